def matmul_kernel(
    a_ptr,
    b_ptr,
    c_ptr,
    M,
    N,
    K,
    stride_am,
    stride_ak,
    stride_bk,
    stride_bn,
    stride_cm,
    stride_cn,
    BLOCK_M: tl.constexpr,
    BLOCK_N: tl.constexpr,
    BLOCK_K: tl.constexpr,
    GROUP_M: tl.constexpr,
):
    pid = tl.program_id(axis=0)
    num_pid_m = tl.cdiv(M, BLOCK_M)
    num_pid_n = tl.cdiv(N, BLOCK_N)
    num_pid_in_group = GROUP_M * num_pid_n
    group_id = pid // num_pid_in_group
    first_pid_m = group_id * GROUP_M
    group_size_m = min(num_pid_m - first_pid_m, GROUP_M)
    pid_m = first_pid_m + ((pid % num_pid_in_group) % group_size_m)
    pid_n = (pid % num_pid_in_group) // group_size_m

    offs_am = (pid_m * BLOCK_M + tl.arange(0, BLOCK_M)) % M
    offs_bn = (pid_n * BLOCK_N + tl.arange(0, BLOCK_N)) % N
    offs_k = tl.arange(0, BLOCK_K)
    a_ptrs = a_ptr + offs_am[:, None] * stride_am + offs_k[None, :] * stride_ak
    b_ptrs = b_ptr + offs_k[:, None] * stride_bk + offs_bn[None, :] * stride_bn

    acc = tl.zeros((BLOCK_M, BLOCK_N), dtype=tl.float32)
    for kk in range(0, tl.cdiv(K, BLOCK_K)):
        a = tl.load(a_ptrs, mask=offs_k[None, :] < K - kk * BLOCK_K, other=0.0)
        b = tl.load(b_ptrs, mask=offs_k[:, None] < K - kk * BLOCK_K, other=0.0)
        acc = tl.dot(a, b, acc)
        a_ptrs += BLOCK_K * stride_ak
        b_ptrs += BLOCK_K * stride_bk

    c = acc.to(c_ptr.dtype.element_ty)
    offs_cm = pid_m * BLOCK_M + tl.arange(0, BLOCK_M)
    offs_cn = pid_n * BLOCK_N + tl.arange(0, BLOCK_N)
    c_ptrs = c_ptr + offs_cm[:, None] * stride_cm + offs_cn[None, :] * stride_cn
    mask = (offs_cm[:, None] < M) & (offs_cn[None, :] < N)
    tl.store(c_ptrs, c, mask=mask)

# config = {"BLOCK_K": 256, "BLOCK_M": 256, "BLOCK_N": 64, "GROUP_M": 8, "arch": "sm_100", "dtype": "fp8e4m3", "num_ctas": 1, "num_stages": 3, "num_warps": 4}
# arch = sm_100


// ===== COMPILED SASS (sm_100a) =====

	.target	sm_100a

	.elftype	@"ET_EXEC"


//--------------------- .note.nv.tkinfo           --------------------------
	.section	.note.nv.tkinfo,"",@"SHT_NOTE"
	.sectionflags	@"SHF_NOTE_NV_TKINFO"
	.tkinfo
        /*0018*/ 	.word	0x00000081
        /*0030*/ 	.string	""
        /*0030*/ 	.string	"ptxas-blackwell"
        /*0030*/ 	.string	"Cuda compilation tools, release 12.9, V12.9.86"
        /*0030*/ 	.string	"Build cuda_12.9.r12.9/compiler.36037853_0"
        /*0030*/ 	.string	"-v  -suppress-debug-info  -lineinfo  -arch sm_100a "



//--------------------- .note.nv.cuver            --------------------------
	.section	.note.nv.cuver,"",@"SHT_NOTE"
	.sectionflags	@"SHF_NOTE_NV_CUVER"
        /*0018*/ 	.short	0x0001
        /*001a*/ 	.short	0x0064
        /*001c*/ 	.short	0x0001
        /*001e*/ 	.short	0x0000
        /*0020*/ 	.short	0x0001
        /*0022*/ 	.short	0x0000


//--------------------- .nv.info                  --------------------------
	.section	.nv.info,"",@"SHT_CUDA_INFO"
	.align	4


	//----- nvinfo : EIATTR_REGCOUNT
	.align		4
        /*0000*/ 	.byte	0x04, 0x2f
        /*0002*/ 	.short	(.L_4 - .L_3)
	.align		4
.L_3:
        /*0004*/ 	.word	index@(matmul_kernel)
        /*0008*/ 	.word	0x000000a8


	//----- nvinfo : EIATTR_FRAME_SIZE
	.align		4
.L_4:
        /*000c*/ 	.byte	0x04, 0x11
        /*000e*/ 	.short	(.L_6 - .L_5)
	.align		4
.L_5:
        /*0010*/ 	.word	index@($__internal_2_$__cuda_sm10x_tcgen05_guardrail_trap_unallocated_columns_being_dealloced)
        /*0014*/ 	.word	0x00002058


	//----- nvinfo : EIATTR_FRAME_SIZE
	.align		4
.L_6:
        /*0018*/ 	.byte	0x04, 0x11
        /*001a*/ 	.short	(.L_8 - .L_7)
	.align		4
.L_7:
        /*001c*/ 	.word	index@($__internal_1_$__cuda_sm10x_tcgen05_guardrail_trap_phase_invalid_during_alloc)
        /*0020*/ 	.word	0x00002058


	//----- nvinfo : EIATTR_FRAME_SIZE
	.align		4
.L_8:
        /*0024*/ 	.byte	0x04, 0x11
        /*0026*/ 	.short	(.L_10 - .L_9)
	.align		4
.L_9:
        /*0028*/ 	.word	index@($__internal_0_$__cuda_sm10x_tcgen05_guardrail_trap_col_being_dealloced_not_returned_by_alloc)
        /*002c*/ 	.word	0x00002058


	//----- nvinfo : EIATTR_FRAME_SIZE
	.align		4
.L_10:
        /*0030*/ 	.byte	0x04, 0x11
        /*0032*/ 	.short	(.L_12 - .L_11)
	.align		4
.L_11:
        /*0034*/ 	.word	index@(matmul_kernel)
        /*0038*/ 	.word	0x00002058


	//----- nvinfo : EIATTR_MIN_STACK_SIZE
	.align		4
.L_12:
        /*003c*/ 	.byte	0x04, 0x12
        /*003e*/ 	.short	(.L_14 - .L_13)
	.align		4
.L_13:
        /*0040*/ 	.word	index@(matmul_kernel)
        /*0044*/ 	.word	0x00002058
.L_14:


//--------------------- .nv.info.matmul_kernel    --------------------------
	.section	.nv.info.matmul_kernel,"",@"SHT_CUDA_INFO"
	.sectionflags	@""
	.align	4


	//----- nvinfo : EIATTR_CUDA_API_VERSION
	.align		4
        /*0000*/ 	.byte	0x04, 0x37
        /*0002*/ 	.short	(.L_16 - .L_15)
.L_15:
        /*0004*/ 	.word	0x00000081


	//----- nvinfo : EIATTR_KPARAM_INFO
	.align		4
.L_16:
        /*0008*/ 	.byte	0x04, 0x17
        /*000a*/ 	.short	(.L_18 - .L_17)
.L_17:
        /*000c*/ 	.word	0x00000000
        /*0010*/ 	.short	0x000d
        /*0012*/ 	.short	0x0048
        /*0014*/ 	.byte	0x00, 0xf4, 0x21, 0x00


	//----- nvinfo : EIATTR_KPARAM_INFO
	.align		4
.L_18:
        /*0018*/ 	.byte	0x04, 0x17
        /*001a*/ 	.short	(.L_20 - .L_19)
.L_19:
        /*001c*/ 	.word	0x00000000
        /*0020*/ 	.short	0x000c
        /*0022*/ 	.short	0x0040
        /*0024*/ 	.byte	0x00, 0xf4, 0x21, 0x00


	//----- nvinfo : EIATTR_KPARAM_INFO
	.align		4
.L_20:
        /*0028*/ 	.byte	0x04, 0x17
        /*002a*/ 	.short	(.L_22 - .L_21)
.L_21:
        /*002c*/ 	.word	0x00000000
        /*0030*/ 	.short	0x000b
        /*0032*/ 	.short	0x0038
        /*0034*/ 	.byte	0x00, 0xf0, 0x11, 0x00


	//----- nvinfo : EIATTR_KPARAM_INFO
	.align		4
.L_22:
        /*0038*/ 	.byte	0x04, 0x17
        /*003a*/ 	.short	(.L_24 - .L_23)
.L_23:
        /*003c*/ 	.word	0x00000000
        /*0040*/ 	.short	0x000a
        /*0042*/ 	.short	0x0034
        /*0044*/ 	.byte	0x00, 0xf0, 0x11, 0x00


	//----- nvinfo : EIATTR_KPARAM_INFO
	.align		4
.L_24:
        /*0048*/ 	.byte	0x04, 0x17
        /*004a*/ 	.short	(.L_26 - .L_25)
.L_25:
        /*004c*/ 	.word	0x00000000
        /*0050*/ 	.short	0x0009
        /*0052*/ 	.short	0x0030
        /*0054*/ 	.byte	0x00, 0xf0, 0x11, 0x00


	//----- nvinfo : EIATTR_KPARAM_INFO
	.align		4
.L_26:
        /*0058*/ 	.byte	0x04, 0x17
        /*005a*/ 	.short	(.L_28 - .L_27)
.L_27:
        /*005c*/ 	.word	0x00000000
        /*0060*/ 	.short	0x0008
        /*0062*/ 	.short	0x002c
        /*0064*/ 	.byte	0x00, 0xf0, 0x11, 0x00


	//----- nvinfo : EIATTR_KPARAM_INFO
	.align		4
.L_28:
        /*0068*/ 	.byte	0x04, 0x17
        /*006a*/ 	.short	(.L_30 - .L_29)
.L_29:
        /*006c*/ 	.word	0x00000000
        /*0070*/ 	.short	0x0007
        /*0072*/ 	.short	0x0028
        /*0074*/ 	.byte	0x00, 0xf0, 0x11, 0x00


	//----- nvinfo : EIATTR_KPARAM_INFO
	.align		4
.L_30:
        /*0078*/ 	.byte	0x04, 0x17
        /*007a*/ 	.short	(.L_32 - .L_31)
.L_31:
        /*007c*/ 	.word	0x00000000
        /*0080*/ 	.short	0x0006
        /*0082*/ 	.short	0x0024
        /*0084*/ 	.byte	0x00, 0xf0, 0x11, 0x00


	//----- nvinfo : EIATTR_KPARAM_INFO
	.align		4
.L_32:
        /*0088*/ 	.byte	0x04, 0x17
        /*008a*/ 	.short	(.L_34 - .L_33)
.L_33:
        /*008c*/ 	.word	0x00000000
        /*0090*/ 	.short	0x0005
        /*0092*/ 	.short	0x0020
        /*0094*/ 	.byte	0x00, 0xf0, 0x11, 0x00


	//----- nvinfo : EIATTR_KPARAM_INFO
	.align		4
.L_34:
        /*0098*/ 	.byte	0x04, 0x17
        /*009a*/ 	.short	(.L_36 - .L_35)
.L_35:
        /*009c*/ 	.word	0x00000000
        /*00a0*/ 	.short	0x0004
        /*00a2*/ 	.short	0x001c
        /*00a4*/ 	.byte	0x00, 0xf0, 0x11, 0x00


	//----- nvinfo : EIATTR_KPARAM_INFO
	.align		4
.L_36:
        /*00a8*/ 	.byte	0x04, 0x17
        /*00aa*/ 	.short	(.L_38 - .L_37)
.L_37:
        /*00ac*/ 	.word	0x00000000
        /*00b0*/ 	.short	0x0003
        /*00b2*/ 	.short	0x0018
        /*00b4*/ 	.byte	0x00, 0xf0, 0x11, 0x00


	//----- nvinfo : EIATTR_KPARAM_INFO
	.align		4
.L_38:
        /*00b8*/ 	.byte	0x04, 0x17
        /*00ba*/ 	.short	(.L_40 - .L_39)
.L_39:
        /*00bc*/ 	.word	0x00000000
        /*00c0*/ 	.short	0x0002
        /*00c2*/ 	.short	0x0010
        /*00c4*/ 	.byte	0x00, 0xf4, 0x21, 0x00


	//----- nvinfo : EIATTR_KPARAM_INFO
	.align		4
.L_40:
        /*00c8*/ 	.byte	0x04, 0x17
        /*00ca*/ 	.short	(.L_42 - .L_41)
.L_41:
        /*00cc*/ 	.word	0x00000000
        /*00d0*/ 	.short	0x0001
        /*00d2*/ 	.short	0x0008
        /*00d4*/ 	.byte	0x00, 0xf4, 0x21, 0x00


	//----- nvinfo : EIATTR_KPARAM_INFO
	.align		4
.L_42:
        /*00d8*/ 	.byte	0x04, 0x17
        /*00da*/ 	.short	(.L_44 - .L_43)
.L_43:
        /*00dc*/ 	.word	0x00000000
        /*00e0*/ 	.short	0x0000
        /*00e2*/ 	.short	0x0000
        /*00e4*/ 	.byte	0x00, 0xf4, 0x21, 0x00


	//----- nvinfo : EIATTR_AT_ENTRY_FRAGMENTS
	.align		4
.L_44:
        /*00e8*/ 	.byte	0x04, 0x4f
        /*00ea*/ 	.short	(.L_46 - .L_45)


	//   ....[0]....
.L_45:
        /*00ec*/ 	.word	0x00000004


	//----- nvinfo : EIATTR_RESERVED_SMEM_USED
	.align		4
.L_46:
        /*00f0*/ 	.byte	0x01, 0x41
	.zero		2


	//----- nvinfo : EIATTR_SPARSE_MMA_MASK
	.align		4
        /*00f4*/ 	.byte	0x03, 0x50
        /*00f6*/ 	.short	0x0000


	//----- nvinfo : EIATTR_TCGEN05_1CTA_USED
	.align		4
        /*00f8*/ 	.byte	0x01, 0x51
	.zero		2


	//----- nvinfo : EIATTR_MAXREG_COUNT
	.align		4
        /*00fc*/ 	.byte	0x03, 0x1b
        /*00fe*/ 	.short	0x00ff


	//----- nvinfo : EIATTR_NUM_BARRIERS
	.align		4
        /*0100*/ 	.byte	0x02, 0x4c
        /*0102*/ 	.byte	0x01
	.zero		1


	//----- nvinfo : EIATTR_ANNOTATIONS
	.align		4
        /*0104*/ 	.byte	0x04, 0x55
        /*0106*/ 	.short	(.L_48 - .L_47)


	//   ....[0]....
.L_47:
        /*0108*/ 	.word	0x00000001
        /*010c*/ 	.byte	0xb0, 0x0f, 0x00, 0x00, 0x01, 0x00, 0x00, 0x00, 0x90, 0x10, 0x00, 0x00, 0x01, 0x00, 0x00, 0x00
        /* <DEDUP_REMOVED lines=211> */
        /*0e4c*/ 	.byte	0x40, 0x7a, 0x00, 0x00


	//----- nvinfo : EIATTR_INT_WARP_WIDE_INSTR_OFFSETS
	.align		4
.L_48:
        /*0e50*/ 	.byte	0x04, 0x31
        /*0e52*/ 	.short	(.L_50 - .L_49)


	//   ....[0]....
.L_49:
        /*0e54*/ 	.word	0x00002820


	//   ....[1]....
        /*0e58*/ 	.word	0x00002900


	//   ....[2]....
        /*0e5c*/ 	.word	0x0000bbf0


	//   ....[3]....
        /*0e60*/ 	.word	0x00055bd0


	//   ....[4]....
        /*0e64*/ 	.word	0x00055c20


	//----- nvinfo : EIATTR_COOP_GROUP_MASK_REGIDS
	.align		4
.L_50:
        /*0e68*/ 	.byte	0x04, 0x29
        /*0e6a*/ 	.short	(.L_52 - .L_51)


	//   ....[0]....
.L_51:
        /*0e6c*/ 	.word	0xffffffff


	//   ....[1]....
        /*0e70*/ 	.word	0xffffffff


	//   ....[2]....
        /*0e74*/ 	.word	0xffffffff


	//   ....[3]....
        /*0e78*/ 	.word	0xffffffff


	//----- nvinfo : EIATTR_COOP_GROUP_INSTR_OFFSETS
	.align		4
.L_52:
        /*0e7c*/ 	.byte	0x04, 0x28
        /*0e7e*/ 	.short	(.L_54 - .L_53)


	//   ....[0]....
.L_53:
        /*0e80*/ 	.word	0x00000070


	//   ....[1]....
        /*0e84*/ 	.word	0x00000330


	//   ....[2]....
        /*0e88*/ 	.word	0x00055a60


	//   ....[3]....
        /*0e8c*/ 	.word	0x00055cd0


	//----- nvinfo : EIATTR_VRC_CTA_INIT_COUNT
	.align		4
.L_54:
        /*0e90*/ 	.byte	0x02, 0x4a
        /*0e92*/ 	.byte	0x80
	.zero		1


	//----- nvinfo : EIATTR_MBARRIER_INSTR_OFFSETS
	.align		4
        /*0e94*/ 	.byte	0x04, 0x39
        /*0e96*/ 	.short	(.L_56 - .L_55)


	//   ....[0]....
.L_55:
        /*0e98*/ 	.word	0x00003060
        /*0e9c*/ 	.word	0x000000ff
        /*0ea0*/ 	.word	0x00000000
        /*0ea4*/ 	.short	0x0100
        /*0ea6*/ 	.byte	0x08
	.zero		1


	//   ....[1]....
        /*0ea8*/ 	.word	0x0000bc20
        /*0eac*/ 	.word	0x000000ff
        /*0eb0*/ 	.word	0x00028008
        /*0eb4*/ 	.short	0x0100
        /*0eb6*/ 	.byte	0x05
	.zero		1


	//   ....[2]....
        /*0eb8*/ 	.word	0x00029470
        /*0ebc*/ 	.word	0x000000ff
        /*0ec0*/ 	.word	0x00000000
        /*0ec4*/ 	.short	0x010a
        /*0ec6*/ 	.byte	0x08
	.zero		1


	//   ....[3]....
        /*0ec8*/ 	.word	0x00051170
        /*0ecc*/ 	.word	0x000000ff
        /*0ed0*/ 	.word	0x00000000
        /*0ed4*/ 	.short	0x010a
        /*0ed6*/ 	.byte	0x08
	.zero		1


	//   ....[4]....
        /*0ed8*/ 	.word	0x00051230
        /*0edc*/ 	.word	0x000000ff
        /*0ee0*/ 	.word	0x00028000
        /*0ee4*/ 	.short	0x0108
        /*0ee6*/ 	.byte	0x05
	.zero		1


	//   ....[5]....
        /*0ee8*/ 	.word	0x000512e0
        /*0eec*/ 	.word	0x000000ff
        /*0ef0*/ 	.word	0x00028008
        /*0ef4*/ 	.short	0x0108
        /*0ef6*/ 	.byte	0x05
	.zero		1


	//   ....[6]....
        /*0ef8*/ 	.word	0x00055d00
        /*0efc*/ 	.word	0x000000ff
        /*0f00*/ 	.word	0x00000000
        /*0f04*/ 	.short	0x010a
        /*0f06*/ 	.byte	0x08
	.zero		1


	//   ....[7]....
        /*0f08*/ 	.word	0x00055d30
        /*0f0c*/ 	.word	0x000000ff
        /*0f10*/ 	.word	0x00000000
        /*0f14*/ 	.short	0x010a
        /*0f16*/ 	.byte	0x08
	.zero		1


	//----- nvinfo : EIATTR_NUM_MBARRIERS
	.align		4
.L_56:
        /*0f18*/ 	.byte	0x03, 0x38
        /*0f1a*/ 	.short	0x0002


	//----- nvinfo : EIATTR_EXIT_INSTR_OFFSETS
	.align		4
        /*0f1c*/ 	.byte	0x04, 0x1c
        /*0f1e*/ 	.short	(.L_58 - .L_57)


	//   ....[0]....
.L_57:
        /*0f20*/ 	.word	0x00055ce0


	//----- nvinfo : EIATTR_REQNTID
	.align		4
.L_58:
        /*0f24*/ 	.byte	0x04, 0x10
        /*0f26*/ 	.short	(.L_60 - .L_59)
.L_59:
        /*0f28*/ 	.word	0x00000080
        /*0f2c*/ 	.word	0x00000001
        /*0f30*/ 	.word	0x00000001


	//----- nvinfo : EIATTR_CRS_STACK_SIZE
	.align		4
.L_60:
        /*0f34*/ 	.byte	0x04, 0x1e
        /*0f36*/ 	.short	(.L_62 - .L_61)
.L_61:
        /*0f38*/ 	.word	0x00000000


	//----- nvinfo : EIATTR_CBANK_PARAM_SIZE
	.align		4
.L_62:
        /*0f3c*/ 	.byte	0x03, 0x19
        /*0f3e*/ 	.short	0x0050


	//----- nvinfo : EIATTR_PARAM_CBANK
	.align		4
        /*0f40*/ 	.byte	0x04, 0x0a
        /*0f42*/ 	.short	(.L_64 - .L_63)
	.align		4
.L_63:
        /*0f44*/ 	.word	index@(.nv.constant0.matmul_kernel)
        /*0f48*/ 	.short	0x0380
        /*0f4a*/ 	.short	0x0050


	//----- nvinfo : EIATTR_SW_WAR
	.align		4
.L_64:
        /*0f4c*/ 	.byte	0x04, 0x36
        /*0f4e*/ 	.short	(.L_66 - .L_65)
.L_65:
        /*0f50*/ 	.word	0x00000008
.L_66:


//--------------------- .nv.compat                --------------------------
	.section	.nv.compat,"",@"SHT_CUDA_COMPAT_INFO"
	.align	4
        /*0000*/ 	.byte	0x02, 0x02, 0x02, 0x00, 0x02, 0x05, 0x05, 0x00, 0x02, 0x03, 0x00, 0x00, 0x02, 0x06, 0x01, 0x00


//--------------------- .nv.callgraph             --------------------------
	.section	.nv.callgraph,"",@"SHT_CUDA_CALLGRAPH"
	.align	4
	.sectionentsize	8
	.align		4
        /*0000*/ 	.word	0x00000000
	.align		4
        /*0004*/ 	.word	0xffffffff
	.align		4
        /*0008*/ 	.word	0x00000000
	.align		4
        /*000c*/ 	.word	0xfffffffe
	.align		4
        /*0010*/ 	.word	0x00000000
	.align		4
        /*0014*/ 	.word	0xfffffffd
	.align		4
        /*0018*/ 	.word	0x00000000
	.align		4
        /*001c*/ 	.word	0xfffffffc


//--------------------- .text.matmul_kernel       --------------------------
	.section	.text.matmul_kernel,"ax",@progbits
	.align	128
        .global         matmul_kernel
        .type           matmul_kernel,@function
        .size           matmul_kernel,(.L_x_20 - matmul_kernel)
        .other          matmul_kernel,@"STO_CUDA_ENTRY STV_DEFAULT"
matmul_kernel:
.text.matmul_kernel:
[----:B------:R-:W0:Y:S01]  /*0000*/  LDC R1, c[0x0][0x37c] ;  /* 0x0000df00ff017b82 */ /* 0x000e220000000800 */
[----:B------:R-:W1:Y:S01]  /*0010*/  S2R R2, SR_TID.X ;  /* 0x0000000000027919 */ /* 0x000e620000002100 */
[----:B0-----:R-:W-:Y:S01]  /*0020*/  VIADD R1, R1, 0xffffdfa8 ;  /* 0xffffdfa801017836 */ /* 0x001fe20000000000 */
[----:B-1----:R-:W-:-:S13]  /*0030*/  ISETP.GE.U32.AND P0, PT, R2, 0x20, PT ;  /* 0x000000200200780c */ /* 0x002fda0003f06070 */
[----:B------:R-:W-:Y:S02]  /*0040*/  VOTEU.ANY UP0, P0 ;  /* 0x0000000000ff7886 */ /* 0x000fe40000000100 */
[----:B------:R-:W-:Y:S05]  /*0050*/  BRA.U UP0, `(.L_x_0) ;  /* 0x0000000100b87547 */ /* 0x000fea000b800000 */
[----:B------:R-:W0:Y:S01]  /*0060*/  S2UR UR6, SR_CgaCtaId ;  /* 0x00000000000679c3 */ /* 0x000e220000008800 */
[----:B------:R-:W-:Y:S01]  /*0070*/  NOP ;  /* 0x0000000000007918 */ /* 0x000fe20000000000 */
[----:B------:R-:W-:Y:S02]  /*0080*/  UMOV UR4, 0x40 ;  /* 0x0000004000047882 */ /* 0x000fe40000000000 */
[----:B0-----:R-:W-:-:S09]  /*0090*/  ULEA UR4, UR6, UR4, 0x18 ;  /* 0x0000000406047291 */ /* 0x001fd2000f8ec0ff */
[----:B------:R-:W0:Y:S01]  /*00a0*/  LDS.U8 R0, [UR4] ;  /* 0x00000004ff007984 */ /* 0x000e220008000000 */
[----:B------:R-:W-:Y:S02]  /*00b0*/  UMOV UR4, 0x400 ;  /* 0x0000040000047882 */ /* 0x000fe40000000000 */
[----:B------:R-:W-:Y:S01]  /*00c0*/  ULEA UR4, UR6, UR4, 0x18 ;  /* 0x0000000406047291 */ /* 0x000fe2000f8ec0ff */
[----:B0-----:R-:W-:-:S13]  /*00d0*/  ISETP.NE.AND P0, PT, R0, RZ, PT ;  /* 0x000000ff0000720c */ /* 0x001fda0003f05270 */
[----:B------:R-:W-:Y:S05]  /*00e0*/  @P0 BRA `(.L_x_1) ;  /* 0x00000000007c0947 */ /* 0x000fea0003800000 */
[----:B------:R-:W-:-:S13]  /*00f0*/  ELECT P0, URZ, PT ;  /* 0x0000000000ff782f */ /* 0x000fda0003800000 */
[----:B------:R-:W-:Y:S05]  /*0100*/  @!P0 BRA `(.L_x_2) ;  /* 0x0000000000848947 */ /* 0x000fea0003800000 */
[----:B------:R-:W-:Y:S01]  /*0110*/  UMOV UR5, 0x4 ;  /* 0x0000000400057882 */ /* 0x000fe20000000000 */
[----:B------:R-:W-:Y:S02]  /*0120*/  IMAD.MOV.U32 R5, RZ, RZ, 0x1 ;  /* 0x00000001ff057424 */ /* 0x000fe400078e00ff */
[----:B------:R-:W-:Y:S02]  /*0130*/  IMAD.MOV.U32 R3, RZ, RZ, 0xf ;  /* 0x0000000fff037424 */ /* 0x000fe400078e00ff */
[----:B------:R-:W-:Y:S04]  /*0140*/  DEPBAR.LE SB0, 0x36 ;  /* 0x00008d800000791a */ /* 0x000fe80000000000 */
[----:B------:R-:W0:Y:S02]  /*0150*/  UTCATOMSWS.FIND_AND_SET.ALIGN UP1, UR5, UR5 ;  /* 0x00000005000575e3 */ /* 0x000e240008020800 */
[----:B0-----:R-:W-:-:S04]  /*0160*/  PLOP3.LUT P0, PT, PT, PT, UP1, 0x80, 0x8 ;  /* 0x000000000008781c */ /* 0x001fc80003f0f018 */
[----:B------:R-:W-:-:S04]  /*0170*/  SEL R0, RZ, 0xffffffff, !P0 ;  /* 0xffffffffff007807 */ /* 0x000fc80004000000 */
[----:B------:R-:W-:Y:S01]  /*0180*/  ISETP.NE.AND P0, PT, R0, RZ, PT ;  /* 0x000000ff0000720c */ /* 0x000fe20003f05270 */
[----:B------:R-:W-:-:S12]  /*0190*/  IMAD.U32 R0, RZ, RZ, UR5 ;  /* 0x00000005ff007e24 */ /* 0x000fd8000f8e00ff */
[----:B------:R-:W-:Y:S05]  /*01a0*/  @P0 BRA `(.L_x_3) ;  /* 0x0000000000240947 */ /* 0x000fea0003800000 */
.L_x_4:
[----:B------:R-:W-:Y:S05]  /*01b0*/  NANOSLEEP 0x64 ;  /* 0x000000640000795d */ /* 0x000fea0003800000 */
[----:B------:R-:W-:-:S05]  /*01c0*/  UMOV UR5, 0x4 ;  /* 0x0000000400057882 */ /* 0x000fca0000000000 */
[----:B------:R-:W-:Y:S04]  /*01d0*/  DEPBAR.LE SB0, 0x36 ;  /* 0x00008d800000791a */ /* 0x000fe80000000000 */
[----:B------:R-:W0:Y:S02]  /*01e0*/  UTCATOMSWS.FIND_AND_SET.ALIGN UP1, UR5, UR5 ;  /* 0x00000005000575e3 */ /* 0x000e240008020800 */
[----:B0-----:R-:W-:-:S04]  /*01f0*/  PLOP3.LUT P0, PT, PT, PT, UP1, 0x80, 0x8 ;  /* 0x000000000008781c */ /* 0x001fc80003f0f018 */
[----:B------:R-:W-:-:S04]  /*0200*/  SEL R0, RZ, 0xffffffff, !P0 ;  /* 0xffffffffff007807 */ /* 0x000fc80004000000 */
[----:B------:R-:W-:Y:S01]  /*0210*/  ISETP.NE.AND P0, PT, R0, RZ, PT ;  /* 0x000000ff0000720c */ /* 0x000fe20003f05270 */
[----:B------:R-:W-:-:S12]  /*0220*/  IMAD.U32 R0, RZ, RZ, UR5 ;  /* 0x00000005ff007e24 */ /* 0x000fd8000f8e00ff */
[----:B------:R-:W-:Y:S05]  /*0230*/  @!P0 BRA `(.L_x_4) ;  /* 0xfffffffc00dc8947 */ /* 0x000fea000383ffff */
.L_x_3:
[C---:B------:R-:W-:Y:S01]  /*0240*/  VIADD R4, R0.reuse, 0x10 ;  /* 0x0000001000047836 */ /* 0x040fe20000000000 */
[----:B------:R-:W-:Y:S01]  /*0250*/  UMOV UR5, 0x50 ;  /* 0x0000005000057882 */ /* 0x000fe20000000000 */
[----:B------:R-:W-:Y:S01]  /*0260*/  SHF.L.U32 R3, R3, R0, RZ ;  /* 0x0000000003037219 */ /* 0x000fe200000006ff */
[----:B------:R-:W-:Y:S01]  /*0270*/  ULEA UR5, UR6, UR5, 0x18 ;  /* 0x0000000506057291 */ /* 0x000fe2000f8ec0ff */
[----:B------:R-:W-:Y:S01]  /*0280*/  IMAD.SHL.U32 R0, R0, 0x20, RZ ;  /* 0x0000002000007824 */ /* 0x000fe200078e00ff */
[----:B------:R-:W-:-:S04]  /*0290*/  SHF.L.U32 R4, R5, R4, RZ ;  /* 0x0000000405047219 */ /* 0x000fc800000006ff */
[----:B------:R-:W-:-:S05]  /*02a0*/  LOP3.LUT R3, R4, R3, RZ, 0xfc, !PT ;  /* 0x0000000304037212 */ /* 0x000fca00078efcff */
[----:B------:R0:W-:Y:S04]  /*02b0*/  ATOMS.OR RZ, [UR5], R3 ;  /* 0x00000003ffff798c */ /* 0x0001e8000b000005 */
[----:B------:R0:W-:Y:S01]  /*02c0*/  STS [UR4], R0 ;  /* 0x00000000ff007988 */ /* 0x0001e20008000804 */
[----:B------:R-:W-:Y:S05]  /*02d0*/  BRA `(.L_x_2) ;  /* 0x0000000000107947 */ /* 0x000fea0003800000 */
.L_x_1:
[----:B------:R-:W-:Y:S01]  /*02e0*/  IMAD.MOV.U32 R0, RZ, RZ, -0x1 ;  /* 0xffffffffff007424 */ /* 0x000fe200078e00ff */
[----:B------:R-:W-:-:S04]  /*02f0*/  MOV R4, 0x320 ;  /* 0x0000032000047802 */ /* 0x000fc80000000f00 */
[----:B------:R0:W-:Y:S03]  /*0300*/  STS [UR4], R0 ;  /* 0x00000000ff007988 */ /* 0x0001e60008000804 */
[----:B0-----:R-:W-:Y:S05]  /*0310*/  CALL.REL.NOINC `($__internal_1_$__cuda_sm10x_tcgen05_guardrail_trap_phase_invalid_during_alloc) ;  /* 0x00000558009c7944 */ /* 0x001fea0003c00000 */
.L_x_2:
[----:B------:R-:W-:Y:S05]  /*0320*/  WARPSYNC.ALL ;  /* 0x0000000000007948 */ /* 0x000fea0003800000 */
[----:B------:R-:W-:Y:S01]  /*0330*/  NOP ;  /* 0x0000000000007918 */ /* 0x000fe20000000000 */
.L_x_0:
[----:B------:R-:W1:Y:S01]  /*0340*/  LDC.64 R44, c[0x0][0x398] ;  /* 0x0000e600ff2c7b82 */ /* 0x000e620000000a00 */
[----:B------:R-:W2:Y:S01]  /*0350*/  S2R R9, SR_CTAID.X ;  /* 0x0000000000097919 */ /* 0x000ea20000002500 */
[----:B------:R-:W-:Y:S01]  /*0360*/  UMOV UR5, 0x400 ;  /* 0x0000040000057882 */ /* 0x000fe20000000000 */
[----:B------:R-:W3:Y:S01]  /*0370*/  LDCU UR9, c[0x0][0x3a4] ;  /* 0x00007480ff0977ac */ /* 0x000ee20008000800 */
[----:B------:R-:W4:Y:S04]  /*0380*/  LDCU.64 UR18, c[0x0][0x358] ;  /* 0x00006b00ff1277ac */ /* 0x000f280008000a00 */
[----:B------:R-:W5:Y:S01]  /*0390*/  S2UR UR4, SR_CgaCtaId ;  /* 0x00000000000479c3 */ /* 0x000f620000008800 */
[----:B------:R-:W0:Y:S01]  /*03a0*/  LDCU.128 UR20, c[0x0][0x380] ;  /* 0x00007000ff1477ac */ /* 0x000e220008000c00 */
[----:B------:R-:W-:Y:S01]  /*03b0*/  UMOV UR10, 0x1 ;  /* 0x00000001000a7882 */ /* 0x000fe20000000000 */
[----:B01----:R-:W-:Y:S01]  /*03c0*/  VIADD R0, R45, 0x3f ;  /* 0x0000003f2d007836 */ /* 0x003fe20000000000 */
[----:B------:R-:W-:-:S04]  /*03d0*/  IABS R20, R45 ;  /* 0x0000002d00147213 */ /* 0x000fc80000000000 */
[----:B------:R-:W-:Y:S01]  /*03e0*/  SHF.R.S32.HI R3, RZ, 0x1f, R0 ;  /* 0x0000001fff037819 */ /* 0x000fe20000011400 */
[----:B-----5:R-:W-:-:S03]  /*03f0*/  ULEA UR5, UR4, UR5, 0x18 ;  /* 0x0000000504057291 */ /* 0x020fc6000f8ec0ff */
[----:B------:R-:W-:Y:S02]  /*0400*/  LEA.HI R3, R3, R0, RZ, 0x6 ;  /* 0x0000000003037211 */ /* 0x000fe400078f30ff */
[----:B--2---:R-:W-:Y:S02]  /*0410*/  IABS R10, R9 ;  /* 0x00000009000a7213 */ /* 0x004fe40000000000 */
[----:B------:R-:W-:-:S05]  /*0420*/  SHF.R.S32.HI R3, RZ, 0x6, R3 ;  /* 0x00000006ff037819 */ /* 0x000fca0000011403 */
[----:B------:R-:W-:-:S05]  /*0430*/  IMAD.SHL.U32 R6, R3, 0x8, RZ ;  /* 0x0000000803067824 */ /* 0x000fca00078e00ff */
[-C--:B------:R-:W-:Y:S02]  /*0440*/  IABS R3, R6.reuse ;  /* 0x0000000600037213 */ /* 0x080fe40000000000 */
[----:B------:R-:W-:Y:S02]  /*0450*/  IABS R11, R6 ;  /* 0x00000006000b7213 */ /* 0x000fe40000000000 */
[----:B------:R-:W0:Y:S08]  /*0460*/  I2F.RP R0, R3 ;  /* 0x0000000300007306 */ /* 0x000e300000209400 */
[----:B0-----:R-:W0:Y:S02]  /*0470*/  MUFU.RCP R0, R0 ;  /* 0x0000000000007308 */ /* 0x001e240000001000 */
[----:B0-----:R-:W-:-:S02]  /*0480*/  VIADD R4, R0, 0xffffffe ;  /* 0x0ffffffe00047836 */ /* 0x001fc40000000000 */
[----:B------:R-:W-:-:S04]  /*0490*/  IMAD.MOV R0, RZ, RZ, -R11 ;  /* 0x000000ffff007224 */ /* 0x000fc800078e0a0b */
[----:B------:R0:W1:Y:S02]  /*04a0*/  F2I.FTZ.U32.TRUNC.NTZ R5, R4 ;  /* 0x0000000400057305 */ /* 0x000064000021f000 */
[----:B0-----:R-:W-:Y:S02]  /*04b0*/  IMAD.MOV.U32 R4, RZ, RZ, RZ ;  /* 0x000000ffff047224 */ /* 0x001fe400078e00ff */
[----:B-1----:R-:W-:-:S04]  /*04c0*/  IMAD.MOV R8, RZ, RZ, -R5 ;  /* 0x000000ffff087224 */ /* 0x002fc800078e0a05 */
[----:B------:R-:W-:Y:S02]  /*04d0*/  IMAD R7, R8, R3, RZ ;  /* 0x0000000308077224 */ /* 0x000fe400078e02ff */
[----:B------:R-:W-:Y:S01]  /*04e0*/  IMAD.MOV.U32 R8, RZ, RZ, R10 ;  /* 0x000000ffff087224 */ /* 0x000fe200078e000a */
[----:B------:R-:W-:Y:S01]  /*04f0*/  BAR.SYNC.DEFER_BLOCKING 0x0 ;  /* 0x0000000000007b1d */ /* 0x000fe20000010000 */
[----:B------:R-:W-:Y:S01]  /*0500*/  IMAD.HI.U32 R5, R5, R7, R4 ;  /* 0x0000000705057227 */ /* 0x000fe200078e0004 */
[----:B------:R-:W-:-:S05]  /*0510*/  IABS R4, R44 ;  /* 0x0000002c00047213 */ /* 0x000fca0000000000 */
[----:B------:R-:W-:-:S04]  /*0520*/  IMAD.HI.U32 R5, R5, R8, RZ ;  /* 0x0000000805057227 */ /* 0x000fc800078e00ff */
[----:B------:R-:W-:-:S05]  /*0530*/  IMAD R0, R5, R0, R8 ;  /* 0x0000000005007224 */ /* 0x000fca00078e0208 */
[----:B------:R-:W-:Y:S01]  /*0540*/  ISETP.GT.U32.AND P1, PT, R3, R0, PT ;  /* 0x000000000300720c */ /* 0x000fe20003f24070 */
[----:B------:R-:W0:-:S12]  /*0550*/  LDS R10, [UR5] ;  /* 0x00000005ff0a7984 */ /* 0x000e180008000800 */
[----:B------:R-:W-:Y:S02]  /*0560*/  @!P1 IMAD.IADD R0, R0, 0x1, -R3 ;  /* 0x0000000100009824 */ /* 0x000fe400078e0a03 */
[----:B------:R-:W-:Y:S01]  /*0570*/  @!P1 VIADD R5, R5, 0x1 ;  /* 0x0000000105059836 */ /* 0x000fe20000000000 */
[----:B------:R-:W-:Y:S01]  /*0580*/  BAR.SYNC.DEFER_BLOCKING 0x0 ;  /* 0x0000000000007b1d */ /* 0x000fe20000010000 */
[----:B------:R-:W-:Y:S02]  /*0590*/  ISETP.NE.AND P1, PT, R6, RZ, PT ;  /* 0x000000ff0600720c */ /* 0x000fe40003f25270 */
[----:B------:R-:W-:Y:S02]  /*05a0*/  ISETP.GE.U32.AND P0, PT, R0, R3, PT ;  /* 0x000000030000720c */ /* 0x000fe40003f06070 */
[----:B------:R-:W-:-:S04]  /*05b0*/  LOP3.LUT R0, R9, R6, RZ, 0x3c, !PT ;  /* 0x0000000609007212 */ /* 0x000fc800078e3cff */
[----:B------:R-:W-:Y:S01]  /*05c0*/  ISETP.GE.AND P2, PT, R0, RZ, PT ;  /* 0x000000ff0000720c */ /* 0x000fe20003f46270 */
[----:B------:R-:W-:-:S05]  /*05d0*/  VIADD R0, R44, 0xff ;  /* 0x000000ff2c007836 */ /* 0x000fca0000000000 */
[----:B------:R-:W-:Y:S01]  /*05e0*/  SHF.R.S32.HI R3, RZ, 0x1f, R0 ;  /* 0x0000001fff037819 */ /* 0x000fe20000011400 */
[----:B------:R-:W-:-:S03]  /*05f0*/  @P0 VIADD R5, R5, 0x1 ;  /* 0x0000000105050836 */ /* 0x000fc60000000000 */
[----:B------:R-:W-:-:S03]  /*0600*/  LEA.HI R3, R3, R0, RZ, 0x8 ;  /* 0x0000000003037211 */ /* 0x000fc600078f40ff */
[----:B------:R-:W-:Y:S01]  /*0610*/  @!P2 IMAD.MOV R5, RZ, RZ, -R5 ;  /* 0x000000ffff05a224 */ /* 0x000fe200078e0a05 */
[----:B------:R-:W-:-:S05]  /*0620*/  @!P1 LOP3.LUT R5, RZ, R6, RZ, 0x33, !PT ;  /* 0x00000006ff059212 */ /* 0x000fca00078e33ff */
[----:B------:R-:W-:Y:S02]  /*0630*/  IMAD.SHL.U32 R12, R5, 0x8, RZ ;  /* 0x00000008050c7824 */ /* 0x000fe400078e00ff */
[----:B------:R-:W-:Y:S01]  /*0640*/  IMAD.MOV R5, RZ, RZ, -R5 ;  /* 0x000000ffff057224 */ /* 0x000fe200078e0a05 */
[----:B0-----:R-:W-:Y:S02]  /*0650*/  R2UR UR6, R10 ;  /* 0x000000000a0672ca */ /* 0x001fe400000e0000 */
[----:B------:R-:W-:Y:S01]  /*0660*/  LEA.HI.SX32 R3, R3, -R12, 0x18 ;  /* 0x8000000c03037211 */ /* 0x000fe200078fc2ff */
[----:B------:R-:W-:Y:S02]  /*0670*/  IMAD R13, R6, R5, R9 ;  /* 0x00000005060d7224 */ /* 0x000fe400078e0209 */
[----:B------:R-:W-:Y:S01]  /*0680*/  IMAD.MOV.U32 R6, RZ, RZ, RZ ;  /* 0x000000ffff067224 */ /* 0x000fe200078e00ff */
[----:B------:R-:W-:Y:S01]  /*0690*/  VIMNMX R14, PT, PT, R3, 0x8, PT ;  /* 0x00000008030e7848 */ /* 0x000fe20003fe0100 */
[----:B------:R-:W-:Y:S03]  /*06a0*/  I2F.RP R5, R20 ;  /* 0x0000001400057306 */ /* 0x000fe60000209400 */
[----:B------:R-:W-:-:S02]  /*06b0*/  IABS R11, R14 ;  /* 0x0000000e000b7213 */ /* 0x000fc40000000000 */
[----:B------:R-:W-:-:S03]  /*06c0*/  IABS R8, R14 ;  /* 0x0000000e00087213 */ /* 0x000fc60000000000 */
[----:B------:R-:W0:Y:S08]  /*06d0*/  I2F.RP R0, R11 ;  /* 0x0000000b00007306 */ /* 0x000e300000209400 */
[----:B------:R-:W1:Y:S08]  /*06e0*/  I2F.RP R3, R4 ;  /* 0x0000000400037306 */ /* 0x000e700000209400 */
[----:B0-----:R-:W0:Y:S08]  /*06f0*/  MUFU.RCP R0, R0 ;  /* 0x0000000000007308 */ /* 0x001e300000001000 */
[----:B------:R-:W-:Y:S08]  /*0700*/  MUFU.RCP R5, R5 ;  /* 0x0000000500057308 */ /* 0x000ff00000001000 */
[----:B-1----:R-:W-:Y:S01]  /*0710*/  MUFU.RCP R3, R3 ;  /* 0x0000000300037308 */ /* 0x002fe20000001000 */
[----:B0-----:R-:W-:-:S07]  /*0720*/  VIADD R7, R0, 0xffffffe ;  /* 0x0ffffffe00077836 */ /* 0x001fce0000000000 */
[----:B------:R-:W0:Y:S02]  /*0730*/  F2I.FTZ.U32.TRUNC.NTZ R7, R7 ;  /* 0x0000000700077305 */ /* 0x000e24000021f000 */
[----:B0-----:R-:W-:-:S04]  /*0740*/  IMAD.MOV R0, RZ, RZ, -R7 ;  /* 0x000000ffff007224 */ /* 0x001fc800078e0a07 */
[----:B------:R-:W-:Y:S01]  /*0750*/  IMAD R9, R0, R11, RZ ;  /* 0x0000000b00097224 */ /* 0x000fe200078e02ff */
[----:B------:R-:W-:-:S03]  /*0760*/  IABS R0, R13 ;  /* 0x0000000d00007213 */ /* 0x000fc60000000000 */
[----:B------:R-:W-:-:S04]  /*0770*/  IMAD.HI.U32 R6, R7, R9, R6 ;  /* 0x0000000907067227 */ /* 0x000fc800078e0006 */
[----:B------:R-:W-:Y:S02]  /*0780*/  IMAD.MOV.U32 R7, RZ, RZ, R0 ;  /* 0x000000ffff077224 */ /* 0x000fe400078e0000 */
[----:B------:R-:W-:Y:S02]  /*0790*/  IMAD.MOV R0, RZ, RZ, -R8 ;  /* 0x000000ffff007224 */ /* 0x000fe400078e0a08 */
[----:B------:R-:W-:-:S04]  /*07a0*/  IMAD.HI.U32 R6, R6, R7, RZ ;  /* 0x0000000706067227 */ /* 0x000fc800078e00ff */
[----:B------:R-:W-:Y:S02]  /*07b0*/  IMAD R0, R6, R0, R7 ;  /* 0x0000000006007224 */ /* 0x000fe400078e0207 */
[----:B------:R-:W-:Y:S02]  /*07c0*/  VIADD R8, R5, 0xffffffe ;  /* 0x0ffffffe05087836 */ /* 0x000fe40000000000 */
[----:B------:R-:W-:Y:S01]  /*07d0*/  VIADD R7, R3, 0xffffffe ;  /* 0x0ffffffe03077836 */ /* 0x000fe20000000000 */
[----:B------:R-:W-:Y:S01]  /*07e0*/  ISETP.GT.U32.AND P1, PT, R11, R0, PT ;  /* 0x000000000b00720c */ /* 0x000fe20003f24070 */
[----:B------:R0:W1:Y:S08]  /*07f0*/  F2I.FTZ.U32.TRUNC.NTZ R9, R8 ;  /* 0x0000000800097305 */ /* 0x000070000021f000 */
[----:B------:R-:W2:Y:S01]  /*0800*/  F2I.FTZ.U32.TRUNC.NTZ R7, R7 ;  /* 0x0000000700077305 */ /* 0x000ea2000021f000 */
[----:B0-----:R-:W-:-:S03]  /*0810*/  IMAD.MOV.U32 R8, RZ, RZ, RZ ;  /* 0x000000ffff087224 */ /* 0x001fc600078e00ff */
[----:B------:R-:W-:Y:S02]  /*0820*/  @!P1 IMAD.IADD R0, R0, 0x1, -R11 ;  /* 0x0000000100009824 */ /* 0x000fe400078e0a0b */
[----:B------:R-:W-:Y:S01]  /*0830*/  @!P1 VIADD R6, R6, 0x1 ;  /* 0x0000000106069836 */ /* 0x000fe20000000000 */
[----:B------:R-:W-:Y:S01]  /*0840*/  ISETP.NE.AND P1, PT, R14, RZ, PT ;  /* 0x000000ff0e00720c */ /* 0x000fe20003f25270 */
[----:B-1----:R-:W-:Y:S01]  /*0850*/  IMAD.MOV R19, RZ, RZ, -R9 ;  /* 0x000000ffff137224 */ /* 0x002fe200078e0a09 */
[----:B------:R-:W-:Y:S02]  /*0860*/  ISETP.GE.U32.AND P0, PT, R0, R11, PT ;  /* 0x0000000b0000720c */ /* 0x000fe40003f06070 */
[----:B------:R-:W-:Y:S01]  /*0870*/  LOP3.LUT R0, R13, R14, RZ, 0x3c, !PT ;  /* 0x0000000e0d007212 */ /* 0x000fe200078e3cff */
[----:B------:R-:W-:-:S03]  /*0880*/  IMAD R19, R19, R20, RZ ;  /* 0x0000001413137224 */ /* 0x000fc600078e02ff */
[----:B------:R-:W-:Y:S01]  /*0890*/  ISETP.GE.AND P2, PT, R0, RZ, PT ;  /* 0x000000ff0000720c */ /* 0x000fe20003f46270 */
[----:B------:R-:W-:Y:S01]  /*08a0*/  IMAD.HI.U32 R19, R9, R19, R8 ;  /* 0x0000001309137227 */ /* 0x000fe200078e0008 */
[----:B------:R-:W-:Y:S02]  /*08b0*/  SHF.R.U32.HI R0, RZ, 0x5, R2 ;  /* 0x00000005ff007819 */ /* 0x000fe40000011602 */
[----:B------:R-:W-:Y:S01]  /*08c0*/  LOP3.LUT R2, R2, 0x7f, RZ, 0xc0, !PT ;  /* 0x0000007f02027812 */ /* 0x000fe200078ec0ff */
[----:B--2---:R-:W-:Y:S01]  /*08d0*/  IMAD.MOV R3, RZ, RZ, -R7 ;  /* 0x000000ffff037224 */ /* 0x004fe200078e0a07 */
[----:B------:R-:W-:Y:S01]  /*08e0*/  R2UR UR12, R0 ;  /* 0x00000000000c72ca */ /* 0x000fe200000e0000 */
[----:B------:R-:W-:Y:S02]  /*08f0*/  @P0 VIADD R6, R6, 0x1 ;  /* 0x0000000106060836 */ /* 0x000fe40000000000 */
[----:B------:R-:W-:Y:S02]  /*0900*/  IMAD R3, R3, R4, RZ ;  /* 0x0000000403037224 */ /* 0x000fe400078e02ff */
[----:B------:R-:W-:-:S02]  /*0910*/  IMAD.MOV.U32 R5, RZ, RZ, R6 ;  /* 0x000000ffff057224 */ /* 0x000fc400078e0006 */
[----:B------:R-:W-:Y:S02]  /*0920*/  IMAD.MOV.U32 R6, RZ, RZ, RZ ;  /* 0x000000ffff067224 */ /* 0x000fe400078e00ff */
[----:B------:R-:W-:Y:S01]  /*0930*/  @!P2 IMAD.MOV R5, RZ, RZ, -R5 ;  /* 0x000000ffff05a224 */ /* 0x000fe200078e0a05 */
[----:B------:R-:W-:Y:S01]  /*0940*/  @!P1 LOP3.LUT R5, RZ, R14, RZ, 0x33, !PT ;  /* 0x0000000eff059212 */ /* 0x000fe200078e33ff */
[----:B------:R-:W-:-:S04]  /*0950*/  IMAD.HI.U32 R6, R7, R3, R6 ;  /* 0x0000000307067227 */ /* 0x000fc800078e0006 */
[----:B------:R-:W-:Y:S02]  /*0960*/  IMAD.SHL.U32 R0, R5, 0x40, RZ ;  /* 0x0000004005007824 */ /* 0x000fe400078e00ff */
[----:B------:R-:W-:Y:S02]  /*0970*/  IMAD.MOV R7, RZ, RZ, -R5 ;  /* 0x000000ffff077224 */ /* 0x000fe400078e0a05 */
[C---:B------:R-:W-:Y:S02]  /*0980*/  VIADD R32, R0.reuse, 0x4 ;  /* 0x0000000400207836 */ /* 0x040fe40000000000 */
[C---:B------:R-:W-:Y:S02]  /*0990*/  VIADD R70, R0.reuse, 0x2 ;  /* 0x0000000200467836 */ /* 0x040fe40000000000 */
[C---:B------:R-:W-:Y:S01]  /*09a0*/  VIADD R93, R0.reuse, 0x6 ;  /* 0x00000006005d7836 */ /* 0x040fe20000000000 */
[----:B------:R-:W-:Y:S01]  /*09b0*/  IABS R89, R32 ;  /* 0x0000002000597213 */ /* 0x000fe20000000000 */
[C---:B------:R-:W-:Y:S01]  /*09c0*/  VIADD R15, R0.reuse, 0x1 ;  /* 0x00000001000f7836 */ /* 0x040fe20000000000 */
[----:B------:R-:W-:Y:S01]  /*09d0*/  IABS R11, R70 ;  /* 0x00000046000b7213 */ /* 0x000fe20000000000 */
[----:B------:R-:W-:Y:S01]  /*09e0*/  VIADD R90, R0, 0x9 ;  /* 0x00000009005a7836 */ /* 0x000fe20000000000 */
[----:B------:R-:W-:Y:S01]  /*09f0*/  IABS R74, R93 ;  /* 0x0000005d004a7213 */ /* 0x000fe20000000000 */
[----:B------:R-:W-:Y:S01]  /*0a00*/  IMAD.HI.U32 R9, R19, R89, RZ ;  /* 0x0000005913097227 */ /* 0x000fe200078e00ff */
[----:B------:R-:W-:-:S02]  /*0a10*/  IABS R10, R15 ;  /* 0x0000000f000a7213 */ /* 0x000fc40000000000 */
[----:B------:R-:W-:Y:S01]  /*0a20*/  IABS R69, R90 ;  /* 0x0000005a00457213 */ /* 0x000fe20000000000 */
[----:B------:R-:W-:Y:S01]  /*0a30*/  IMAD.MOV R9, RZ, RZ, -R9 ;  /* 0x000000ffff097224 */ /* 0x000fe200078e0a09 */
[----:B------:R-:W-:Y:S01]  /*0a40*/  ISETP.GE.AND P3, PT, R15, RZ, PT ;  /* 0x000000ff0f00720c */ /* 0x000fe20003f66270 */
[----:B------:R-:W-:-:S04]  /*0a50*/  IMAD.HI.U32 R5, R19, R11, RZ ;  /* 0x0000000b13057227 */ /* 0x000fc800078e00ff */
[----:B------:R-:W-:Y:S02]  /*0a60*/  IMAD R89, R20, R9, R89 ;  /* 0x0000000914597224 */ /* 0x000fe400078e0259 */
[----:B------:R-:W-:Y:S02]  /*0a70*/  VIADD R61, R0, 0xc ;  /* 0x0000000c003d7836 */ /* 0x000fe40000000000 */
[----:B------:R-:W-:-:S03]  /*0a80*/  IMAD.HI.U32 R9, R19, R74, RZ ;  /* 0x0000004a13097227 */ /* 0x000fc600078e00ff */
[----:B------:R-:W-:Y:S01]  /*0a90*/  IABS R41, R61 ;  /* 0x0000003d00297213 */ /* 0x000fe20000000000 */
[----:B------:R-:W-:Y:S02]  /*0aa0*/  IMAD.MOV R5, RZ, RZ, -R5 ;  /* 0x000000ffff057224 */ /* 0x000fe400078e0a05 */
[----:B------:R-:W-:Y:S02]  /*0ab0*/  VIADD R92, R0, 0x8 ;  /* 0x00000008005c7836 */ /* 0x000fe40000000000 */
[----:B------:R-:W-:-:S03]  /*0ac0*/  IMAD.HI.U32 R3, R19, R10, RZ ;  /* 0x0000000a13037227 */ /* 0x000fc600078e00ff */
[----:B------:R-:W-:Y:S01]  /*0ad0*/  IABS R83, R92 ;  /* 0x0000005c00537213 */ /* 0x000fe20000000000 */
[----:B------:R-:W-:Y:S02]  /*0ae0*/  IMAD.MOV R9, RZ, RZ, -R9 ;  /* 0x000000ffff097224 */ /* 0x000fe400078e0a09 */
[----:B------:R-:W-:Y:S02]  /*0af0*/  IMAD R5, R20, R5, R11 ;  /* 0x0000000514057224 */ /* 0x000fe400078e020b */
[----:B------:R-:W-:Y:S02]  /*0b00*/  VIADD R42, R0, 0x10 ;  /* 0x00000010002a7836 */ /* 0x000fe40000000000 */
[----:B------:R-:W-:Y:S02]  /*0b10*/  IMAD.MOV R3, RZ, RZ, -R3 ;  /* 0x000000ffff037224 */ /* 0x000fe400078e0a03 */
[----:B------:R-:W-:Y:S01]  /*0b20*/  IMAD.HI.U32 R11, R19, R69, RZ ;  /* 0x00000045130b7227 */ /* 0x000fe200078e00ff */
[----:B------:R-:W-:-:S03]  /*0b30*/  IABS R38, R42 ;  /* 0x0000002a00267213 */ /* 0x000fc60000000000 */
[----:B------:R-:W-:Y:S02]  /*0b40*/  IMAD R74, R20, R9, R74 ;  /* 0x00000009144a7224 */ /* 0x000fe400078e024a */
[----:B------:R-:W-:Y:S02]  /*0b50*/  VIADD R47, R0, 0x13 ;  /* 0x00000013002f7836 */ /* 0x000fe40000000000 */
[----:B------:R-:W-:-:S03]  /*0b60*/  IMAD.HI.U32 R9, R19, R41, RZ ;  /* 0x0000002913097227 */ /* 0x000fc600078e00ff */
[----:B------:R-:W-:Y:S01]  /*0b70*/  IABS R35, R47 ;  /* 0x0000002f00237213 */ /* 0x000fe20000000000 */
[----:B------:R-:W-:Y:S02]  /*0b80*/  IMAD R3, R20, R3, R10 ;  /* 0x0000000314037224 */ /* 0x000fe400078e020a */
        /* <DEDUP_REMOVED lines=20> */
[----:B------:R-:W-:Y:S02]  /*0cd0*/  VIADD R67, R0, 0x3 ;  /* 0x0000000300437836 */ /* 0x000fe40000000000 */
[----:B------:R-:W-:Y:S02]  /*0ce0*/  IMAD R38, R20, R11, R38 ;  /* 0x0000000b14267224 */ /* 0x000fe400078e0226 */
[----:B------:R-:W-:Y:S01]  /*0cf0*/  VIADD R58, R0, 0x1c ;  /* 0x0000001c003a7836 */ /* 0x000fe20000000000 */
[----:B------:R-:W-:Y:S01]  /*0d00*/  IABS R91, R67 ;  /* 0x00000043005b7213 */ /* 0x000fe20000000000 */
[----:B------:R-:W-:Y:S02]  /*0d10*/  IMAD.MOV R10, RZ, RZ, -R10 ;  /* 0x000000ffff0a7224 */ /* 0x000fe400078e0a0a */
[----:B------:R-:W-:Y:S01]  /*0d20*/  IMAD.HI.U32 R11, R19, R31, RZ ;  /* 0x0000001f130b7227 */ /* 0x000fe200078e00ff */
[----:B------:R-:W-:-:S03]  /*0d30*/  IABS R26, R58 ;  /* 0x0000003a001a7213 */ /* 0x000fc60000000000 */
[----:B------:R-:W-:Y:S02]  /*0d40*/  IMAD R35, R20, R9, R35 ;  /* 0x0000000914237224 */ /* 0x000fe400078e0223 */
[C---:B------:R-:W-:Y:S02]  /*0d50*/  VIADD R56, R0.reuse, 0x1b ;  /* 0x0000001b00387836 */ /* 0x040fe40000000000 */
[----:B------:R-:W-:Y:S02]  /*0d60*/  VIADD R62, R0, 0x21 ;  /* 0x00000021003e7836 */ /* 0x000fe40000000000 */
[----:B------:R-:W-:Y:S01]  /*0d70*/  IMAD.HI.U32 R9, R19, R28, RZ ;  /* 0x0000001c13097227 */ /* 0x000fe200078e00ff */
[----:B------:R-:W-:Y:S02]  /*0d80*/  IABS R27, R56 ;  /* 0x00000038001b7213 */ /* 0x000fe40000000000 */
[----:B------:R-:W-:Y:S01]  /*0d90*/  IABS R23, R62 ;  /* 0x0000003e00177213 */ /* 0x000fe20000000000 */
[----:B------:R-:W-:-:S02]  /*0da0*/  IMAD R39, R20, R10, R39 ;  /* 0x0000000a14277224 */ /* 0x000fc400078e0227 */
[----:B------:R-:W-:Y:S02]  /*0db0*/  IMAD.MOV R11, RZ, RZ, -R11 ;  /* 0x000000ffff0b7224 */ /* 0x000fe400078e0a0b */
[----:B------:R-:W-:-:S04]  /*0dc0*/  IMAD.HI.U32 R10, R19, R34, RZ ;  /* 0x00000022130a7227 */ /* 0x000fc800078e00ff */
[----:B------:R-:W-:Y:S02]  /*0dd0*/  IMAD.MOV R9, RZ, RZ, -R9 ;  /* 0x000000ffff097224 */ /* 0x000fe400078e0a09 */
[C---:B------:R-:W-:Y:S02]  /*0de0*/  VIADD R94, R0.reuse, 0x5 ;  /* 0x00000005005e7836 */ /* 0x040fe40000000000 */
[----:B------:R-:W-:Y:S02]  /*0df0*/  VIADD R87, R0, 0xa ;  /* 0x0000000a00577836 */ /* 0x000fe40000000000 */
[----:B------:R-:W-:Y:S01]  /*0e00*/  IMAD.HI.U32 R8, R19, R91, RZ ;  /* 0x0000005b13087227 */ /* 0x000fe200078e00ff */
[----:B------:R-:W-:Y:S02]  /*0e10*/  IABS R88, R94 ;  /* 0x0000005e00587213 */ /* 0x000fe40000000000 */
[----:B------:R-:W-:Y:S01]  /*0e20*/  IABS R57, R87 ;  /* 0x0000005700397213 */ /* 0x000fe20000000000 */
[----:B------:R-:W-:-:S02]  /*0e30*/  IMAD R31, R20, R11, R31 ;  /* 0x0000000b141f7224 */ /* 0x000fc400078e021f */
        /* <DEDUP_REMOVED lines=8> */
[----:B------:R-:W-:-:S04]  /*0ec0*/  IMAD.HI.U32 R9, R19, R23, RZ ;  /* 0x0000001713097227 */ /* 0x000fc800078e00ff */
[----:B------:R-:W-:Y:S02]  /*0ed0*/  IMAD R7, R14, R7, R13 ;  /* 0x000000070e077224 */ /* 0x000fe400078e020d */
[----:B------:R-:W-:Y:S02]  /*0ee0*/  IMAD.MOV R8, RZ, RZ, -R8 ;  /* 0x000000ffff087224 */ /* 0x000fe400078e0a08 */
[----:B------:R-:W-:Y:S02]  /*0ef0*/  VIADD R73, R0, 0xb ;  /* 0x0000000b00497836 */ /* 0x000fe40000000000 */
[----:B------:R-:W-:Y:S02]  /*0f00*/  IMAD.MOV R11, RZ, RZ, -R11 ;  /* 0x000000ffff0b7224 */ /* 0x000fe400078e0a0b */
[----:B------:R-:W-:Y:S01]  /*0f10*/  IMAD.MOV R10, RZ, RZ, -R10 ;  /* 0x000000ffff0a7224 */ /* 0x000fe200078e0a0a */
[----:B------:R-:W-:Y:S01]  /*0f20*/  IABS R46, R73 ;  /* 0x00000049002e7213 */ /* 0x000fe20000000000 */
[----:B------:R-:W-:-:S02]  /*0f30*/  IMAD.MOV R9, RZ, RZ, -R9 ;  /* 0x000000ffff097224 */ /* 0x000fc400078e0a09 */
[----:B------:R-:W-:Y:S02]  /*0f40*/  IMAD.IADD R7, R12, 0x1, R7 ;  /* 0x000000010c077824 */ /* 0x000fe400078e0207 */
[----:B------:R-:W-:Y:S02]  /*0f50*/  IMAD R91, R20, R8, R91 ;  /* 0x00000008145b7224 */ /* 0x000fe400078e025b */
[----:B------:R-:W-:Y:S01]  /*0f60*/  VIADD R40, R0, 0x11 ;  /* 0x0000001100287836 */ /* 0x000fe20000000000 */
[----:B------:R-:W-:Y:S01]  /*0f70*/  PRMT R64, R2, 0x6540, R7 ;  /* 0x0000654002407816 */ /* 0x000fe20000000007 */
[----:B------:R-:W-:-:S03]  /*0f80*/  IMAD.HI.U32 R8, R19, R88, RZ ;  /* 0x0000005813087227 */ /* 0x000fc600078e00ff */
[----:B------:R-:W-:Y:S01]  /*0f90*/  IABS R37, R40 ;  /* 0x0000002800257213 */ /* 0x000fe20000000000 */
[C---:B------:R-:W-:Y:S01]  /*0fa0*/  IMAD.HI.U32 R12, R19.reuse, R57, RZ ;  /* 0x00000039130c7227 */ /* 0x040fe200078e00ff */
[----:B------:R-:W-:Y:S03]  /*0fb0*/  STL [R1+0x1f4], R64 ;  /* 0x0001f44001007387 */ /* 0x000fe60000100800 */
[----:B------:R-:W-:Y:S02]  /*0fc0*/  VIADD R43, R0, 0x12 ;  /* 0x00000012002b7836 */ /* 0x000fe40000000000 */
[C---:B------:R-:W-:Y:S02]  /*0fd0*/  IMAD R26, R20.reuse, R11, R26 ;  /* 0x0000000b141a7224 */ /* 0x040fe400078e021a */
[----:B------:R-:W-:Y:S01]  /*0fe0*/  IMAD R27, R20, R10, R27 ;  /* 0x0000000a141b7224 */ /* 0x000fe200078e021b */
[----:B------:R-:W-:Y:S01]  /*0ff0*/  IABS R36, R43 ;  /* 0x0000002b00247213 */ /* 0x000fe20000000000 */
[----:B------:R-:W-:-:S04]  /*1000*/  IMAD.HI.U32 R11, R19, R21, RZ ;  /* 0x00000015130b7227 */ /* 0x000fc800078e00ff */
[----:B------:R-:W-:Y:S02]  /*1010*/  IMAD R23, R20, R9, R23 ;  /* 0x0000000914177224 */ /* 0x000fe400078e0217 */
[----:B------:R-:W-:-:S04]  /*1020*/  IMAD.HI.U32 R10, R19, R22, RZ ;  /* 0x00000016130a7227 */ /* 0x000fc800078e00ff */
[----:B------:R-:W-:Y:S02]  /*1030*/  IMAD.SHL.U32 R9, R7, 0x100, RZ ;  /* 0x0000010007097824 */ /* 0x000fe400078e00ff */
[----:B------:R-:W-:Y:S02]  /*1040*/  IMAD.MOV R13, RZ, RZ, -R8 ;  /* 0x000000ffff0d7224 */ /* 0x000fe400078e0a08 */
[----:B------:R-:W-:Y:S01]  /*1050*/  IMAD.MOV R12, RZ, RZ, -R12 ;  /* 0x000000ffff0c7224 */ /* 0x000fe200078e0a0c */
[----:B------:R-:W-:Y:S01]  /*1060*/  LOP3.LUT R51, R9, 0x80, R2, 0xfe, !PT ;  /* 0x0000008009337812 */ /* 0x000fe200078efe02 */
[----:B------:R-:W-:-:S04]  /*1070*/  IMAD.HI.U32 R8, R19, R46, RZ ;  /* 0x0000002e13087227 */ /* 0x000fc800078e00ff */
[----:B------:R-:W-:Y:S01]  /*1080*/  IMAD R34, R20, R15, R34 ;  /* 0x0000000f14227224 */ /* 0x000fe200078e0222 */
[----:B------:R-:W-:Y:S01]  /*1090*/  STL [R1+0x200], R51 ;  /* 0x0002003301007387 */ /* 0x000fe20000100800 */
[C---:B------:R-:W-:Y:S02]  /*10a0*/  VIADD R54, R0.reuse, 0x19 ;  /* 0x0000001900367836 */ /* 0x040fe40000000000 */
[----:B------:R-:W-:Y:S02]  /*10b0*/  IMAD.MOV R11, RZ, RZ, -R11 ;  /* 0x000000ffff0b7224 */ /* 0x000fe400078e0a0b */
[----:B------:R-:W-:Y:S01]  /*10c0*/  VIADD R76, R0, 0x28 ;  /* 0x00000028004c7836 */ /* 0x000fe20000000000 */
[----:B------:R-:W-:Y:S01]  /*10d0*/  IABS R29, R54 ;  /* 0x00000036001d7213 */ /* 0x000fe20000000000 */
[----:B------:R-:W-:Y:S02]  /*10e0*/  IMAD.MOV R15, RZ, RZ, -R10 ;  /* 0x000000ffff0f7224 */ /* 0x000fe400078e0a0a */
[C---:B------:R-:W-:Y:S01]  /*10f0*/  IMAD R88, R20.reuse, R13, R88 ;  /* 0x0000000d14587224 */ /* 0x040fe200078e0258 */
[----:B------:R-:W-:Y:S01]  /*1100*/  IABS R16, R76 ;  /* 0x0000004c00107213 */ /* 0x000fe20000000000 */
[----:B------:R-:W-:-:S02]  /*1110*/  IMAD R57, R20, R12, R57 ;  /* 0x0000000c14397224 */ /* 0x000fc400078e0239 */
[----:B------:R-:W-:Y:S02]  /*1120*/  VIADD R53, R0, 0x18 ;  /* 0x0000001800357836 */ /* 0x000fe40000000000 */
[----:B------:R-:W-:-:S03]  /*1130*/  IMAD.HI.U32 R12, R19, R37, RZ ;  /* 0x00000025130c7227 */ /* 0x000fc600078e00ff */
[----:B------:R-:W-:Y:S01]  /*1140*/  IABS R30, R53 ;  /* 0x00000035001e7213 */ /* 0x000fe20000000000 */
[----:B------:R-:W-:Y:S02]  /*1150*/  IMAD.MOV R13, RZ, RZ, -R8 ;  /* 0x000000ffff0d7224 */ /* 0x000fe400078e0a08 */
[----:B------:R-:W-:Y:S01]  /*1160*/  IMAD R21, R20, R11, R21 ;  /* 0x0000000b14157224 */ /* 0x000fe200078e0215 */
[----:B------:R-:W-:Y:S01]  /*1170*/  IABS R11, R64 ;  /* 0x00000040000b7213 */ /* 0x000fe20000000000 */
[----:B------:R-:W-:-:S04]  /*1180*/  IMAD.HI.U32 R8, R19, R36, RZ ;  /* 0x0000002413087227 */ /* 0x000fc800078e00ff */
[C---:B------:R-:W-:Y:S01]  /*1190*/  IMAD R22, R20.reuse, R15, R22 ;  /* 0x0000000f14167224 */ /* 0x040fe200078e0216 */
[----:B------:R-:W-:Y:S01]  /*11a0*/  IABS R15, R51 ;  /* 0x00000033000f7213 */ /* 0x000fe20000000000 */
[----:B------:R-:W-:Y:S02]  /*11b0*/  IMAD.MOV R12, RZ, RZ, -R12 ;  /* 0x000000ffff0c7224 */ /* 0x000fe400078e0a0c */
[----:B------:R-:W-:Y:S02]  /*11c0*/  IMAD R46, R20, R13, R46 ;  /* 0x0000000d142e7224 */ /* 0x000fe400078e022e */
[C---:B------:R-:W-:Y:S02]  /*11d0*/  VIADD R59, R0.reuse, 0x1d ;  /* 0x0000001d003b7836 */ /* 0x040fe40000000000 */
[----:B------:R-:W-:Y:S02]  /*11e0*/  IMAD.MOV R13, RZ, RZ, -R8 ;  /* 0x000000ffff0d7224 */ /* 0x000fe400078e0a08 */
[----:B------:R-:W-:Y:S01]  /*11f0*/  VIADD R60, R0, 0x20 ;  /* 0x00000020003c7836 */ /* 0x000fe20000000000 */
[----:B------:R-:W-:Y:S01]  /*1200*/  IABS R25, R59 ;  /* 0x0000003b00197213 */ /* 0x000fe20000000000 */
[----:B------:R-:W-:-:S03]  /*1210*/  IMAD.HI.U32 R8, R19, R29, RZ ;  /* 0x0000001d13087227 */ /* 0x000fc600078e00ff */
[----:B------:R-:W-:Y:S01]  /*1220*/  IABS R24, R60 ;  /* 0x0000003c00187213 */ /* 0x000fe20000000000 */
[----:B------:R-:W-:-:S04]  /*1230*/  IMAD.HI.U32 R9, R19, R16, RZ ;  /* 0x0000001013097227 */ /* 0x000fc800078e00ff */
[----:B------:R-:W-:-:S04]  /*1240*/  IMAD.HI.U32 R7, R6, R11, RZ ;  /* 0x0000000b06077227 */ /* 0x000fc800078e00ff */
[----:B------:R-:W-:-:S04]  /*1250*/  IMAD.HI.U32 R6, R6, R15, RZ ;  /* 0x0000000f06067227 */ /* 0x000fc800078e00ff */
[----:B------:R-:W-:Y:S02]  /*1260*/  IMAD R37, R20, R12, R37 ;  /* 0x0000000c14257224 */ /* 0x000fe400078e0225 */
[----:B------:R-:W-:-:S04]  /*1270*/  IMAD.HI.U32 R12, R19, R30, RZ ;  /* 0x0000001e130c7227 */ /* 0x000fc800078e00ff */
[----:B------:R-:W-:Y:S02]  /*1280*/  IMAD.MOV R8, RZ, RZ, -R8 ;  /* 0x000000ffff087224 */ /* 0x000fe400078e0a08 */
[----:B------:R-:W-:Y:S02]  /*1290*/  IMAD.MOV R9, RZ, RZ, -R9 ;  /* 0x000000ffff097224 */ /* 0x000fe400078e0a09 */
[----:B------:R-:W-:Y:S02]  /*12a0*/  IMAD.MOV R7, RZ, RZ, -R7 ;  /* 0x000000ffff077224 */ /* 0x000fe400078e0a07 */
[----:B------:R-:W-:Y:S02]  /*12b0*/  IMAD.MOV R6, RZ, RZ, -R6 ;  /* 0x000000ffff067224 */ /* 0x000fe400078e0a06 */
[----:B------:R-:W-:Y:S02]  /*12c0*/  IMAD.MOV R17, RZ, RZ, -R12 ;  /* 0x000000ffff117224 */ /* 0x000fe400078e0a0c */
[----:B------:R-:W-:-:S02]  /*12d0*/  VIADD R71, R0, 0x24 ;  /* 0x0000002400477836 */ /* 0x000fc40000000000 */
[----:B------:R-:W-:-:S03]  /*12e0*/  IMAD.HI.U32 R12, R19, R25, RZ ;  /* 0x00000019130c7227 */ /* 0x000fc600078e00ff */
[----:B------:R-:W-:Y:S01]  /*12f0*/  IABS R18, R71 ;  /* 0x0000004700127213 */ /* 0x000fe20000000000 */
[C---:B------:R-:W-:Y:S02]  /*1300*/  IMAD R29, R20.reuse, R8, R29 ;  /* 0x00000008141d7224 */ /* 0x040fe400078e021d */
[----:B------:R-:W-:Y:S02]  /*1310*/  IMAD R16, R20, R9, R16 ;  /* 0x0000000914107224 */ /* 0x000fe400078e0210 */
[----:B------:R-:W-:Y:S02]  /*1320*/  IMAD R7, R4, R7, R11 ;  /* 0x0000000704077224 */ /* 0x000fe400078e020b */
[----:B------:R-:W-:-:S03]  /*1330*/  IMAD.HI.U32 R8, R19, R24, RZ ;  /* 0x0000001813087227 */ /* 0x000fc600078e00ff */
[C---:B------:R-:W-:Y:S01]  /*1340*/  ISETP.GT.U32.AND P0, PT, R4.reuse, R7, PT ;  /* 0x000000070400720c */ /* 0x040fe20003f04070 */
[----:B------:R-:W-:Y:S02]  /*1350*/  IMAD R9, R4, R6, R15 ;  /* 0x0000000604097224 */ /* 0x000fe400078e020f */
[----:B------:R-:W-:Y:S02]  /*1360*/  IMAD R36, R20, R13, R36 ;  /* 0x0000000d14247224 */ /* 0x000fe400078e0224 */
[----:B------:R-:W-:Y:S01]  /*1370*/  IMAD.MOV R12, RZ, RZ, -R12 ;  /* 0x000000ffff0c7224 */ /* 0x000fe200078e0a0c */
[----:B------:R-:W-:Y:S01]  /*1380*/  ISETP.GT.U32.AND P1, PT, R4, R9, PT ;  /* 0x000000090400720c */ /* 0x000fe20003f24070 */
[----:B------:R-:W-:Y:S02]  /*1390*/  IMAD.MOV R13, RZ, RZ, -R8 ;  /* 0x000000ffff0d7224 */ /* 0x000fe400078e0a08 */
[----:B------:R-:W-:Y:S02]  /*13a0*/  VIADD R77, R0, 0x29 ;  /* 0x00000029004d7836 */ /* 0x000fe40000000000 */
[----:B------:R-:W-:-:S02]  /*13b0*/  IMAD R25, R20, R12, R25 ;  /* 0x0000000c14197224 */ /* 0x000fc400078e0219 */
[----:B------:R-:W-:-:S04]  /*13c0*/  IMAD.HI.U32 R12, R19, R18, RZ ;  /* 0x00000012130c7227 */ /* 0x000fc800078e00ff */
[C---:B------:R-:W-:Y:S01]  /*13d0*/  IMAD R24, R20.reuse, R13, R24 ;  /* 0x0000000d14187224 */ /* 0x040fe200078e0218 */
[----:B------:R-:W-:Y:S01]  /*13e0*/  IABS R13, R77 ;  /* 0x0000004d000d7213 */ /* 0x000fe20000000000 */
[----:B------:R-:W-:Y:S02]  /*13f0*/  IMAD R30, R20, R17, R30 ;  /* 0x00000011141e7224 */ /* 0x000fe400078e021e */
[----:B------:R-:W-:Y:S02]  /*1400*/  IMAD.MOV R17, RZ, RZ, -R12 ;  /* 0x000000ffff117224 */ /* 0x000fe400078e0a0c */
[C---:B------:R-:W-:Y:S02]  /*1410*/  VIADD R75, R0.reuse, 0x25 ;  /* 0x00000025004b7836 */ /* 0x040fe40000000000 */
[----:B------:R-:W-:Y:S02]  /*1420*/  VIADD R33, R0, 0x3f ;  /* 0x0000003f00217836 */ /* 0x000fe40000000000 */
[----:B------:R-:W-:-:S03]  /*1430*/  IMAD.HI.U32 R10, R19, R13, RZ ;  /* 0x0000000d130a7227 */ /* 0x000fc600078e00ff */
[----:B------:R-:W-:Y:S01]  /*1440*/  IABS R72, R33 ;  /* 0x0000002100487213 */ /* 0x000fe20000000000 */
[----:B------:R-:W-:Y:S01]  /*1450*/  IMAD R18, R20, R17, R18 ;  /* 0x0000001114127224 */ /* 0x000fe200078e0212 */
[----:B------:R-:W-:Y:S01]  /*1460*/  IABS R17, R75 ;  /* 0x0000004b00117213 */ /* 0x000fe20000000000 */
[----:B------:R-:W-:Y:S01]  /*1470*/  @!P0 IMAD.IADD R7, R7, 0x1, -R4 ;  /* 0x0000000107078824 */ /* 0x000fe200078e0a04 */
[----:B------:R0:W-:Y:S01]  /*1480*/  STL [R1+0x470], R33 ;  /* 0x0004702101007387 */ /* 0x0001e20000100800 */
[----:B------:R-:W-:Y:S01]  /*1490*/  IMAD.MOV R10, RZ, RZ, -R10 ;  /* 0x000000ffff0a7224 */ /* 0x000fe200078e0a0a */
[----:B------:R-:W-:Y:S01]  /*14a0*/  ISETP.GE.AND P0, PT, R64, RZ, PT ;  /* 0x000000ff4000720c */ /* 0x000fe20003f06270 */
[----:B------:R-:W-:Y:S01]  /*14b0*/  @!P1 IMAD.IADD R9, R9, 0x1, -R4 ;  /* 0x0000000109099824 */ /* 0x000fe200078e0a04 */
[----:B------:R-:W-:Y:S01]  /*14c0*/  ISETP.GT.U32.AND P2, PT, R4, R7, PT ;  /* 0x000000070400720c */ /* 0x000fe20003f44070 */
[C---:B------:R-:W-:Y:S01]  /*14d0*/  VIADD R78, R0.reuse, 0x2a ;  /* 0x0000002a004e7836 */ /* 0x040fe20000000000 */
[----:B------:R-:W-:Y:S01]  /*14e0*/  ISETP.GE.AND P1, PT, R51, RZ, PT ;  /* 0x000000ff3300720c */ /* 0x000fe20003f26270 */
[----:B------:R-:W-:Y:S01]  /*14f0*/  VIADD R79, R0, 0x2b ;  /* 0x0000002b004f7836 */ /* 0x000fe20000000000 */
[----:B------:R-:W-:Y:S01]  /*1500*/  ISETP.GT.U32.AND P4, PT, R4, R9, PT ;  /* 0x000000090400720c */ /* 0x000fe20003f84070 */
[----:B------:R-:W-:Y:S01]  /*1510*/  IMAD.HI.U32 R8, R19, R17, RZ ;  /* 0x0000001113087227 */ /* 0x000fe200078e00ff */
[----:B------:R-:W-:-:S02]  /*1520*/  IABS R12, R78 ;  /* 0x0000004e000c7213 */ /* 0x000fc40000000000 */
[----:B------:R-:W-:Y:S01]  /*1530*/  IABS R14, R79 ;  /* 0x0000004f000e7213 */ /* 0x000fe20000000000 */
[----:B------:R-:W-:Y:S02]  /*1540*/  IMAD R13, R20, R10, R13 ;  /* 0x0000000a140d7224 */ /* 0x000fe400078e020d */
[----:B------:R-:W-:-:S04]  /*1550*/  IMAD.HI.U32 R10, R19, R72, RZ ;  /* 0x00000048130a7227 */ /* 0x000fc800078e00ff */
[----:B------:R-:W-:Y:S02]  /*1560*/  IMAD.MOV R8, RZ, RZ, -R8 ;  /* 0x000000ffff087224 */ /* 0x000fe400078e0a08 */
[----:B0-----:R-:W-:Y:S02]  /*1570*/  IMAD.MOV R33, RZ, RZ, -R10 ;  /* 0x000000ffff217224 */ /* 0x001fe400078e0a0a */
[----:B------:R-:W-:Y:S02]  /*1580*/  IMAD R17, R20, R8, R17 ;  /* 0x0000000814117224 */ /* 0x000fe400078e0211 */
[----:B------:R-:W-:-:S04]  /*1590*/  IMAD.HI.U32 R6, R19, R12, RZ ;  /* 0x0000000c13067227 */ /* 0x000fc800078e00ff */
[----:B------:R-:W-:-:S04]  /*15a0*/  IMAD.HI.U32 R8, R19, R14, RZ ;  /* 0x0000000e13087227 */ /* 0x000fc800078e00ff */
[C---:B------:R-:W-:Y:S02]  /*15b0*/  IMAD R72, R20.reuse, R33, R72 ;  /* 0x0000002114487224 */ /* 0x040fe400078e0248 */
[----:B------:R-:W-:Y:S02]  /*15c0*/  IMAD.MOV R11, RZ, RZ, -R6 ;  /* 0x000000ffff0b7224 */ /* 0x000fe400078e0a06 */
[----:B------:R-:W-:Y:S01]  /*15d0*/  IMAD.MOV R15, RZ, RZ, -R8 ;  /* 0x000000ffff0f7224 */ /* 0x000fe200078e0a08 */
[C---:B------:R-:W-:Y:S01]  /*15e0*/  ISETP.GT.U32.AND P5, PT, R20.reuse, R72, PT ;  /* 0x000000481400720c */ /* 0x040fe20003fa4070 */
[--C-:B------:R-:W-:Y:S01]  /*15f0*/  @!P2 IMAD.IADD R7, R7, 0x1, -R4.reuse ;  /* 0x000000010707a824 */ /* 0x100fe200078e0a04 */
[----:B------:R-:W-:Y:S01]  /*1600*/  ISETP.GT.U32.AND P2, PT, R20, R3, PT ;  /* 0x000000031400720c */ /* 0x000fe20003f44070 */
[----:B------:R-:W-:Y:S01]  /*1610*/  @!P4 IMAD.IADD R9, R9, 0x1, -R4 ;  /* 0x000000010909c824 */ /* 0x000fe200078e0a04 */
[----:B------:R-:W-:Y:S01]  /*1620*/  ISETP.NE.AND P4, PT, R44, RZ, PT ;  /* 0x000000ff2c00720c */ /* 0x000fe20003f85270 */
[C---:B------:R-:W-:Y:S01]  /*1630*/  IMAD R12, R20.reuse, R11, R12 ;  /* 0x0000000b140c7224 */ /* 0x040fe200078e020c */
[----:B------:R-:W-:Y:S01]  /*1640*/  LOP3.LUT R44, RZ, R44, RZ, 0x33, !PT ;  /* 0x0000002cff2c7212 */ /* 0x000fe200078e33ff */
[----:B------:R-:W-:-:S02]  /*1650*/  IMAD R11, R20, R15, R14 ;  /* 0x0000000f140b7224 */ /* 0x000fc400078e020e */
[----:B------:R-:W-:Y:S02]  /*1660*/  IMAD.MOV.U32 R15, RZ, RZ, R9 ;  /* 0x000000ffff0f7224 */ /* 0x000fe400078e0009 */
[----:B------:R-:W-:Y:S01]  /*1670*/  @!P0 IMAD.MOV R7, RZ, RZ, -R7 ;  /* 0x000000ffff078224 */ /* 0x000fe200078e0a07 */
[----:B------:R-:W-:Y:S01]  /*1680*/  ISETP.GT.U32.AND P0, PT, R20, R88, PT ;  /* 0x000000581400720c */ /* 0x000fe20003f04070 */
[----:B------:R-:W-:Y:S02]  /*1690*/  @!P1 IMAD.MOV R15, RZ, RZ, -R15 ;  /* 0x000000ffff0f9224 */ /* 0x000fe400078e0a0f */
[--C-:B------:R-:W-:Y:S01]  /*16a0*/  @!P5 IMAD.IADD R72, R72, 0x1, -R20.reuse ;  /* 0x000000014848d824 */ /* 0x100fe200078e0a14 */
[C---:B------:R-:W-:Y:S01]  /*16b0*/  SEL R95, R44.reuse, R7, !P4 ;  /* 0x000000072c5f7207 */ /* 0x040fe20006000000 */
[--C-:B------:R-:W-:Y:S01]  /*16c0*/  @!P2 IMAD.IADD R3, R3, 0x1, -R20.reuse ;  /* 0x000000010303a824 */ /* 0x100fe200078e0a14 */
[----:B------:R-:W-:Y:S01]  /*16d0*/  SEL R96, R44, R15, !P4 ;  /* 0x0000000f2c607207 */ /* 0x000fe20006000000 */
[----:B------:R-:W-:Y:S01]  /*16e0*/  VIADD R80, R0, 0x2c ;  /* 0x0000002c00507836 */ /* 0x000fe20000000000 */
[----:B------:R-:W-:Y:S01]  /*16f0*/  ISETP.GT.U32.AND P4, PT, R20, R5, PT ;  /* 0x000000051400720c */ /* 0x000fe20003f84070 */
[----:B------:R-:W-:Y:S01]  /*1700*/  VIADD R81, R0, 0x30 ;  /* 0x0000003000517836 */ /* 0x000fe20000000000 */
[----:B------:R-:W-:Y:S01]  /*1710*/  ISETP.GT.U32.AND P5, PT, R20, R91, PT ;  /* 0x0000005b1400720c */ /* 0x000fe20003fa4070 */
[----:B------:R-:W-:Y:S01]  /*1720*/  VIADD R82, R0, 0x31 ;  /* 0x0000003100527836 */ /* 0x000fe20000000000 */
[----:B------:R-:W-:Y:S01]  /*1730*/  ISETP.GT.U32.AND P2, PT, R20, R89, PT ;  /* 0x000000591400720c */ /* 0x000fe20003f44070 */
[--C-:B------:R-:W-:Y:S01]  /*1740*/  @!P0 IMAD.IADD R88, R88, 0x1, -R20.reuse ;  /* 0x0000000158588824 */ /* 0x100fe200078e0a14 */
[----:B------:R-:W-:Y:S01]  /*1750*/  ISETP.GT.U32.AND P1, PT, R20, R3, PT ;  /* 0x000000031400720c */ /* 0x000fe20003f24070 */
[----:B------:R-:W-:Y:S01]  /*1760*/  VIADD R84, R0, 0x32 ;  /* 0x0000003200547836 */ /* 0x000fe20000000000 */
[----:B------:R-:W-:Y:S01]  /*1770*/  ISETP.GT.U32.AND P0, PT, R20, R69, PT ;  /* 0x000000451400720c */ /* 0x000fe20003f04070 */
[----:B------:R-:W-:Y:S01]  /*1780*/  VIADD R85, R0, 0x33 ;  /* 0x0000003300557836 */ /* 0x000fe20000000000 */
[----:B------:R-:W-:Y:S01]  /*1790*/  ISETP.GT.U32.AND P6, PT, R20, R72, PT ;  /* 0x000000481400720c */ /* 0x000fe20003fc4070 */
[----:B------:R-:W-:Y:S01]  /*17a0*/  VIADD R86, R0, 0x34 ;  /* 0x0000003400567836 */ /* 0x000fe20000000000 */
[----:B------:R-:W-:Y:S01]  /*17b0*/  IABS R50, R80 ;  /* 0x0000005000327213 */ /* 0x000fe20000000000 */
[--C-:B------:R-:W-:Y:S01]  /*17c0*/  @!P4 IMAD.IADD R5, R5, 0x1, -R20.reuse ;  /* 0x000000010505c824 */ /* 0x100fe200078e0a14 */
[C---:B------:R-:W-:Y:S01]  /*17d0*/  ISETP.GT.U32.AND P4, PT, R20.reuse, R74, PT ;  /* 0x0000004a1400720c */ /* 0x040fe20003f84070 */
[--C-:B------:R-:W-:Y:S01]  /*17e0*/  @!P5 IMAD.IADD R91, R91, 0x1, -R20.reuse ;  /* 0x000000015b5bd824 */ /* 0x100fe200078e0a14 */
[C---:B------:R-:W-:Y:S01]  /*17f0*/  ISETP.GT.U32.AND P5, PT, R20.reuse, R83, PT ;  /* 0x000000531400720c */ /* 0x040fe20003fa4070 */
[--C-:B------:R-:W-:Y:S01]  /*1800*/  @!P2 IMAD.IADD R89, R89, 0x1, -R20.reuse ;  /* 0x000000015959a824 */ /* 0x100fe200078e0a14 */
[----:B------:R-:W-:Y:S01]  /*1810*/  IABS R6, R81 ;  /* 0x0000005100067213 */ /* 0x000fe20000000000 */
[--C-:B------:R-:W-:Y:S01]  /*1820*/  @!P1 IMAD.IADD R3, R3, 0x1, -R20.reuse ;  /* 0x0000000103039824 */ /* 0x100fe200078e0a14 */
[C---:B------:R-:W-:Y:S01]  /*1830*/  ISETP.GT.U32.AND P2, PT, R20.reuse, R91, PT ;  /* 0x0000005b1400720c */ /* 0x040fe20003f44070 */
[--C-:B------:R-:W-:Y:S01]  /*1840*/  @!P0 IMAD.IADD R69, R69, 0x1, -R20.reuse ;  /* 0x0000000145458824 */ /* 0x100fe200078e0a14 */
[----:B------:R-:W-:Y:S01]  /*1850*/  ISETP.GT.U32.AND P1, PT, R20, R89, PT ;  /* 0x000000591400720c */ /* 0x000fe20003f24070 */
[----:B------:R-:W-:Y:S01]  /*1860*/  @!P6 IMAD.IADD R72, R72, 0x1, -R20 ;  /* 0x000000014848e824 */ /* 0x000fe200078e0a14 */
[C---:B------:R-:W-:Y:S01]  /*1870*/  ISETP.GT.U32.AND P6, PT, R20.reuse, R5, PT ;  /* 0x000000051400720c */ /* 0x040fe20003fc4070 */
[----:B------:R-:W-:Y:S01]  /*1880*/  IMAD.MOV.U32 R10, RZ, RZ, R50 ;  /* 0x000000ffff0a7224 */ /* 0x000fe200078e0032 */
[----:B------:R-:W-:Y:S01]  /*1890*/  ISETP.GT.U32.AND P0, PT, R20, R69, PT ;  /* 0x000000451400720c */ /* 0x000fe20003f04070 */
[--C-:B------:R-:W-:Y:S01]  /*18a0*/  @!P4 IMAD.IADD R74, R74, 0x1, -R20.reuse ;  /* 0x000000014a4ac824 */ /* 0x100fe200078e0a14 */
[C---:B------:R-:W-:Y:S01]  /*18b0*/  ISETP.GT.U32.AND P4, PT, R20.reuse, R88, PT ;  /* 0x000000581400720c */ /* 0x040fe20003f84070 */
[----:B------:R-:W-:Y:S01]  /*18c0*/  @!P5 IMAD.IADD R83, R83, 0x1, -R20 ;  /* 0x000000015353d824 */ /* 0x000fe200078e0a14 */
[----:B------:R-:W-:Y:S01]  /*18d0*/  IABS R50, R86 ;  /* 0x0000005600327213 */ /* 0x000fe20000000000 */
[----:B------:R-:W-:Y:S01]  /*18e0*/  IMAD.MOV.U32 R14, RZ, RZ, R6 ;  /* 0x000000ffff0e7224 */ /* 0x000fe200078e0006 */
[C---:B------:R-:W-:Y:S01]  /*18f0*/  ISETP.GT.U32.AND P5, PT, R20.reuse, R74, PT ;  /* 0x0000004a1400720c */ /* 0x040fe20003fa4070 */
[--C-:B------:R-:W-:Y:S01]  /*1900*/  @!P2 IMAD.IADD R91, R91, 0x1, -R20.reuse ;  /* 0x000000015b5ba824 */ /* 0x100fe200078e0a14 */
[C---:B------:R-:W-:Y:S01]  /*1910*/  ISETP.GT.U32.AND P2, PT, R20.reuse, R57, PT ;  /* 0x000000391400720c */ /* 0x040fe20003f44070 */
[--C-:B------:R-:W-:Y:S01]  /*1920*/  @!P1 IMAD.IADD R89, R89, 0x1, -R20.reuse ;  /* 0x0000000159599824 */ /* 0x100fe200078e0a14 */
[C---:B------:R-:W-:Y:S01]  /*1930*/  ISETP.GT.U32.AND P1, PT, R20.reuse, R46, PT ;  /* 0x0000002e1400720c */ /* 0x040fe20003f24070 */
[--C-:B------:R-:W-:Y:S01]  /*1940*/  @!P6 IMAD.IADD R5, R5, 0x1, -R20.reuse ;  /* 0x000000010505e824 */ /* 0x100fe200078e0a14 */
[C---:B------:R-:W-:Y:S01]  /*1950*/  ISETP.GT.U32.AND P6, PT, R20.reuse, R83, PT ;  /* 0x000000531400720c */ /* 0x040fe20003fc4070 */
[--C-:B------:R-:W-:Y:S01]  /*1960*/  @!P0 IMAD.IADD R69, R69, 0x1, -R20.reuse ;  /* 0x0000000145458824 */ /* 0x100fe200078e0a14 */
[----:B------:R-:W-:Y:S01]  /*1970*/  ISETP.GT.U32.AND P0, PT, R20, R37, PT ;  /* 0x000000251400720c */ /* 0x000fe20003f04070 */
[----:B------:R-:W-:Y:S01]  /*1980*/  @!P4 IMAD.IADD R88, R88, 0x1, -R20 ;  /* 0x000000015858c824 */ /* 0x000fe200078e0a14 */
[----:B------:R-:W-:Y:S01]  /*1990*/  ISETP.GT.U32.AND P4, PT, R20, R41, PT ;  /* 0x000000291400720c */ /* 0x000fe20003f84070 */
[----:B------:R-:W-:-:S04]  /*19a0*/  IMAD.HI.U32 R6, R19, R10, RZ ;  /* 0x0000000a13067227 */ /* 0x000fc800078e00ff */
[--C-:B------:R-:W-:Y:S01]  /*19b0*/  @!P5 IMAD.IADD R74, R74, 0x1, -R20.reuse ;  /* 0x000000014a4ad824 */ /* 0x100fe200078e0a14 */
[C---:B------:R-:W-:Y:S01]  /*19c0*/  ISETP.GT.U32.AND P5, PT, R20.reuse, R39, PT ;  /* 0x000000271400720c */ /* 0x040fe20003fa4070 */
[--C-:B------:R-:W-:Y:S01]  /*19d0*/  @!P2 IMAD.IADD R57, R57, 0x1, -R20.reuse ;  /* 0x000000013939a824 */ /* 0x100fe200078e0a14 */
[----:B------:R-:W-:Y:S01]  /*19e0*/  ISETP.GT.U32.AND P2, PT, R20, R38, PT ;  /* 0x000000261400720c */ /* 0x000fe20003f44070 */
[--C-:B------:R-:W-:Y:S02]  /*19f0*/  @!P1 IMAD.IADD R46, R46, 0x1, -R20.reuse ;  /* 0x000000012e2e9824 */ /* 0x100fe400078e0a14 */
[--C-:B------:R-:W-:Y:S01]  /*1a00*/  @!P6 IMAD.IADD R83, R83, 0x1, -R20.reuse ;  /* 0x000000015353e824 */ /* 0x100fe200078e0a14 */
[C---:B------:R-:W-:Y:S01]  /*1a10*/  ISETP.GT.U32.AND P6, PT, R20.reuse, R57, PT ;  /* 0x000000391400720c */ /* 0x040fe20003fc4070 */
[--C-:B------:R-:W-:Y:S01]  /*1a20*/  @!P4 IMAD.IADD R41, R41, 0x1, -R20.reuse ;  /* 0x000000012929c824 */ /* 0x100fe200078e0a14 */
[C---:B------:R-:W-:Y:S01]  /*1a30*/  ISETP.GT.U32.AND P1, PT, R20.reuse, R46, PT ;  /* 0x0000002e1400720c */ /* 0x040fe20003f24070 */
[----:B------:R-:W-:Y:S01]  /*1a40*/  @!P0 IMAD.IADD R37, R37, 0x1, -R20 ;  /* 0x0000000125258824 */ /* 0x000fe200078e0a14 */
[C---:B------:R-:W-:Y:S01]  /*1a50*/  ISETP.GT.U32.AND P4, PT, R20.reuse, R36, PT ;  /* 0x000000241400720c */ /* 0x040fe20003f84070 */
[----:B------:R-:W-:Y:S01]  /*1a60*/  IMAD.MOV R33, RZ, RZ, -R6 ;  /* 0x000000ffff217224 */ /* 0x000fe200078e0a06 */
[C---:B------:R-:W-:Y:S01]  /*1a70*/  ISETP.GT.U32.AND P0, PT, R20.reuse, R34, PT ;  /* 0x000000221400720c */ /* 0x040fe20003f04070 */
[--C-:B------:R-:W-:Y:S01]  /*1a80*/  @!P5 IMAD.IADD R39, R39, 0x1, -R20.reuse ;  /* 0x000000012727d824 */ /* 0x100fe200078e0a14 */
[----:B------:R-:W-:Y:S01]  /*1a90*/  ISETP.GT.U32.AND P5, PT, R20, R35, PT ;  /* 0x000000231400720c */ /* 0x000fe20003fa4070 */
[----:B------:R-:W-:-:S02]  /*1aa0*/  @!P2 IMAD.IADD R38, R38, 0x1, -R20 ;  /* 0x000000012626a824 */ /* 0x000fc400078e0a14 */
[----:B------:R-:W-:Y:S01]  /*1ab0*/  IMAD.HI.U32 R8, R19, R14, RZ ;  /* 0x0000000e13087227 */ /* 0x000fe200078e00ff */
[----:B------:R-:W-:-:S03]  /*1ac0*/  ISETP.GT.U32.AND P2, PT, R20, R39, PT ;  /* 0x000000271400720c */ /* 0x000fc60003f44070 */
[--C-:B------:R-:W-:Y:S01]  /*1ad0*/  @!P1 IMAD.IADD R46, R46, 0x1, -R20.reuse ;  /* 0x000000012e2e9824 */ /* 0x100fe200078e0a14 */
[C---:B------:R-:W-:Y:S01]  /*1ae0*/  ISETP.GT.U32.AND P1, PT, R20.reuse, R38, PT ;  /* 0x000000261400720c */ /* 0x040fe20003f24070 */
[--C-:B------:R-:W-:Y:S01]  /*1af0*/  @!P6 IMAD.IADD R57, R57, 0x1, -R20.reuse ;  /* 0x000000013939e824 */ /* 0x100fe200078e0a14 */
[----:B------:R-:W-:Y:S01]  /*1b00*/  ISETP.GT.U32.AND P6, PT, R20, R41, PT ;  /* 0x000000291400720c */ /* 0x000fe20003fc4070 */
[--C-:B------:R-:W-:Y:S01]  /*1b10*/  @!P4 IMAD.IADD R36, R36, 0x1, -R20.reuse ;  /* 0x000000012424c824 */ /* 0x100fe200078e0a14 */
[----:B------:R-:W-:Y:S01]  /*1b20*/  ISETP.GT.U32.AND P4, PT, R20, R37, PT ;  /* 0x000000251400720c */ /* 0x000fe20003f84070 */
[--C-:B------:R-:W-:Y:S02]  /*1b30*/  @!P0 IMAD.IADD R34, R34, 0x1, -R20.reuse ;  /* 0x0000000122228824 */ /* 0x100fe400078e0a14 */
[--C-:B------:R-:W-:Y:S01]  /*1b40*/  @!P5 IMAD.IADD R35, R35, 0x1, -R20.reuse ;  /* 0x000000012323d824 */ /* 0x100fe200078e0a14 */
[C---:B------:R-:W-:Y:S01]  /*1b50*/  ISETP.GT.U32.AND P5, PT, R20.reuse, R36, PT ;  /* 0x000000241400720c */ /* 0x040fe20003fa4070 */
[----:B------:R-:W-:Y:S01]  /*1b60*/  @!P2 IMAD.IADD R39, R39, 0x1, -R20 ;  /* 0x000000012727a824 */ /* 0x000fe200078e0a14 */
[C---:B------:R-:W-:Y:S01]  /*1b70*/  ISETP.GT.U32.AND P2, PT, R20.reuse, R31, PT ;  /* 0x0000001f1400720c */ /* 0x040fe20003f44070 */
[C---:B------:R-:W-:Y:S01]  /*1b80*/  IMAD R10, R20.reuse, R33, R10 ;  /* 0x00000021140a7224 */ /* 0x040fe200078e020a */
[----:B------:R-:W-:Y:S01]  /*1b90*/  ISETP.GT.U32.AND P0, PT, R20, R34, PT ;  /* 0x000000221400720c */ /* 0x000fe20003f04070 */
[--C-:B------:R-:W-:Y:S01]  /*1ba0*/  @!P1 IMAD.IADD R38, R38, 0x1, -R20.reuse ;  /* 0x0000000126269824 */ /* 0x100fe200078e0a14 */
[C---:B------:R-:W-:Y:S01]  /*1bb0*/  ISETP.GT.U32.AND P1, PT, R20.reuse, R30, PT ;  /* 0x0000001e1400720c */ /* 0x040fe20003f24070 */
[--C-:B------:R-:W-:Y:S01]  /*1bc0*/  @!P6 IMAD.IADD R41, R41, 0x1, -R20.reuse ;  /* 0x000000012929e824 */ /* 0x100fe200078e0a14 */
[C---:B------:R-:W-:Y:S01]  /*1bd0*/  ISETP.GT.U32.AND P6, PT, R20.reuse, R35, PT ;  /* 0x000000231400720c */ /* 0x040fe20003fc4070 */
[----:B------:R-:W-:Y:S01]  /*1be0*/  @!P4 IMAD.IADD R37, R37, 0x1, -R20 ;  /* 0x000000012525c824 */ /* 0x000fe200078e0a14 */
[----:B------:R-:W-:Y:S01]  /*1bf0*/  ISETP.GT.U32.AND P4, PT, R20, R29, PT ;  /* 0x0000001d1400720c */ /* 0x000fe20003f84070 */
[----:B------:R-:W-:Y:S01]  /*1c00*/  IMAD.MOV R51, RZ, RZ, -R8 ;  /* 0x000000ffff337224 */ /* 0x000fe200078e0a08 */
[----:B------:R-:W-:Y:S01]  /*1c10*/  IABS R8, R82 ;  /* 0x0000005200087213 */ /* 0x000fe20000000000 */
[--C-:B------:R-:W-:Y:S01]  /*1c20*/  @!P5 IMAD.IADD R36, R36, 0x1, -R20.reuse ;  /* 0x000000012424d824 */ /* 0x100fe200078e0a14 */
[C---:B------:R-:W-:Y:S01]  /*1c30*/  ISETP.GT.U32.AND P5, PT, R20.reuse, R28, PT ;  /* 0x0000001c1400720c */ /* 0x040fe20003fa4070 */
[--C-:B------:R-:W-:Y:S01]  /*1c40*/  @!P2 IMAD.IADD R31, R31, 0x1, -R20.reuse ;  /* 0x000000011f1fa824 */ /* 0x100fe200078e0a14 */
[----:B------:R-:W-:Y:S01]  /*1c50*/  ISETP.GT.U32.AND P2, PT, R20, R27, PT ;  /* 0x0000001b1400720c */ /* 0x000fe20003f44070 */
[--C-:B------:R-:W-:Y:S01]  /*1c60*/  @!P0 IMAD.IADD R34, R34, 0x1, -R20.reuse ;  /* 0x0000000122228824 */ /* 0x100fe200078e0a14 */
[----:B------:R-:W-:Y:S01]  /*1c70*/  ISETP.GT.U32.AND P0, PT, R20, R26, PT ;  /* 0x0000001a1400720c */ /* 0x000fe20003f04070 */
[--C-:B------:R-:W-:Y:S01]  /*1c80*/  @!P1 IMAD.IADD R30, R30, 0x1, -R20.reuse ;  /* 0x000000011e1e9824 */ /* 0x100fe200078e0a14 */
[----:B------:R-:W-:Y:S01]  /*1c90*/  IABS R33, R0 ;  /* 0x0000000000217213 */ /* 0x000fe20000000000 */
[--C-:B------:R-:W-:Y:S01]  /*1ca0*/  @!P6 IMAD.IADD R35, R35, 0x1, -R20.reuse ;  /* 0x000000012323e824 */ /* 0x100fe200078e0a14 */
[C---:B------:R-:W-:Y:S01]  /*1cb0*/  ISETP.GT.U32.AND P6, PT, R20.reuse, R31, PT ;  /* 0x0000001f1400720c */ /* 0x040fe20003fc4070 */
[----:B------:R-:W-:Y:S01]  /*1cc0*/  @!P4 IMAD.IADD R29, R29, 0x1, -R20 ;  /* 0x000000011d1dc824 */ /* 0x000fe200078e0a14 */
[C---:B------:R-:W-:Y:S01]  /*1cd0*/  ISETP.GT.U32.AND P1, PT, R20.reuse, R30, PT ;  /* 0x0000001e1400720c */ /* 0x040fe20003f24070 */
[C---:B------:R-:W-:Y:S01]  /*1ce0*/  IMAD R9, R20.reuse, R51, R14 ;  /* 0x0000003314097224 */ /* 0x040fe200078e020e */
[----:B------:R-:W-:Y:S01]  /*1cf0*/  ISETP.GT.U32.AND P4, PT, R20, R25, PT ;  /* 0x000000191400720c */ /* 0x000fe20003f84070 */
[--C-:B------:R-:W-:Y:S01]  /*1d00*/  @!P5 IMAD.IADD R28, R28, 0x1, -R20.reuse ;  /* 0x000000011c1cd824 */ /* 0x100fe200078e0a14 */
[----:B------:R-:W-:Y:S01]  /*1d10*/  ISETP.GT.U32.AND P5, PT, R20, R24, PT ;  /* 0x000000181400720c */ /* 0x000fe20003fa4070 */
[--C-:B------:R-:W-:Y:S01]  /*1d20*/  @!P2 IMAD.IADD R27, R27, 0x1, -R20.reuse ;  /* 0x000000011b1ba824 */ /* 0x100fe200078e0a14 */
[----:B------:R-:W-:Y:S01]  /*1d30*/  IABS R14, R84 ;  /* 0x00000054000e7213 */ /* 0x000fe20000000000 */
[----:B------:R-:W-:Y:S01]  /*1d40*/  @!P0 IMAD.IADD R26, R26, 0x1, -R20 ;  /* 0x000000011a1a8824 */ /* 0x000fe200078e0a14 */
[C---:B------:R-:W-:Y:S01]  /*1d50*/  ISETP.GT.U32.AND P0, PT, R20.reuse, R23, PT ;  /* 0x000000171400720c */ /* 0x040fe20003f04070 */
[----:B------:R-:W-:Y:S01]  /*1d60*/  IMAD.HI.U32 R4, R19, R8, RZ ;  /* 0x0000000813047227 */ /* 0x000fe200078e00ff */
[----:B------:R-:W-:-:S02]  /*1d70*/  ISETP.GT.U32.AND P2, PT, R20, R28, PT ;  /* 0x0000001c1400720c */ /* 0x000fc40003f44070 */
[----:B------:R-:W-:Y:S01]  /*1d80*/  IABS R51, R85 ;  /* 0x0000005500337213 */ /* 0x000fe20000000000 */
[--C-:B------:R-:W-:Y:S01]  /*1d90*/  @!P1 IMAD.IADD R30, R30, 0x1, -R20.reuse ;  /* 0x000000011e1e9824 */ /* 0x100fe200078e0a14 */
[C---:B------:R-:W-:Y:S01]  /*1da0*/  ISETP.GT.U32.AND P1, PT, R20.reuse, R27, PT ;  /* 0x0000001b1400720c */ /* 0x040fe20003f24070 */
[--C-:B------:R-:W-:Y:S01]  /*1db0*/  @!P6 IMAD.IADD R31, R31, 0x1, -R20.reuse ;  /* 0x000000011f1fe824 */ /* 0x100fe200078e0a14 */
[C---:B------:R-:W-:Y:S01]  /*1dc0*/  ISETP.GT.U32.AND P6, PT, R20.reuse, R29, PT ;  /* 0x0000001d1400720c */ /* 0x040fe20003fc4070 */
[--C-:B------:R-:W-:Y:S01]  /*1dd0*/  @!P4 IMAD.IADD R25, R25, 0x1, -R20.reuse ;  /* 0x000000011919c824 */ /* 0x100fe200078e0a14 */
[----:B------:R-:W-:Y:S01]  /*1de0*/  ISETP.GT.U32.AND P4, PT, R20, R26, PT ;  /* 0x0000001a1400720c */ /* 0x000fe20003f84070 */
[--C-:B------:R-:W-:Y:S02]  /*1df0*/  @!P5 IMAD.IADD R24, R24, 0x1, -R20.reuse ;  /* 0x000000011818d824 */ /* 0x100fe400078e0a14 */
[--C-:B------:R-:W-:Y:S01]  /*1e00*/  @!P0 IMAD.IADD R23, R23, 0x1, -R20.reuse ;  /* 0x0000000117178824 */ /* 0x100fe200078e0a14 */
[----:B------:R-:W-:Y:S01]  /*1e10*/  ISETP.GT.U32.AND P5, PT, R20, R25, PT ;  /* 0x000000191400720c */ /* 0x000fe20003fa4070 */
[----:B------:R-:W-:Y:S01]  /*1e20*/  @!P2 IMAD.IADD R28, R28, 0x1, -R20 ;  /* 0x000000011c1ca824 */ /* 0x000fe200078e0a14 */
[C---:B------:R-:W-:Y:S01]  /*1e30*/  ISETP.GT.U32.AND P2, PT, R20.reuse, R22, PT ;  /* 0x000000161400720c */ /* 0x040fe20003f44070 */
[----:B------:R-:W-:Y:S01]  /*1e40*/  IMAD.MOV R7, RZ, RZ, -R4 ;  /* 0x000000ffff077224 */ /* 0x000fe200078e0a04 */
        /* <DEDUP_REMOVED lines=9> */
[----:B------:R-:W-:Y:S01]  /*1ee0*/  ISETP.GT.U32.AND P5, PT, R20, R17, PT ;  /* 0x000000111400720c */ /* 0x000fe20003fa4070 */
[--C-:B------:R-:W-:Y:S01]  /*1ef0*/  @!P2 IMAD.IADD R22, R22, 0x1, -R20.reuse ;  /* 0x000000011616a824 */ /* 0x100fe200078e0a14 */
[C---:B------:R-:W-:Y:S01]  /*1f00*/  ISETP.GT.U32.AND P2, PT, R20.reuse, R16, PT ;  /* 0x000000101400720c */ /* 0x040fe20003f44070 */
[--C-:B------:R-:W-:Y:S02]  /*1f10*/  @!P1 IMAD.IADD R21, R21, 0x1, -R20.reuse ;  /* 0x0000000115159824 */ /* 0x100fe400078e0a14 */
[--C-:B------:R-:W-:Y:S01]  /*1f20*/  @!P0 IMAD.IADD R23, R23, 0x1, -R20.reuse ;  /* 0x0000000117178824 */ /* 0x100fe200078e0a14 */
[----:B------:R-:W-:Y:S01]  /*1f30*/  ISETP.GT.U32.AND P0, PT, R20, R13, PT ;  /* 0x0000000d1400720c */ /* 0x000fe20003f04070 */
[--C-:B------:R-:W-:Y:S01]  /*1f40*/  @!P6 IMAD.IADD R24, R24, 0x1, -R20.reuse ;  /* 0x000000011818e824 */ /* 0x100fe200078e0a14 */
[----:B------:R-:W-:Y:S01]  /*1f50*/  ISETP.GT.U32.AND P6, PT, R20, R22, PT ;  /* 0x000000161400720c */ /* 0x000fe20003fc4070 */
[--C-:B------:R-:W-:Y:S01]  /*1f60*/  @!P4 IMAD.IADD R18, R18, 0x1, -R20.reuse ;  /* 0x000000011212c824 */ /* 0x100fe200078e0a14 */
[----:B------:R-:W-:Y:S01]  /*1f70*/  ISETP.GT.U32.AND P1, PT, R20, R21, PT ;  /* 0x000000151400720c */ /* 0x000fe20003f24070 */
[----:B------:R-:W-:Y:S01]  /*1f80*/  VIADD R160, R0, 0x38 ;  /* 0x0000003800a07836 */ /* 0x000fe20000000000 */
[C---:B------:R-:W-:Y:S01]  /*1f90*/  ISETP.GT.U32.AND P4, PT, R20.reuse, R12, PT ;  /* 0x0000000c1400720c */ /* 0x040fe20003f84070 */
[--C-:B------:R-:W-:Y:S01]  /*1fa0*/  @!P5 IMAD.IADD R17, R17, 0x1, -R20.reuse ;  /* 0x000000011111d824 */ /* 0x100fe200078e0a14 */
[----:B------:R-:W-:Y:S01]  /*1fb0*/  ISETP.GT.U32.AND P5, PT, R20, R11, PT ;  /* 0x0000000b1400720c */ /* 0x000fe20003fa4070 */
[----:B------:R-:W-:Y:S01]  /*1fc0*/  @!P2 IMAD.IADD R16, R16, 0x1, -R20 ;  /* 0x000000011010a824 */ /* 0x000fe200078e0a14 */
[----:B------:R-:W-:Y:S01]  /*1fd0*/  IABS R44, R160 ;  /* 0x000000a0002c7213 */ /* 0x000fe20000000000 */
[----:B------:R-:W-:Y:S01]  /*1fe0*/  IMAD.HI.U32 R4, R19, R51, RZ ;  /* 0x0000003313047227 */ /* 0x000fe200078e00ff */
[----:B------:R-:W-:-:S03]  /*1ff0*/  ISETP.GT.U32.AND P2, PT, R20, R17, PT ;  /* 0x000000111400720c */ /* 0x000fc60003f44070 */
[--C-:B------:R-:W-:Y:S01]  /*2000*/  @!P0 IMAD.IADD R13, R13, 0x1, -R20.reuse ;  /* 0x000000010d0d8824 */ /* 0x100fe200078e0a14 */
[----:B------:R-:W-:Y:S01]  /*2010*/  ISETP.GT.U32.AND P0, PT, R20, R10, PT ;  /* 0x0000000a1400720c */ /* 0x000fe20003f04070 */
[--C-:B------:R-:W-:Y:S01]  /*2020*/  @!P6 IMAD.IADD R22, R22, 0x1, -R20.reuse ;  /* 0x000000011616e824 */ /* 0x100fe200078e0a14 */
[C---:B------:R-:W-:Y:S01]  /*2030*/  ISETP.GT.U32.AND P6, PT, R20.reuse, R18, PT ;  /* 0x000000121400720c */ /* 0x040fe20003fc4070 */
[--C-:B------:R-:W-:Y:S01]  /*2040*/  @!P1 IMAD.IADD R21, R21, 0x1, -R20.reuse ;  /* 0x0000000115159824 */ /* 0x100fe200078e0a14 */
[----:B------:R-:W-:Y:S01]  /*2050*/  ISETP.GT.U32.AND P1, PT, R20, R16, PT ;  /* 0x000000101400720c */ /* 0x000fe20003f24070 */
[----:B------:R-:W-:Y:S01]  /*2060*/  @!P4 IMAD.IADD R12, R12, 0x1, -R20 ;  /* 0x000000010c0cc824 */ /* 0x000fe200078e0a14 */
[C---:B------:R-:W-:Y:S01]  /*2070*/  ISETP.GT.U32.AND P4, PT, R20.reuse, R13, PT ;  /* 0x0000000d1400720c */ /* 0x040fe20003f84070 */
[C---:B------:R-:W-:Y:S02]  /*2080*/  IMAD R8, R20.reuse, R7, R8 ;  /* 0x0000000714087224 */ /* 0x040fe400078e0208 */
[--C-:B------:R-:W-:Y:S01]  /*2090*/  @!P5 IMAD.IADD R11, R11, 0x1, -R20.reuse ;  /* 0x000000010b0bd824 */ /* 0x100fe200078e0a14 */
[C---:B------:R-:W-:Y:S01]  /*20a0*/  ISETP.GT.U32.AND P5, PT, R20.reuse, R12, PT ;  /* 0x0000000c1400720c */ /* 0x040fe20003fa4070 */
[----:B------:R-:W-:Y:S01]  /*20b0*/  @!P2 IMAD.IADD R17, R17, 0x1, -R20 ;  /* 0x000000011111a824 */ /* 0x000fe200078e0a14 */
[----:B------:R-:W-:Y:S01]  /*20c0*/  ISETP.GT.U32.AND P2, PT, R20, R9, PT ;  /* 0x000000091400720c */ /* 0x000fe20003f44070 */
[----:B------:R-:W-:-:S02]  /*20d0*/  IMAD.MOV R7, RZ, RZ, -R6 ;  /* 0x000000ffff077224 */ /* 0x000fc400078e0a06 */
[----:B------:R-:W-:Y:S02]  /*20e0*/  @!P0 IMAD.IADD R10, R10, 0x1, -R20 ;  /* 0x000000010a0a8824 */ /* 0x000fe400078e0a14 */
[----:B------:R-:W-:-:S04]  /*20f0*/  IMAD.HI.U32 R6, R19, R50, RZ ;  /* 0x0000003213067227 */ /* 0x000fc800078e00ff */
[----:B------:R-:W-:Y:S02]  /*2100*/  IMAD.MOV R4, RZ, RZ, -R4 ;  /* 0x000000ffff047224 */ /* 0x000fe400078e0a04 */
[----:B------:R-:W-:Y:S02]  /*2110*/  VIADD R161, R0, 0x39 ;  /* 0x0000003900a17836 */ /* 0x000fe40000000000 */
[--C-:B------:R-:W-:Y:S01]  /*2120*/  @!P6 IMAD.IADD R18, R18, 0x1, -R20.reuse ;  /* 0x000000011212e824 */ /* 0x100fe200078e0a14 */
[----:B------:R-:W-:Y:S01]  /*2130*/  ISETP.GT.U32.AND P6, PT, R20, R11, PT ;  /* 0x0000000b1400720c */ /* 0x000fe20003fc4070 */
[--C-:B------:R-:W-:Y:S01]  /*2140*/  @!P1 IMAD.IADD R16, R16, 0x1, -R20.reuse ;  /* 0x0000000110109824 */ /* 0x100fe200078e0a14 */
[C---:B------:R-:W-:Y:S01]  /*2150*/  ISETP.GT.U32.AND P1, PT, R20.reuse, R8, PT ;  /* 0x000000081400720c */ /* 0x040fe20003f24070 */
[----:B------:R-:W-:Y:S01]  /*2160*/  @!P4 IMAD.IADD R13, R13, 0x1, -R20 ;  /* 0x000000010d0dc824 */ /* 0x000fe200078e0a14 */
[C---:B------:R-:W-:Y:S01]  /*2170*/  ISETP.GT.U32.AND P4, PT, R20.reuse, R10, PT ;  /* 0x0000000a1400720c */ /* 0x040fe20003f84070 */
[----:B------:R-:W-:Y:S01]  /*2180*/  IMAD.MOV R15, RZ, RZ, -R6 ;  /* 0x000000ffff0f7224 */ /* 0x000fe200078e0a06 */
[----:B------:R-:W-:Y:S01]  /*2190*/  IABS R66, R161 ;  /* 0x000000a100427213 */ /* 0x000fe20000000000 */
[----:B------:R-:W-:-:S02]  /*21a0*/  IMAD R51, R20, R4, R51 ;  /* 0x0000000414337224 */ /* 0x000fc400078e0233 */
[----:B------:R-:W-:-:S04]  /*21b0*/  IMAD.HI.U32 R4, R19, R44, RZ ;  /* 0x0000002c13047227 */ /* 0x000fc800078e00ff */
[----:B------:R-:W-:Y:S02]  /*21c0*/  IMAD R7, R20, R7, R14 ;  /* 0x0000000714077224 */ /* 0x000fe400078e020e */
[----:B------:R-:W-:Y:S02]  /*21d0*/  VIADD R65, R0, 0x3a ;  /* 0x0000003a00417836 */ /* 0x000fe40000000000 */
[C---:B------:R-:W-:Y:S01]  /*21e0*/  IMAD R50, R20.reuse, R15, R50 ;  /* 0x0000000f14327224 */ /* 0x040fe200078e0232 */
[----:B------:R-:W-:Y:S01]  /*21f0*/  ISETP.GT.U32.AND P0, PT, R20, R7, PT ;  /* 0x000000071400720c */ /* 0x000fe20003f04070 */
[----:B------:R-:W-:Y:S01]  /*2200*/  VIADD R64, R0, 0x3b ;  /* 0x0000003b00407836 */ /* 0x000fe20000000000 */
[----:B------:R0:W-:Y:S01]  /*2210*/  STL [R1+0x2d0], R65 ;  /* 0x0002d04101007387 */ /* 0x0001e20000100800 */
[----:B------:R-:W-:Y:S02]  /*2220*/  IMAD.MOV R15, RZ, RZ, -R4 ;  /* 0x000000ffff0f7224 */ /* 0x000fe400078e0a04 */
[----:B------:R-:W-:Y:S01]  /*2230*/  IMAD.HI.U32 R4, R19, R66, RZ ;  /* 0x0000004213047227 */ /* 0x000fe200078e00ff */
[----:B------:R1:W-:Y:S03]  /*2240*/  STL [R1+0x38c], R64 ;  /* 0x00038c4001007387 */ /* 0x0003e60000100800 */
[----:B------:R-:W-:Y:S01]  /*2250*/  @!P2 IMAD.IADD R9, R9, 0x1, -R20 ;  /* 0x000000010909a824 */ /* 0x000fe200078e0a14 */
[C---:B------:R-:W-:Y:S01]  /*2260*/  ISETP.GT.U32.AND P2, PT, R20.reuse, R50, PT ;  /* 0x000000321400720c */ /* 0x040fe20003f44070 */
[----:B------:R-:W-:Y:S01]  /*2270*/  IMAD R44, R20, R15, R44 ;  /* 0x0000000f142c7224 */ /* 0x000fe200078e022c */
[----:B0-----:R-:W-:Y:S01]  /*2280*/  IABS R65, R65 ;  /* 0x0000004100417213 */ /* 0x001fe20000000000 */
[----:B------:R-:W-:-:S02]  /*2290*/  IMAD.MOV R15, RZ, RZ, -R4 ;  /* 0x000000ffff0f7224 */ /* 0x000fc400078e0a04 */
[--C-:B------:R-:W-:Y:S01]  /*22a0*/  @!P6 IMAD.IADD R11, R11, 0x1, -R20.reuse ;  /* 0x000000010b0be824 */ /* 0x100fe200078e0a14 */
[----:B-1----:R-:W-:Y:S01]  /*22b0*/  IABS R64, R64 ;  /* 0x0000004000407213 */ /* 0x002fe20000000000 */
[--C-:B------:R-:W-:Y:S01]  /*22c0*/  @!P1 IMAD.IADD R8, R8, 0x1, -R20.reuse ;  /* 0x0000000108089824 */ /* 0x100fe200078e0a14 */
[----:B------:R-:W-:Y:S01]  /*22d0*/  ISETP.GT.U32.AND P6, PT, R20, R9, PT ;  /* 0x000000091400720c */ /* 0x000fe20003fc4070 */
[----:B------:R-:W-:Y:S01]  /*22e0*/  @!P4 IMAD.IADD R10, R10, 0x1, -R20 ;  /* 0x000000010a0ac824 */ /* 0x000fe200078e0a14 */
[C---:B------:R-:W-:Y:S01]  /*22f0*/  ISETP.GT.U32.AND P4, PT, R20.reuse, R44, PT ;  /* 0x0000002c1400720c */ /* 0x040fe20003f84070 */
[----:B------:R-:W-:Y:S01]  /*2300*/  IMAD.HI.U32 R14, R19, R64, RZ ;  /* 0x00000040130e7227 */ /* 0x000fe200078e00ff */
[----:B------:R-:W-:-:S03]  /*2310*/  ISETP.GT.U32.AND P1, PT, R20, R8, PT ;  /* 0x000000081400720c */ /* 0x000fc60003f24070 */
[C---:B------:R-:W-:Y:S02]  /*2320*/  IMAD R66, R20.reuse, R15, R66 ;  /* 0x0000000f14427224 */ /* 0x040fe400078e0242 */
[----:B------:R-:W-:Y:S02]  /*2330*/  IMAD.MOV R15, RZ, RZ, -R14 ;  /* 0x000000ffff0f7224 */ /* 0x000fe400078e0a0e */
[----:B------:R-:W-:Y:S01]  /*2340*/  @!P0 IMAD.IADD R7, R7, 0x1, -R20 ;  /* 0x0000000107078824 */ /* 0x000fe200078e0a14 */
[C---:B------:R-:W-:Y:S01]  /*2350*/  ISETP.GT.U32.AND P0, PT, R20.reuse, R66, PT ;  /* 0x000000421400720c */ /* 0x040fe20003f04070 */
[----:B------:R-:W-:Y:S02]  /*2360*/  IMAD R64, R20, R15, R64 ;  /* 0x0000000f14407224 */ /* 0x000fe400078e0240 */
[----:B------:R-:W-:Y:S01]  /*2370*/  IMAD.HI.U32 R6, R19, R65, RZ ;  /* 0x0000004113067227 */ /* 0x000fe200078e00ff */
[----:B------:R-:W0:Y:S03]  /*2380*/  LDC.64 R14, c[0x0][0x3a8] ;  /* 0x0000ea00ff0e7b82 */ /* 0x000e260000000a00 */
[--C-:B------:R-:W-:Y:S01]  /*2390*/  @!P5 IMAD.IADD R12, R12, 0x1, -R20.reuse ;  /* 0x000000010c0cd824 */ /* 0x100fe200078e0a14 */
[C---:B------:R-:W-:Y:S01]  /*23a0*/  ISETP.GT.U32.AND P5, PT, R20.reuse, R51, PT ;  /* 0x000000331400720c */ /* 0x040fe20003fa4070 */
[--C-:B------:R-:W-:Y:S01]  /*23b0*/  @!P6 IMAD.IADD R9, R9, 0x1, -R20.reuse ;  /* 0x000000010909e824 */ /* 0x100fe200078e0a14 */
[----:B------:R-:W-:Y:S01]  /*23c0*/  ISETP.GT.U32.AND P6, PT, R20, R7, PT ;  /* 0x000000071400720c */ /* 0x000fe20003fc4070 */
[----:B------:R-:W-:-:S02]  /*23d0*/  @!P2 IMAD.IADD R50, R50, 0x1, -R20 ;  /* 0x000000013232a824 */ /* 0x000fc400078e0a14 */
[----:B------:R-:W-:Y:S01]  /*23e0*/  @!P4 IMAD.IADD R44, R44, 0x1, -R20 ;  /* 0x000000012c2cc824 */ /* 0x000fe200078e0a14 */
[----:B------:R-:W-:Y:S01]  /*23f0*/  ISETP.GT.U32.AND P4, PT, R20, R64, PT ;  /* 0x000000401400720c */ /* 0x000fe20003f84070 */
[----:B------:R-:W-:Y:S02]  /*2400*/  IMAD.MOV R6, RZ, RZ, -R6 ;  /* 0x000000ffff067224 */ /* 0x000fe400078e0a06 */
[----:B------:R-:W-:Y:S02]  /*2410*/  VIADD R97, R0, 0x3c ;  /* 0x0000003c00617836 */ /* 0x000fe40000000000 */
[--C-:B------:R-:W-:Y:S01]  /*2420*/  @!P1 IMAD.IADD R8, R8, 0x1, -R20.reuse ;  /* 0x0000000108089824 */ /* 0x100fe200078e0a14 */
[C---:B------:R-:W-:Y:S01]  /*2430*/  ISETP.GT.U32.AND P1, PT, R20.reuse, R50, PT ;  /* 0x000000321400720c */ /* 0x040fe20003f24070 */
[----:B------:R-:W-:Y:S01]  /*2440*/  IMAD R65, R20, R6, R65 ;  /* 0x0000000614417224 */ /* 0x000fe200078e0241 */
[----:B------:R-:W-:Y:S01]  /*2450*/  IABS R6, R97 ;  /* 0x0000006100067213 */ /* 0x000fe20000000000 */
[--C-:B------:R-:W-:Y:S01]  /*2460*/  @!P0 IMAD.IADD R66, R66, 0x1, -R20.reuse ;  /* 0x0000000142428824 */ /* 0x100fe200078e0a14 */
[----:B------:R-:W-:Y:S01]  /*2470*/  ISETP.GE.AND P0, PT, R70, RZ, PT ;  /* 0x000000ff4600720c */ /* 0x000fe20003f06270 */
[----:B------:R-:W-:Y:S01]  /*2480*/  IMAD.HI.U32 R4, R19, R33, RZ ;  /* 0x0000002113047227 */ /* 0x000fe200078e00ff */
[----:B------:R1:W-:Y:S03]  /*2490*/  STL [R1+0x390], R97 ;  /* 0x0003906101007387 */ /* 0x0003e60000100800 */
[----:B------:R-:W-:Y:S01]  /*24a0*/  @!P5 IMAD.IADD R51, R51, 0x1, -R20 ;  /* 0x000000013333d824 */ /* 0x000fe200078e0a14 */
[----:B------:R-:W-:Y:S01]  /*24b0*/  ISETP.GT.U32.AND P5, PT, R20, R65, PT ;  /* 0x000000411400720c */ /* 0x000fe20003fa4070 */
[----:B------:R-:W-:-:S02]  /*24c0*/  IMAD.MOV.U32 R70, RZ, RZ, R6 ;  /* 0x000000ffff467224 */ /* 0x000fc400078e0006 */
[--C-:B------:R-:W-:Y:S01]  /*24d0*/  @!P6 IMAD.IADD R7, R7, 0x1, -R20.reuse ;  /* 0x000000010707e824 */ /* 0x100fe200078e0a14 */
[----:B------:R-:W-:Y:S01]  /*24e0*/  ISETP.GT.U32.AND P6, PT, R20, R44, PT ;  /* 0x0000002c1400720c */ /* 0x000fe20003fc4070 */
[----:B------:R-:W-:Y:S01]  /*24f0*/  @!P4 IMAD.IADD R64, R64, 0x1, -R20 ;  /* 0x000000014040c824 */ /* 0x000fe200078e0a14 */
[C---:B------:R-:W-:Y:S01]  /*2500*/  ISETP.GT.U32.AND P2, PT, R20.reuse, R51, PT ;  /* 0x000000331400720c */ /* 0x040fe20003f44070 */
[----:B------:R-:W-:Y:S02]  /*2510*/  IMAD.MOV R6, RZ, RZ, -R4 ;  /* 0x000000ffff067224 */ /* 0x000fe400078e0a04 */
[----:B------:R-:W-:Y:S01]  /*2520*/  IMAD.HI.U32 R4, R19, R70, RZ ;  /* 0x0000004613047227 */ /* 0x000fe200078e00ff */
[----:B------:R-:W-:-:S03]  /*2530*/  ISETP.GT.U32.AND P4, PT, R20, R64, PT ;  /* 0x000000401400720c */ /* 0x000fc60003f84070 */
[----:B------:R-:W-:Y:S01]  /*2540*/  @!P1 IMAD.IADD R50, R50, 0x1, -R20 ;  /* 0x0000000132329824 */ /* 0x000fe200078e0a14 */
[----:B------:R-:W-:Y:S01]  /*2550*/  ISETP.GE.AND P1, PT, R67, RZ, PT ;  /* 0x000000ff4300720c */ /* 0x000fe20003f26270 */
[----:B------:R-:W-:Y:S02]  /*2560*/  IMAD.MOV R67, RZ, RZ, -R4 ;  /* 0x000000ffff437224 */ /* 0x000fe400078e0a04 */
[----:B------:R-:W-:Y:S01]  /*2570*/  @!P3 IMAD.MOV R3, RZ, RZ, -R3 ;  /* 0x000000ffff03b224 */ /* 0x000fe200078e0a03 */
[----:B------:R-:W-:Y:S01]  /*2580*/  ISETP.GE.AND P3, PT, R93, RZ, PT ;  /* 0x000000ff5d00720c */ /* 0x000fe20003f66270 */
[----:B------:R-:W-:Y:S02]  /*2590*/  @!P0 IMAD.MOV R5, RZ, RZ, -R5 ;  /* 0x000000ffff058224 */ /* 0x000fe400078e0a05 */
[C---:B------:R-:W-:Y:S01]  /*25a0*/  IMAD R33, R20.reuse, R6, R33 ;  /* 0x0000000614217224 */ /* 0x040fe200078e0221 */
[----:B------:R1:W-:Y:S01]  /*25b0*/  STL [R1+0x2a8], R3 ;  /* 0x0002a80301007387 */ /* 0x0003e20000100800 */
[----:B------:R-:W-:-:S02]  /*25c0*/  IMAD R70, R20, R67, R70 ;  /* 0x0000004314467224 */ /* 0x000fc400078e0246 */
[----:B------:R-:W2:Y:S01]  /*25d0*/  LDC R67, c[0x0][0x3a0] ;  /* 0x0000e800ff437b82 */ /* 0x000ea20000000800 */
[----:B------:R1:W-:Y:S01]  /*25e0*/  STL [R1+0x2ac], R5 ;  /* 0x0002ac0501007387 */ /* 0x0003e20000100800 */
[--C-:B------:R-:W-:Y:S02]  /*25f0*/  @!P5 IMAD.IADD R65, R65, 0x1, -R20.reuse ;  /* 0x000000014141d824 */ /* 0x100fe400078e0a14 */
[--C-:B------:R-:W-:Y:S01]  /*2600*/  @!P6 IMAD.IADD R44, R44, 0x1, -R20.reuse ;  /* 0x000000012c2ce824 */ /* 0x100fe200078e0a14 */
[C---:B------:R-:W-:Y:S01]  /*2610*/  ISETP.GT.U32.AND P6, PT, R20.reuse, R33, PT ;  /* 0x000000211400720c */ /* 0x040fe20003fc4070 */
[--C-:B------:R-:W-:Y:S01]  /*2620*/  @!P2 IMAD.IADD R51, R51, 0x1, -R20.reuse ;  /* 0x000000013333a824 */ /* 0x100fe200078e0a14 */
[----:B------:R-:W-:Y:S01]  /*2630*/  ISETP.GT.U32.AND P2, PT, R20, R66, PT ;  /* 0x000000421400720c */ /* 0x000fe20003f44070 */
[----:B------:R-:W-:Y:S01]  /*2640*/  @!P4 IMAD.IADD R64, R64, 0x1, -R20 ;  /* 0x000000014040c824 */ /* 0x000fe200078e0a14 */
[C---:B------:R-:W-:Y:S02]  /*2650*/  ISETP.GT.U32.AND P5, PT, R20.reuse, R65, PT ;  /* 0x000000411400720c */ /* 0x040fe40003fa4070 */
[----:B------:R-:W-:-:S07]  /*2660*/  ISETP.GT.U32.AND P4, PT, R20, R70, PT ;  /* 0x000000461400720c */ /* 0x000fce0003f84070 */
[--C-:B------:R-:W-:Y:S01]  /*2670*/  @!P6 IMAD.IADD R33, R33, 0x1, -R20.reuse ;  /* 0x000000012121e824 */ /* 0x100fe200078e0a14 */
[----:B------:R-:W-:Y:S01]  /*2680*/  ISETP.NE.U32.AND P6, PT, R2, RZ, PT ;  /* 0x000000ff0200720c */ /* 0x000fe20003fc5070 */
[--C-:B------:R-:W-:Y:S01]  /*2690*/  @!P2 IMAD.IADD R66, R66, 0x1, -R20.reuse ;  /* 0x000000014242a824 */ /* 0x100fe200078e0a14 */
[----:B------:R-:W-:Y:S01]  /*26a0*/  ISETP.GE.AND P2, PT, R32, RZ, PT ;  /* 0x000000ff2000720c */ /* 0x000fe20003f46270 */
[--C-:B------:R-:W-:Y:S01]  /*26b0*/  @!P5 IMAD.IADD R65, R65, 0x1, -R20.reuse ;  /* 0x000000014141d824 */ /* 0x100fe200078e0a14 */
[----:B------:R-:W-:Y:S01]  /*26c0*/  ISETP.GE.AND P5, PT, R94, RZ, PT ;  /* 0x000000ff5e00720c */ /* 0x000fe20003fa6270 */
[----:B0-----:R-:W-:Y:S01]  /*26d0*/  IMAD R32, R14, 0x58, RZ ;  /* 0x000000580e207824 */ /* 0x001fe200078e02ff */
[----:B------:R-:W-:Y:S01]  /*26e0*/  ISETP.GT.U32.AND P0, PT, R20, R33, PT ;  /* 0x000000211400720c */ /* 0x000fe20003f04070 */
[----:B------:R-:W-:Y:S01]  /*26f0*/  @!P4 IMAD.IADD R70, R70, 0x1, -R20 ;  /* 0x000000014646c824 */ /* 0x000fe200078e0a14 */
[----:B-1-34-:R-:W-:Y:S11]  /*2700*/  BRA.U UP0, `(.L_x_5) ;  /* 0x0000000100187547 */ /* 0x01aff6000b800000 */
[----:B------:R-:W-:Y:S01]  /*2710*/  ELECT P4, URZ, PT ;  /* 0x0000000000ff782f */ /* 0x000fe20003880000 */
[----:B------:R-:W-:Y:S01]  /*2720*/  IMAD.MOV.U32 R3, RZ, RZ, 0x1 ;  /* 0x00000001ff037424 */ /* 0x000fe200078e00ff */
[----:B------:R-:W-:Y:S01]  /*2730*/  UMOV UR7, 0x40 ;  /* 0x0000004000077882 */ /* 0x000fe20000000000 */
[----:B------:R-:W-:Y:S01]  /*2740*/  UVIRTCOUNT.DEALLOC.SMPOOL 0x80 ;  /* 0x000000800000784c */ /* 0x000fe20000000000 */
[----:B------:R-:W-:-:S09]  /*2750*/  ULEA UR7, UR4, UR7, 0x18 ;  /* 0x0000000704077291 */ /* 0x000fd2000f8ec0ff */
[----:B------:R0:W-:Y:S03]  /*2760*/  @P4 STS.U8 [UR7], R3 ;  /* 0x00000003ff004988 */ /* 0x0001e60008000007 */
.L_x_5:
[----:B------:R-:W-:Y:S01]  /*2770*/  STL [R1+0x2050], R16 ;  /* 0x0020501001007387 */ /* 0x000fe20000100800 */
[----:B------:R-:W-:Y:S01]  /*2780*/  USHF.L.U32 UR4, UR12, 0x15, URZ ;  /* 0x000000150c047899 */ /* 0x000fe200080006ff */
[----:B------:R-:W-:Y:S01]  /*2790*/  ISETP.GT.U32.AND P4, PT, R20, R70, PT ;  /* 0x000000461400720c */ /* 0x000fe20003f84070 */
[--C-:B------:R-:W-:Y:S01]  /*27a0*/  @!P0 IMAD.IADD R33, R33, 0x1, -R20.reuse ;  /* 0x0000000121218824 */ /* 0x100fe200078e0a14 */
[----:B------:R1:W-:Y:S01]  /*27b0*/  STL [R1+0x204c], R79 ;  /* 0x00204c4f01007387 */ /* 0x0003e20000100800 */
[----:B------:R-:W-:Y:S01]  /*27c0*/  ULOP3.LUT UR4, UR4, 0x600000, URZ, 0xc0, !UPT ;  /* 0x0060000004047892 */ /* 0x000fe2000f8ec0ff */
[----:B------:R-:W-:Y:S01]  /*27d0*/  ISETP.GE.AND P0, PT, R0, RZ, PT ;  /* 0x000000ff0000720c */ /* 0x000fe20003f06270 */
[----:B------:R-:W-:Y:S01]  /*27e0*/  IMAD.MOV.U32 R4, RZ, RZ, R33 ;  /* 0x000000ffff047224 */ /* 0x000fe200078e0021 */
[----:B------:R3:W-:Y:S01]  /*27f0*/  STL [R1+0x2048], R13 ;  /* 0x0020480d01007387 */ /* 0x0007e20000100800 */
[----:B------:R-:W-:Y:S01]  /*2800*/  UIADD3 UR7, UPT, UPT, UR6, UR4, URZ ;  /* 0x0000000406077290 */ /* 0x000fe2000fffe0ff */
[----:B------:R-:W-:Y:S01]  /*2810*/  IMAD R5, R95, UR9, RZ ;  /* 0x000000095f057c24 */ /* 0x000fe2000f8e02ff */
[----:B------:R-:W-:Y:S01]  /*2820*/  VOTEU.ALL UP1, P6 ;  /* 0x0000000000ff7886 */ /* 0x000fe20003020000 */
[----:B------:R4:W-:Y:S01]  /*2830*/  STL [R1+0x2044], R80 ;  /* 0x0020445001007387 */ /* 0x0009e20000100800 */
[----:B------:R-:W-:Y:S01]  /*2840*/  IMAD R6, R96, UR9, RZ ;  /* 0x0000000960067c24 */ /* 0x000fe2000f8e02ff */
[----:B------:R-:W-:Y:S01]  /*2850*/  UIADD3 UR8, UPT, UPT, UR5, 0x28000, URZ ;  /* 0x0002800005087890 */ /* 0x000fe2000fffe0ff */
[----:B------:R-:W-:Y:S01]  /*2860*/  @!P4 IMAD.IADD R70, R70, 0x1, -R20 ;  /* 0x000000014646c824 */ /* 0x000fe200078e0a14 */
[----:B------:R-:W-:Y:S01]  /*2870*/  STL [R1+0x2040], R12 ;  /* 0x0020400c01007387 */ /* 0x000fe20000100800 */
[----:B0-----:R-:W-:Y:S01]  /*2880*/  IADD3 R3, P4, PT, R5, UR20, RZ ;  /* 0x0000001405037c10 */ /* 0x001fe2000ff9e0ff */
[----:B--2---:R-:W-:Y:S01]  /*2890*/  VIADD R97, R67, 0xffffffa7 ;  /* 0xffffffa743617836 */ /* 0x004fe20000000000 */
[----:B------:R-:W-:-:S04]  /*28a0*/  @!UP1 UIADD3 UR14, UPT, UPT, -UR10, 0x100000, URZ ;  /* 0x001000000a0e9890 */ /* 0x000fc8000fffe1ff */
[----:B------:R-:W-:Y:S02]  /*28b0*/  @!UP1 USHF.L.U32 UR15, UR14, 0xb, URZ ;  /* 0x0000000b0e0f9899 */ /* 0x000fe400080006ff */
[----:B------:R-:W-:Y:S01]  /*28c0*/  @!UP1 USHF.L.U32 UR14, UR14, 0x1, URZ ;  /* 0x000000010e0e9899 */ /* 0x000fe200080006ff */
[----:B------:R-:W-:Y:S01]  /*28d0*/  STL [R1+0x203c], R81 ;  /* 0x00203c5101007387 */ /* 0x000fe20000100800 */
[----:B------:R-:W-:Y:S01]  /*28e0*/  @!P0 IMAD.MOV R4, RZ, RZ, -R4 ;  /* 0x000000ffff048224 */ /* 0x000fe200078e0a04 */
[----:B------:R-:W-:Y:S01]  /*28f0*/  LEA.HI.X.SX32 R5, R5, UR21, 0x1, P4 ;  /* 0x0000001505057c11 */ /* 0x000fe2000a0f0eff */
[----:B------:R-:W-:Y:S01]  /*2900*/  VOTEU.ALL UP2, P6 ;  /* 0x0000000000ff7886 */ /* 0x000fe20003040000 */
[----:B------:R-:W-:Y:S01]  /*2910*/  STL [R1+0x2038], R11 ;  /* 0x0020380b01007387 */ /* 0x000fe20000100800 */
[----:B------:R-:W-:Y:S01]  /*2920*/  SHF.R.S32.HI R93, RZ, 0x1f, R32 ;  /* 0x0000001fff5d7819 */ /* 0x000fe20000011420 */
[----:B------:R-:W-:Y:S01]  /*2930*/  VIADD R94, R67, 0xffffffa8 ;  /* 0xffffffa8435e7836 */ /* 0x000fe20000000000 */
[----:B------:R-:W-:Y:S01]  /*2940*/  IADD3 R33, P4, PT, R32, R3, RZ ;  /* 0x0000000320217210 */ /* 0x000fe20007f9e0ff */
[----:B------:R-:W-:Y:S01]  /*2950*/  STL [R1+0x2034], R82 ;  /* 0x0020345201007387 */ /* 0x000fe20000100800 */
[----:B-1----:R-:W-:Y:S01]  /*2960*/  PRMT R79, RZ, 0x7610, R79 ;  /* 0x00007610ff4f7816 */ /* 0x002fe2000000004f */
[----:B------:R-:W0:Y:S02]  /*2970*/  LDCU UR9, c[0x0][0x3ac] ;  /* 0x00007580ff0977ac */ /* 0x000e240008000800 */
[----:B------:R-:W-:Y:S01]  /*2980*/  STL [R1+0x2030], R10 ;  /* 0x0020300a01007387 */ /* 0x000fe20000100800 */
[----:B---3--:R-:W-:Y:S01]  /*2990*/  PRMT R13, RZ, 0x7610, R13 ;  /* 0x00007610ff0d7816 */ /* 0x008fe2000000000d */
[----:B------:R-:W1:Y:S02]  /*29a0*/  LDCU UR4, c[0x0][0x3b0] ;  /* 0x00007600ff0477ac */ /* 0x000e640008000800 */
[----:B------:R-:W-:Y:S01]  /*29b0*/  STL [R1+0x202c], R84 ;  /* 0x00202c5401007387 */ /* 0x000fe20000100800 */
[----:B------:R-:W-:Y:S01]  /*29c0*/  PRMT R165, RZ, 0x7610, R165 ;  /* 0x00007610ffa57816 */ /* 0x000fe200000000a5 */
[----:B------:R-:W2:Y:S02]  /*29d0*/  LDCU UR24, c[0x0][0x3b0] ;  /* 0x00007600ff1877ac */ /* 0x000ea40008000800 */
[----:B------:R-:W-:Y:S01]  /*29e0*/  STL [R1+0x2028], R85 ;  /* 0x0020285501007387 */ /* 0x000fe20000100800 */
[----:B------:R-:W-:Y:S01]  /*29f0*/  PRMT R2, RZ, 0x7610, R2 ;  /* 0x00007610ff027816 */ /* 0x000fe20000000002 */
[----:B------:R-:W3:Y:S02]  /*2a00*/  LDCU UR25, c[0x0][0x3b0] ;  /* 0x00007600ff1977ac */ /* 0x000ee40008000800 */
[----:B------:R-:W-:Y:S01]  /*2a10*/  STL [R1+0x2024], R15 ;  /* 0x0020240f01007387 */ /* 0x000fe20000100800 */
[----:B------:R-:W-:Y:S01]  /*2a20*/  PRMT R163, RZ, 0x7610, R163 ;  /* 0x00007610ffa37816 */ /* 0x000fe200000000a3 */
[----:B------:R-:W0:Y:S02]  /*2a30*/  LDCU UR26, c[0x0][0x3b0] ;  /* 0x00007600ff1a77ac */ /* 0x000e240008000800 */
        /* <DEDUP_REMOVED lines=10> */
[----:B------:R-:W0:Y:S03]  /*2ae0*/  LDCU UR13, c[0x0][0x3b0] ;  /* 0x00007600ff0d77ac */ /* 0x000e260008000800 */
        /* <DEDUP_REMOVED lines=32> */
[----:B------:R-:W-:Y:S04]  /*2cf0*/  STL [R1+0x1fd0], R143 ;  /* 0x001fd08f01007387 */ /* 0x000fe80000100800 */
        /* <DEDUP_REMOVED lines=42> */
[----:B------:R-:W-:Y:S01]  /*2fa0*/  STL [R1+0x1ed8], R100 ;  /* 0x001ed86401007387 */ /* 0x000fe20000100800 */
[----:B------:R-:W-:Y:S03]  /*2fb0*/  STTM.x128 tmem[UR7], RZ ;  /* 0x000000ff000079ed */ /* 0x000fe600083c0007 */
[----:B------:R-:W-:Y:S01]  /*2fc0*/  STL [R1+0x1ed4], R99 ;  /* 0x001ed46301007387 */ /* 0x000fe20000100800 */
[----:B------:R-:W0:Y:S03]  /*2fd0*/  FENCE.VIEW.ASYNC.T ;  /* 0x00000000000073c6 */ /* 0x000e260000000200 */
[----:B------:R-:W-:Y:S01]  /*2fe0*/  STL [R1+0x1df8], R160 ;  /* 0x001df8a001007387 */ /* 0x000fe20000100800 */
[----:B0-----:R-:W-:Y:S06]  /*2ff0*/  BAR.SYNC.DEFER_BLOCKING 0x0 ;  /* 0x0000000000007b1d */ /* 0x001fec0000010000 */
[----:B------:R-:W-:Y:S04]  /*3000*/  STL [R1+0x1df4], R161 ;  /* 0x001df4a101007387 */ /* 0x000fe80000100800 */
[----:B------:R-:W-:Y:S04]  /*3010*/  STL [R1+0x1df0], R51 ;  /* 0x001df03301007387 */ /* 0x000fe80000100800 */
[----:B------:R-:W-:Y:S04]  /*3020*/  STL [R1+0x1dec], R50 ;  /* 0x001dec3201007387 */ /* 0x000fe80000100800 */
[----:B------:R-:W-:Y:S04]  /*3030*/  STL [R1+0x1de8], R44 ;  /* 0x001de82c01007387 */ /* 0x000fe80000100800 */
[----:B------:R-:W-:Y:S04]  /*3040*/  STL [R1+0x1a7c], R66 ;  /* 0x001a7c4201007387 */ /* 0x000fe80000100800 */
[----:B------:R-:W0:Y:S02]  /*3050*/  FENCE.VIEW.ASYNC.S ;  /* 0x00000000000073c6 */ /* 0x000e240000000000 */
[----:B0-----:R0:W1:Y:S02]  /*3060*/  @!UP2 SYNCS.EXCH.64 URZ, [UR8], UR14 ;  /* 0x0000000e08ffa5b2 */ /* 0x0010640008000100 */
[----:B------:R-:W-:Y:S04]  /*3070*/  STL [R1+0x1a78], R45 ;  /* 0x001a782d01007387 */ /* 0x000fe80000100800 */
[----:B------:R-:W-:Y:S04]  /*3080*/  STL [R1+0x1a74], R65 ;  /* 0x001a744101007387 */ /* 0x000fe80000100800 */
[----:B------:R-:W-:Y:S01]  /*3090*/  STL [R1+0x1a70], R64 ;  /* 0x001a704001007387 */ /* 0x000fe20000100800 */
[----:B----4-:R-:W-:Y:S01]  /*30a0*/  PRMT R80, RZ, 0x7610, R80 ;  /* 0x00007610ff507816 */ /* 0x010fe20000000050 */
[----:B0-----:R-:W0:Y:S02]  /*30b0*/  LDCU.64 UR14, c[0x0][0x388] ;  /* 0x00007100ff0e77ac */ /* 0x001e240008000a00 */
[----:B------:R-:W-:Y:S04]  /*30c0*/  STL [R1+0x1a68], R19 ;  /* 0x001a681301007387 */ /* 0x000fe80000100800 */
[----:B------:R-:W-:Y:S04]  /*30d0*/  STL [R1+0x19c8], R72 ;  /* 0x0019c84801007387 */ /* 0x000fe80000100800 */
[----:B------:R-:W-:Y:S04]  /*30e0*/  STL [R1+0x19c4], R74 ;  /* 0x0019c44a01007387 */ /* 0x000fe80000100800 */
[----:B------:R-:W-:Y:S04]  /*30f0*/  STL [R1+0x1a80], R0 ;  /* 0x001a800001007387 */ /* 0x000fe80000100800 */
[----:B------:R-:W-:Y:S04]  /*3100*/  STL [R1+0x1a6c], R20 ;  /* 0x001a6c1401007387 */ /* 0x000fe80000100800 */
[----:B------:R-:W-:Y:S04]  /*3110*/  STL [R1+0x19e0], R70 ;  /* 0x0019e04601007387 */ /* 0x000fe80000100800 */
[----:B------:R4:W-:Y:S04]  /*3120*/  STL [R1+0x2a4], R4 ;  /* 0x0002a40401007387 */ /* 0x0009e80000100800 */
[----:B------:R0:W-:Y:S01]  /*3130*/  STL [R1+0x19a0], R33 ;  /* 0x0019a02101007387 */ /* 0x0001e20000100800 */
[C---:B----4-:R-:W-:Y:S01]  /*3140*/  IADD3 R4, P0, PT, R6.reuse, UR20, RZ ;  /* 0x0000001406047c10 */ /* 0x050fe2000ff1e0ff */
[----:B------:R-:W4:Y:S03]  /*3150*/  LDCU UR20, c[0x0][0x3b0] ;  /* 0x00007600ff1477ac */ /* 0x000f260008000800 */
[----:B------:R-:W-:Y:S01]  /*3160*/  LEA.HI.X.SX32 R6, R6, UR21, 0x1, P0 ;  /* 0x0000001506067c11 */ /* 0x000fe200080f0eff */
[----:B------:R-:W1:Y:S01]  /*3170*/  LDCU UR21, c[0x0][0x3b0] ;  /* 0x00007600ff1577ac */ /* 0x000e620008000800 */
[----:B------:R-:W-:Y:S01]  /*3180*/  IADD3 R67, P0, PT, R32, R4, RZ ;  /* 0x0000000420437210 */ /* 0x000fe20007f1e0ff */
[----:B------:R-:W-:Y:S01]  /*3190*/  IMAD.X R32, R93, 0x1, R5, P4 ;  /* 0x000000015d207824 */ /* 0x000fe200020e0605 */
[----:B------:R-:W-:-:S03]  /*31a0*/  ISETP.GE.U32.AND P4, PT, R97, 0x7ffffea8, PT ;  /* 0x7ffffea86100780c */ /* 0x000fc60003f86070 */
[----:B------:R-:W-:Y:S01]  /*31b0*/  STL [R1+0x19a8], R67 ;  /* 0x0019a84301007387 */ /* 0x000fe20000100800 */
[----:B------:R-:W-:Y:S01]  /*31c0*/  IMAD.X R16, R93, 0x1, R6, P0 ;  /* 0x000000015d107824 */ /* 0x000fe200000e0606 */
[----:B------:R-:W-:Y:S01]  /*31d0*/  ISETP.GE.U32.AND P0, PT, R94, 0x7ffffea9, PT ;  /* 0x7ffffea95e00780c */ /* 0x000fe20003f06070 */
[----:B------:R-:W-:Y:S01]  /*31e0*/  IMAD R93, R14, 0x57, RZ ;  /* 0x000000570e5d7824 */ /* 0x000fe200078e02ff */
[----:B------:R1:W-:Y:S01]  /*31f0*/  STL [R1+0x199c], R32 ;  /* 0x00199c2001007387 */ /* 0x0003e20000100800 */
[----:B------:R-:W-:-:S03]  /*3200*/  PRMT R94, RZ, 0x7610, R94 ;  /* 0x00007610ff5e7816 */ /* 0x000fc6000000005e */
[----:B------:R2:W-:Y:S02]  /*3210*/  STL [R1+0x19a4], R16 ;  /* 0x0019a41001007387 */ /* 0x0005e40000100800 */
[----:B0-----:R-:W-:-:S04]  /*3220*/  @!P4 LOP3.LUT R33, R33, R32, RZ, 0x3c, !PT ;  /* 0x000000202121c212 */ /* 0x001fc800078e3cff */
[----:B-1----:R-:W-:-:S04]  /*3230*/  @!P4 LOP3.LUT R32, R33, R32, RZ, 0x3c, !PT ;  /* 0x000000202120c212 */ /* 0x002fc800078e3cff */
[----:B------:R-:W-:Y:S01]  /*3240*/  @!P4 LOP3.LUT R33, R33, R32, RZ, 0x3c, !PT ;  /* 0x000000202121c212 */ /* 0x000fe200078e3cff */
[----:B------:R-:W-:Y:S06]  /*3250*/  BAR.SYNC.DEFER_BLOCKING 0x0 ;  /* 0x0000000000007b1d */ /* 0x000fec0000010000 */
[----:B------:R0:W3:Y:S02]  /*3260*/  @!P4 LDG.E.U8 R94, desc[UR18][R32.64] ;  /* 0x00000012205ec981 */ /* 0x0000e4000c1e1100 */
[----:B0-----:R-:W-:Y:S02]  /*3270*/  @!P4 IMAD.MOV.U32 R32, RZ, RZ, R67 ;  /* 0x000000ffff20c224 */ /* 0x001fe400078e0043 */
[----:B------:R-:W-:Y:S01]  /*3280*/  @!P4 IMAD.MOV.U32 R33, RZ, RZ, R16 ;  /* 0x000000ffff21c224 */ /* 0x000fe200078e0010 */
[----:B------:R-:W0:Y:S01]  /*3290*/  LDC R67, c[0x0][0x3a0] ;  /* 0x0000e800ff437b82 */ /* 0x000e220000000800 */
[----:B--2---:R-:W2:Y:S04]  /*32a0*/  LDL.LU R16, [R1+0x2050] ;  /* 0x0020500001107983 */ /* 0x004ea80000300800 */
[----:B------:R1:W2:Y:S02]  /*32b0*/  @!P4 LDG.E.U8 R79, desc[UR18][R32.64] ;  /* 0x00000012204fc981 */ /* 0x0002a4000c1e1100 */
[----:B-1----:R-:W-:-:S02]  /*32c0*/  IADD3 R33, P4, PT, R93, R3, RZ ;  /* 0x000000035d217210 */ /* 0x002fc40007f9e0ff */
[----:B---3--:R1:W-:Y:S02]  /*32d0*/  STL [R1+0x30c], R94 ;  /* 0x00030c5e01007387 */ /* 0x0083e40000100800 */
[----:B-1----:R-:W-:-:S05]  /*32e0*/  SHF.R.S32.HI R94, RZ, 0x1f, R93 ;  /* 0x0000001fff5e7819 */ /* 0x002fca000001145d */
[----:B------:R-:W-:Y:S01]  /*32f0*/  IMAD.X R32, R94, 0x1, R5, P4 ;  /* 0x000000015e207824 */ /* 0x000fe200020e0605 */
[----:B--2---:R1:W-:Y:S04]  /*3300*/  STL [R1+0x308], R79 ;  /* 0x0003084f01007387 */ /* 0x0043e80000100800 */
[----:B------:R2:W-:Y:S01]  /*3310*/  STL [R1+0x1990], R33 ;  /* 0x0019902101007387 */ /* 0x0005e20000100800 */
[----:B-1----:R-:W-:Y:S02]  /*3320*/  IMAD.MOV.U32 R79, RZ, RZ, R91 ;  /* 0x000000ffff4f7224 */ /* 0x002fe400078e005b */
[----:B0-----:R-:W-:Y:S01]  /*3330*/  VIADD R91, R67, 0xffffffa9 ;  /* 0xffffffa9435b7836 */ /* 0x001fe20000000000 */
[----:B------:R-:W-:Y:S01]  /*3340*/  PRMT R67, RZ, 0x7610, R67 ;  /* 0x00007610ff437816 */ /* 0x000fe20000000043 */
[----:B------:R-:W-:Y:S01]  /*3350*/  @!P1 IMAD.MOV R79, RZ, RZ, -R79 ;  /* 0x000000ffff4f9224 */ /* 0x000fe200078e0a4f */
[----:B--2---:R-:W-:-:S02]  /*3360*/  @!P0 LOP3.LUT R33, R33, R32, RZ, 0x3c, !PT ;  /* 0x0000002021218212 */ /* 0x004fc400078e3cff */
[----:B------:R-:W-:Y:S01]  /*3370*/  ISETP.GE.U32.AND P1, PT, R91, 0x7ffffeaa, PT ;  /* 0x7ffffeaa5b00780c */ /* 0x000fe20003f26070 */
[----:B------:R-:W-:Y:S01]  /*3380*/  IMAD R91, R14, 0x56, RZ ;  /* 0x000000560e5b7824 */ /* 0x000fe200078e02ff */
[----:B------:R0:W-:Y:S04]  /*3390*/  STL [R1+0x2a0], R79 ;  /* 0x0002a04f01007387 */ /* 0x0001e80000100800 */
[----:B------:R1:W-:Y:S01]  /*33a0*/  STL [R1+0x198c], R32 ;  /* 0x00198c2001007387 */ /* 0x0003e20000100800 */
[----:B0-----:R-:W-:Y:S02]  /*33b0*/  IADD3 R79, P4, PT, R93, R4, RZ ;  /* 0x000000045d4f7210 */ /* 0x001fe40007f9e0ff */
[----:B-1----:R-:W-:-:S04]  /*33c0*/  @!P0 LOP3.LUT R32, R33, R32, RZ, 0x3c, !PT ;  /* 0x0000002021208212 */ /* 0x002fc800078e3cff */
[----:B------:R-:W-:-:S05]  /*33d0*/  @!P0 LOP3.LUT R33, R33, R32, RZ, 0x3c, !PT ;  /* 0x0000002021218212 */ /* 0x000fca00078e3cff */
[----:B------:R0:W2:Y:S02]  /*33e0*/  @!P0 LDG.E.U8 R67, desc[UR18][R32.64] ;  /* 0x0000001220438981 */ /* 0x0000a4000c1e1100 */
[----:B0-----:R-:W-:Y:S02]  /*33f0*/  IMAD.MOV.U32 R33, RZ, RZ, R79 ;  /* 0x000000ffff217224 */ /* 0x001fe400078e004f */
[----:B------:R-:W-:Y:S01]  /*3400*/  IMAD.X R32, R94, 0x1, R6, P4 ;  /* 0x000000015e207824 */ /* 0x000fe200020e0606 */
[----:B------:R-:W-:-:S04]  /*3410*/  SHF.R.S32.HI R94, RZ, 0x1f, R91 ;  /* 0x0000001fff5e7819 */ /* 0x000fc8000001145b */
[----:B------:R-:W-:Y:S01]  /*3420*/  @!P0 LOP3.LUT R33, R33, R32, RZ, 0x3c, !PT ;  /* 0x0000002021218212 */ /* 0x000fe200078e3cff */
[----:B--2---:R0:W-:Y:S04]  /*3430*/  STL [R1+0x84c], R67 ;  /* 0x00084c4301007387 */ /* 0x0041e80000100800 */
[----:B------:R1:W-:Y:S04]  /*3440*/  STL [R1+0x1998], R79 ;  /* 0x0019984f01007387 */ /* 0x0003e80000100800 */
[----:B------:R2:W-:Y:S01]  /*3450*/  STL [R1+0x1994], R32 ;  /* 0x0019942001007387 */ /* 0x0005e20000100800 */
[----:B0-----:R-:W0:Y:S01]  /*3460*/  LDC R67, c[0x0][0x3a0] ;  /* 0x0000e800ff437b82 */ /* 0x001e220000000800 */
[----:B-1----:R-:W-:-:S02]  /*3470*/  IADD3 R79, P4, PT, R91, R3, RZ ;  /* 0x000000035b4f7210 */ /* 0x002fc40007f9e0ff */
[----:B--2---:R-:W-:-:S04]  /*3480*/  @!P0 LOP3.LUT R32, R33, R32, RZ, 0x3c, !PT ;  /* 0x0000002021208212 */ /* 0x004fc800078e3cff */
[----:B------:R-:W-:-:S05]  /*3490*/  @!P0 LOP3.LUT R33, R33, R32, RZ, 0x3c, !PT ;  /* 0x0000002021218212 */ /* 0x000fca00078e3cff */
[----:B------:R1:W2:Y:S04]  /*34a0*/  @!P0 LDG.E.U8 R13, desc[UR18][R32.64] ;  /* 0x00000012200d8981 */ /* 0x0002a8000c1e1100 */
[----:B------:R-:W-:Y:S01]  /*34b0*/  STL [R1+0x1980], R79 ;  /* 0x0019804f01007387 */ /* 0x000fe20000100800 */
[----:B0-----:R-:W-:Y:S01]  /*34c0*/  VIADD R93, R67, 0xffffffaa ;  /* 0xffffffaa435d7836 */ /* 0x001fe20000000000 */
[----:B------:R-:W-:Y:S01]  /*34d0*/  PRMT R67, RZ, 0x7610, R67 ;  /* 0x00007610ff437816 */ /* 0x000fe20000000043 */
[----:B-1----:R-:W-:Y:S02]  /*34e0*/  IMAD.X R33, R94, 0x1, R5, P4 ;  /* 0x000000015e217824 */ /* 0x002fe400020e0605 */
[----:B------:R-:W-:-:S05]  /*34f0*/  @!P1 IMAD.MOV.U32 R32, RZ, RZ, R79 ;  /* 0x000000ffff209224 */ /* 0x000fca00078e004f */
[----:B------:R0:W3:Y:S01]  /*3500*/  @!P1 LDG.E.U8 R67, desc[UR18][R32.64] ;  /* 0x0000001220439981 */ /* 0x0000e2000c1e1100 */
[----:B------:R-:W-:Y:S02]  /*3510*/  ISETP.GE.U32.AND P0, PT, R93, 0x7ffffeab, PT ;  /* 0x7ffffeab5d00780c */ /* 0x000fe40003f06070 */
[----:B------:R-:W-:Y:S01]  /*3520*/  PRMT R93, RZ, 0x7610, R93 ;  /* 0x00007610ff5d7816 */ /* 0x000fe2000000005d */
[----:B--2---:R1:W-:Y:S02]  /*3530*/  STL [R1+0x848], R13 ;  /* 0x0008480d01007387 */ /* 0x0043e40000100800 */
[----:B-1----:R-:W-:Y:S02]  /*3540*/  IADD3 R13, P4, PT, R91, R4, RZ ;  /* 0x000000045b0d7210 */ /* 0x002fe40007f9e0ff */
[----:B------:R1:W-:Y:S03]  /*3550*/  STL [R1+0x197c], R33 ;  /* 0x00197c2101007387 */ /* 0x0003e60000100800 */
[----:B------:R-:W-:-:S04]  /*3560*/  IMAD.X R94, R94, 0x1, R6, P4 ;  /* 0x000000015e5e7824 */ /* 0x000fc800020e0606 */
[----:B0-----:R-:W-:Y:S02]  /*3570*/  IMAD.MOV.U32 R32, RZ, RZ, R94 ;  /* 0x000000ffff207224 */ /* 0x001fe400078e005e */
[----:B-1----:R-:W-:-:S05]  /*3580*/  IMAD.MOV.U32 R33, RZ, RZ, R13 ;  /* 0x000000ffff217224 */ /* 0x002fca00078e000d */
[----:B------:R-:W-:-:S04]  /*3590*/  @!P1 LOP3.LUT R33, R33, R32, RZ, 0x3c, !PT ;  /* 0x0000002021219212 */ /* 0x000fc800078e3cff */
[----:B------:R-:W-:-:S04]  /*35a0*/  @!P1 LOP3.LUT R32, R33, R32, RZ, 0x3c, !PT ;  /* 0x0000002021209212 */ /* 0x000fc800078e3cff */
[----:B------:R-:W-:-:S05]  /*35b0*/  @!P1 LOP3.LUT R33, R33, R32, RZ, 0x3c, !PT ;  /* 0x0000002021219212 */ /* 0x000fca00078e3cff */
[----:B------:R0:W2:Y:S04]  /*35c0*/  @!P1 LDG.E.U8 R93, desc[UR18][R32.64] ;  /* 0x00000012205d9981 */ /* 0x0000a8000c1e1100 */
[----:B------:R-:W-:Y:S04]  /*35d0*/  STL [R1+0x1988], R13 ;  /* 0x0019880d01007387 */ /* 0x000fe80000100800 */
[----:B------:R-:W4:Y:S04]  /*35e0*/  LDL.LU R79, [R1+0x204c] ;  /* 0x00204c00014f7983 */ /* 0x000f280000300800 */
[----:B---3--:R1:W-:Y:S02]  /*35f0*/  STL [R1+0x840], R67 ;  /* 0x0008404301007387 */ /* 0x0083e40000100800 */
[----:B-1----:R-:W1:Y:S01]  /*3600*/  LDC R67, c[0x0][0x3a0] ;  /* 0x0000e800ff437b82 */ /* 0x002e620000000800 */
[----:B------:R-:W-:Y:S01]  /*3610*/  IMAD R91, R14, 0x55, RZ ;  /* 0x000000550e5b7824 */ /* 0x000fe200078e02ff */
[----:B------:R3:W-:Y:S04]  /*3620*/  STL [R1+0x1984], R94 ;  /* 0x0019845e01007387 */ /* 0x0007e80000100800 */
[----:B------:R-:W-:-:S02]  /*3630*/  IADD3 R13, P4, PT, R91, R3, RZ ;  /* 0x000000035b0d7210 */ /* 0x000fc40007f9e0ff */
[----:B---3--:R-:W-:-:S03]  /*3640*/  SHF.R.S32.HI R94, RZ, 0x1f, R91 ;  /* 0x0000001fff5e7819 */ /* 0x008fc6000001145b */
[----:B0-----:R-:W-:Y:S02]  /*3650*/  @!P0 IMAD.MOV.U32 R32, RZ, RZ, R13 ;  /* 0x000000ffff208224 */ /* 0x001fe400078e000d */
[----:B------:R-:W-:Y:S01]  /*3660*/  IMAD.X R33, R94, 0x1, R5, P4 ;  /* 0x000000015e217824 */ /* 0x000fe200020e0605 */
[----:B------:R-:W-:Y:S02]  /*3670*/  ISETP.GE.AND P4, PT, R92, RZ, PT ;  /* 0x000000ff5c00720c */ /* 0x000fe40003f86270 */
[----:B------:R-:W-:Y:S02]  /*3680*/  PRMT R12, RZ, 0x7610, R12 ;  /* 0x00007610ff0c7816 */ /* 0x000fe4000000000c */
[----:B------:R0:W3:Y:S04]  /*3690*/  @!P0 LDG.E.U8 R80, desc[UR18][R32.64] ;  /* 0x0000001220508981 */ /* 0x0000e8000c1e1100 */
[----:B--2---:R1:W-:Y:S02]  /*36a0*/  STL [R1+0x83c], R93 ;  /* 0x00083c5d01007387 */ /* 0x0043e40000100800 */
[----:B-1----:R-:W-:Y:S01]  /*36b0*/  VIADD R93, R67, 0xffffffab ;  /* 0xffffffab435d7836 */ /* 0x002fe20000000000 */
[----:B------:R-:W-:Y:S01]  /*36c0*/  IADD3 R67, P1, PT, R91, R4, RZ ;  /* 0x000000045b437210 */ /* 0x000fe20007f3e0ff */
[----:B------:R-:W-:Y:S04]  /*36d0*/  STL [R1+0x1970], R13 ;  /* 0x0019700d01007387 */ /* 0x000fe80000100800 */
[----:B------:R-:W-:Y:S01]  /*36e0*/  IMAD.X R92, R94, 0x1, R6, P1 ;  /* 0x000000015e5c7824 */ /* 0x000fe200008e0606 */
[----:B------:R1:W-:Y:S01]  /*36f0*/  STL [R1+0x1978], R67 ;  /* 0x0019784301007387 */ /* 0x0003e20000100800 */
[----:B0-----:R-:W-:-:S03]  /*3700*/  @!P0 IMAD.MOV.U32 R32, RZ, RZ, R67 ;  /* 0x000000ffff208224 */ /* 0x001fc600078e0043 */
[----:B------:R0:W-:Y:S01]  /*3710*/  STL [R1+0x196c], R33 ;  /* 0x00196c2101007387 */ /* 0x0001e20000100800 */
[----:B------:R-:W-:Y:S01]  /*3720*/  IMAD R91, R14, 0x54, RZ ;  /* 0x000000540e5b7824 */ /* 0x000fe200078e02ff */
[----:B-1----:R-:W1:Y:S01]  /*3730*/  LDC R67, c[0x0][0x3a0] ;  /* 0x0000e800ff437b82 */ /* 0x002e620000000800 */
[----:B0-----:R-:W-:-:S05]  /*3740*/  @!P0 IMAD.MOV.U32 R33, RZ, RZ, R92 ;  /* 0x000000ffff218224 */ /* 0x001fca00078e005c */
[----:B------:R0:W2:Y:S01]  /*3750*/  @!P0 LDG.E.U8 R12, desc[UR18][R32.64] ;  /* 0x00000012200c8981 */ /* 0x0000a2000c1e1100 */
[----:B------:R-:W-:-:S03]  /*3760*/  ISETP.GE.U32.AND P1, PT, R93, 0x7ffffeac, PT ;  /* 0x7ffffeac5d00780c */ /* 0x000fc60003f26070 */
[----:B------:R4:W-:Y:S04]  /*3770*/  STL [R1+0x1974], R92 ;  /* 0x0019745c01007387 */ /* 0x0009e80000100800 */
[----:B------:R-:W2:Y:S01]  /*3780*/  LDL.LU R13, [R1+0x2048] ;  /* 0x00204800010d7983 */ /* 0x000ea20000300800 */
[----:B0-----:R-:W-:-:S03]  /*3790*/  IADD3 R33, P0, PT, R91, R3, RZ ;  /* 0x000000035b217210 */ /* 0x001fc60007f1e0ff */
[----:B---3--:R0:W-:Y:S01]  /*37a0*/  STL [R1+0x4cc], R80 ;  /* 0x0004cc5001007387 */ /* 0x0081e20000100800 */
[----:B----4-:R-:W-:-:S03]  /*37b0*/  SHF.R.S32.HI R92, RZ, 0x1f, R91 ;  /* 0x0000001fff5c7819 */ /* 0x010fc6000001145b */
[----:B0-----:R-:W3:Y:S02]  /*37c0*/  LDL.LU R80, [R1+0x2044] ;  /* 0x0020440001507983 */ /* 0x001ee40000300800 */
[----:B------:R-:W-:Y:S02]  /*37d0*/  IMAD.X R32, R92, 0x1, R5, P0 ;  /* 0x000000015c207824 */ /* 0x000fe400000e0605 */
[----:B--2---:R0:W-:Y:S04]  /*37e0*/  STL [R1+0x4c8], R12 ;  /* 0x0004c80c01007387 */ /* 0x0041e80000100800 */
[----:B------:R2:W-:Y:S01]  /*37f0*/  STL [R1+0x1960], R33 ;  /* 0x0019602101007387 */ /* 0x0005e20000100800 */
[----:B0-----:R-:W-:-:S04]  /*3800*/  IMAD.MOV.U32 R12, RZ, RZ, R89 ;  /* 0x000000ffff0c7224 */ /* 0x001fc800078e0059 */
[----:B------:R-:W-:Y:S01]  /*3810*/  @!P2 IMAD.MOV R12, RZ, RZ, -R12 ;  /* 0x000000ffff0ca224 */ /* 0x000fe200078e0a0c */
[----:B--2---:R-:W-:-:S04]  /*3820*/  @!P1 LOP3.LUT R33, R33, R32, RZ, 0x3c, !PT ;  /* 0x0000002021219212 */ /* 0x004fc800078e3cff */
[----:B------:R-:W-:Y:S01]  /*3830*/  STL [R1+0x328], R12 ;  /* 0x0003280c01007387 */ /* 0x000fe20000100800 */
[----:B-1----:R-:W-:-:S03]  /*3840*/  VIADD R89, R67, 0xffffffac ;  /* 0xffffffac43597836 */ /* 0x002fc60000000000 */
[----:B------:R0:W-:Y:S01]  /*3850*/  STL [R1+0x195c], R32 ;  /* 0x00195c2001007387 */ /* 0x0001e20000100800 */
[----:B------:R-:W-:Y:S02]  /*3860*/  PRMT R67, RZ, 0x7610, R67 ;  /* 0x00007610ff437816 */ /* 0x000fe40000000043 */
[----:B0-----:R-:W-:-:S04]  /*3870*/  @!P1 LOP3.LUT R32, R33, R32, RZ, 0x3c, !PT ;  /* 0x0000002021209212 */ /* 0x001fc800078e3cff */
[----:B------:R-:W-:-:S05]  /*3880*/  @!P1 LOP3.LUT R33, R33, R32, RZ, 0x3c, !PT ;  /* 0x0000002021219212 */ /* 0x000fca00078e3cff */
[----:B------:R0:W2:Y:S01]  /*3890*/  @!P1 LDG.E.U8 R67, desc[UR18][R32.64] ;  /* 0x0000001220439981 */ /* 0x0000a2000c1e1100 */
[----:B------:R-:W-:-:S05]  /*38a0*/  IADD3 R12, P2, PT, R91, R4, RZ ;  /* 0x000000045b0c7210 */ /* 0x000fca0007f5e0ff */
[----:B0-----:R-:W-:Y:S02]  /*38b0*/  IMAD.MOV.U32 R33, RZ, RZ, R12 ;  /* 0x000000ffff217224 */ /* 0x001fe400078e000c */
[----:B------:R-:W-:-:S05]  /*38c0*/  IMAD.X R32, R92, 0x1, R6, P2 ;  /* 0x000000015c207824 */ /* 0x000fca00010e0606 */
[-C--:B------:R-:W-:Y:S02]  /*38d0*/  @!P1 LOP3.LUT R33, R33, R32.reuse, RZ, 0x3c, !PT ;  /* 0x0000002021219212 */ /* 0x080fe400078e3cff */
[----:B------:R-:W-:Y:S01]  /*38e0*/  PRMT R81, RZ, 0x7610, R81 ;  /* 0x00007610ff517816 */ /* 0x000fe20000000051 */
[----:B--2---:R0:W-:Y:S04]  /*38f0*/  STL [R1+0x4c0], R67 ;  /* 0x0004c04301007387 */ /* 0x0041e80000100800 */
[----:B------:R-:W-:Y:S04]  /*3900*/  STL [R1+0x1968], R12 ;  /* 0x0019680c01007387 */ /* 0x000fe80000100800 */
[----:B------:R1:W-:Y:S01]  /*3910*/  STL [R1+0x1964], R32 ;  /* 0x0019642001007387 */ /* 0x0003e20000100800 */
[----:B0-----:R-:W0:Y:S01]  /*3920*/  LDC R67, c[0x0][0x3a0] ;  /* 0x0000e800ff437b82 */ /* 0x001e220000000800 */
[----:B-1----:R-:W-:-:S04]  /*3930*/  @!P1 LOP3.LUT R32, R33, R32, RZ, 0x3c, !PT ;  /* 0x0000002021209212 */ /* 0x002fc800078e3cff */
[----:B------:R-:W-:-:S05]  /*3940*/  @!P1 LOP3.LUT R33, R33, R32, RZ, 0x3c, !PT ;  /* 0x0000002021219212 */ /* 0x000fca00078e3cff */
[----:B------:R1:W2:Y:S01]  /*3950*/  @!P1 LDG.E.U8 R81, desc[UR18][R32.64] ;  /* 0x0000001220519981 */ /* 0x0002a2000c1e1100 */
[----:B------:R-:W-:Y:S01]  /*3960*/  ISETP.GE.U32.AND P0, PT, R89, 0x7ffffead, PT ;  /* 0x7ffffead5900780c */ /* 0x000fe20003f06070 */
[----:B------:R-:W-:-:S05]  /*3970*/  IMAD R89, R14, 0x53, RZ ;  /* 0x000000530e597824 */ /* 0x000fca00078e02ff */
[----:B------:R-:W-:Y:S02]  /*3980*/  SHF.R.S32.HI R92, RZ, 0x1f, R89 ;  /* 0x0000001fff5c7819 */ /* 0x000fe40000011459 */
[----:B------:R-:W-:Y:S01]  /*3990*/  IADD3 R12, P2, PT, R89, R3, RZ ;  /* 0x00000003590c7210 */ /* 0x000fe20007f5e0ff */
[----:B0-----:R-:W-:Y:S01]  /*39a0*/  VIADD R91, R67, 0xffffffad ;  /* 0xffffffad435b7836 */ /* 0x001fe20000000000 */
[----:B------:R-:W-:-:S03]  /*39b0*/  PRMT R67, RZ, 0x7610, R67 ;  /* 0x00007610ff437816 */ /* 0x000fc60000000043 */
[----:B------:R-:W-:Y:S01]  /*39c0*/  STL [R1+0x194c], R12 ;  /* 0x00194c0c01007387 */ /* 0x000fe20000100800 */
[----:B-1----:R-:W-:Y:S02]  /*39d0*/  IMAD.X R33, R92, 0x1, R5, P2 ;  /* 0x000000015c217824 */ /* 0x002fe400010e0605 */
[----:B------:R-:W-:-:S05]  /*39e0*/  @!P0 IMAD.MOV.U32 R32, RZ, RZ, R12 ;  /* 0x000000ffff208224 */ /* 0x000fca00078e000c */
[----:B------:R0:W4:Y:S01]  /*39f0*/  @!P0 LDG.E.U8 R67, desc[UR18][R32.64] ;  /* 0x0000001220438981 */ /* 0x000122000c1e1100 */
        /* <DEDUP_REMOVED lines=13> */
[----:B------:R-:W3:Y:S04]  /*3ad0*/  LDL.LU R12, [R1+0x2040] ;  /* 0x00204000010c7983 */ /* 0x000ee80000300800 */
[----:B----4-:R1:W-:Y:S02]  /*3ae0*/  STL [R1+0x4b8], R67 ;  /* 0x0004b84301007387 */ /* 0x0103e40000100800 */
[----:B-1----:R-:W1:Y:S01]  /*3af0*/  LDC R67, c[0x0][0x3a0] ;  /* 0x0000e800ff437b82 */ /* 0x002e620000000800 */
[----:B------:R-:W-:Y:S01]  /*3b00*/  IMAD R89, R14, 0x52, RZ ;  /* 0x000000520e597824 */ /* 0x000fe200078e02ff */
[----:B------:R4:W-:Y:S04]  /*3b10*/  STL [R1+0x1950], R92 ;  /* 0x0019505c01007387 */ /* 0x0009e80000100800 */
[----:B------:R-:W-:-:S02]  /*3b20*/  IADD3 R81, P2, PT, R89, R3, RZ ;  /* 0x0000000359517210 */ /* 0x000fc40007f5e0ff */
[----:B------:R-:W-:Y:S02]  /*3b30*/  PRMT R11, RZ, 0x7610, R11 ;  /* 0x00007610ff0b7816 */ /* 0x000fe4000000000b */
[----:B----4-:R-:W-:Y:S01]  /*3b40*/  SHF.R.S32.HI R92, RZ, 0x1f, R89 ;  /* 0x0000001fff5c7819 */ /* 0x010fe20000011459 */
[----:B0-----:R-:W-:-:S04]  /*3b50*/  @!P1 IMAD.MOV.U32 R32, RZ, RZ, R81 ;  /* 0x000000ffff209224 */ /* 0x001fc800078e0051 */
[----:B------:R-:W-:Y:S01]  /*3b60*/  IMAD.X R33, R92, 0x1, R5, P2 ;  /* 0x000000015c217824 */ /* 0x000fe200010e0605 */
[----:B------:R-:W-:Y:S02]  /*3b70*/  ISETP.GE.AND P2, PT, R90, RZ, PT ;  /* 0x000000ff5a00720c */ /* 0x000fe40003f46270 */
[----:B------:R-:W-:Y:S02]  /*3b80*/  PRMT R82, RZ, 0x7610, R82 ;  /* 0x00007610ff527816 */ /* 0x000fe40000000052 */
[----:B------:R0:W4:Y:S04]  /*3b90*/  @!P1 LDG.E.U8 R11, desc[UR18][R32.64] ;  /* 0x00000012200b9981 */ /* 0x000128000c1e1100 */
        /* <DEDUP_REMOVED lines=16> */
[----:B----4-:R0:W-:Y:S01]  /*3ca0*/  STL [R1+0x2fc], R11 ;  /* 0x0002fc0b01007387 */ /* 0x0101e20000100800 */
[----:B---3--:R-:W-:-:S03]  /*3cb0*/  SHF.R.S32.HI R90, RZ, 0x1f, R89 ;  /* 0x0000001fff5a7819 */ /* 0x008fc60000011459 */
        /* <DEDUP_REMOVED lines=56> */
[----:B----4-:R-:W-:Y:S02]  /*4040*/  SHF.R.S32.HI R90, RZ, 0x1f, R88 ;  /* 0x0000001fff5a7819 */ /* 0x010fe40000011458 */
[----:B------:R-:W-:Y:S01]  /*4050*/  IADD3 R88, P1, PT, R88, R4, RZ ;  /* 0x0000000458587210 */ /* 0x000fe20007f3e0ff */
[----:B0-----:R-:W-:Y:S02]  /*4060*/  @!P0 IMAD.MOV.U32 R32, RZ, RZ, R10 ;  /* 0x000000ffff208224 */ /* 0x001fe400078e000a */
[----:B------:R-:W-:Y:S01]  /*4070*/  IMAD.X R33, R90, 0x1, R5, P5 ;  /* 0x000000015a217824 */ /* 0x000fe200028e0605 */
[----:B------:R-:W-:-:S04]  /*4080*/  PRMT R85, RZ, 0x7610, R85 ;  /* 0x00007610ff557816 */ /* 0x000fc80000000055 */
[----:B------:R0:W4:Y:S02]  /*4090*/  @!P0 LDG.E.U8 R84, desc[UR18][R32.64] ;  /* 0x0000001220548981 */ /* 0x000124000c1e1100 */
[----:B0-----:R-:W-:Y:S02]  /*40a0*/  @!P0 IMAD.MOV.U32 R32, RZ, RZ, R88 ;  /* 0x000000ffff208224 */ /* 0x001fe400078e0058 */
[----:B--2---:R1:W-:Y:S04]  /*40b0*/  STL [R1+0x2e8], R89 ;  /* 0x0002e85901007387 */ /* 0x0043e80000100800 */
[----:B------:R-:W-:Y:S01]  /*40c0*/  STL [R1+0x1908], R10 ;  /* 0x0019080a01007387 */ /* 0x000fe20000100800 */
[----:B-1----:R-:W-:Y:S02]  /*40d0*/  VIADD R89, R67, 0xffffffb1 ;  /* 0xffffffb143597836 */ /* 0x002fe40000000000 */
[----:B------:R-:W-:Y:S01]  /*40e0*/  IMAD.X R67, R90, 0x1, R6, P1 ;  /* 0x000000015a437824 */ /* 0x000fe200008e0606 */
[----:B------:R-:W-:Y:S04]  /*40f0*/  STL [R1+0x1910], R88 ;  /* 0x0019105801007387 */ /* 0x000fe80000100800 */
[----:B------:R0:W-:Y:S02]  /*4100*/  STL [R1+0x1904], R33 ;  /* 0x0019042101007387 */ /* 0x0001e40000100800 */
[----:B0-----:R-:W-:-:S05]  /*4110*/  @!P0 IMAD.MOV.U32 R33, RZ, RZ, R67 ;  /* 0x000000ffff218224 */ /* 0x001fca00078e0043 */
[----:B------:R0:W2:Y:S01]  /*4120*/  @!P0 LDG.E.U8 R85, desc[UR18][R32.64] ;  /* 0x0000001220558981 */ /* 0x0000a2000c1e1100 */
[----:B------:R-:W-:-:S03]  /*4130*/  ISETP.GE.AND P5, PT, R87, RZ, PT ;  /* 0x000000ff5700720c */ /* 0x000fc60003fa6270 */
[----:B------:R1:W-:Y:S01]  /*4140*/  STL [R1+0x190c], R67 ;  /* 0x00190c4301007387 */ /* 0x0003e20000100800 */
[----:B------:R-:W-:Y:S01]  /*4150*/  IMAD R87, R14, 0x4e, RZ ;  /* 0x0000004e0e577824 */ /* 0x000fe200078e02ff */
[----:B------:R-:W-:Y:S02]  /*4160*/  ISETP.GE.U32.AND P1, PT, R89, 0x7ffffeb2, PT ;  /* 0x7ffffeb25900780c */ /* 0x000fe40003f26070 */
[----:B------:R-:W3:Y:S01]  /*4170*/  LDL.LU R10, [R1+0x2030] ;  /* 0x00203000010a7983 */ /* 0x000ee20000300800 */
[----:B-1----:R-:W1:Y:S03]  /*4180*/  LDC R67, c[0x0][0x3a0] ;  /* 0x0000e800ff437b82 */ /* 0x002e660000000800 */
[----:B----4-:R4:W-:Y:S01]  /*4190*/  STL [R1+0x828], R84 ;  /* 0x0008285401007387 */ /* 0x0109e20000100800 */
[----:B------:R-:W-:Y:S02]  /*41a0*/  SHF.R.S32.HI R88, RZ, 0x1f, R87 ;  /* 0x0000001fff587819 */ /* 0x000fe40000011457 */
[----:B0-----:R-:W-:Y:S01]  /*41b0*/  IADD3 R33, P0, PT, R87, R3, RZ ;  /* 0x0000000357217210 */ /* 0x001fe20007f1e0ff */
[----:B----4-:R-:W4:Y:S04]  /*41c0*/  LDL.LU R84, [R1+0x202c] ;  /* 0x00202c0001547983 */ /* 0x010f280000300800 */
[----:B------:R-:W-:Y:S01]  /*41d0*/  IMAD.X R32, R88, 0x1, R5, P0 ;  /* 0x0000000158207824 */ /* 0x000fe200000e0605 */
        /* <DEDUP_REMOVED lines=30> */
[----:B-1----:R-:W-:Y:S02]  /*43c0*/  IMAD.X R33, R83, 0x1, R5, P4 ;  /* 0x0000000153217824 */ /* 0x002fe400020e0605 */
[----:B------:R-:W-:Y:S01]  /*43d0*/  @!P0 IMAD.MOV.U32 R32, RZ, RZ, R85 ;  /* 0x000000ffff208224 */ /* 0x000fe200078e0055 */
[----:B------:R-:W-:Y:S04]  /*43e0*/  STL [R1+0x18e8], R85 ;  /* 0x0018e85501007387 */ /* 0x000fe80000100800 */
[----:B------:R0:W3:Y:S01]  /*43f0*/  @!P0 LDG.E.U8 R67, desc[UR18][R32.64] ;  /* 0x0000001220438981 */ /* 0x0000e2000c1e1100 */
[----:B------:R-:W-:-:S03]  /*4400*/  PRMT R8, RZ, 0x7610, R8 ;  /* 0x00007610ff087816 */ /* 0x000fc60000000008 */
        /* <DEDUP_REMOVED lines=15> */
[----:B------:R3:W-:Y:S01]  /*4500*/  STL [R1+0x18ec], R83 ;  /* 0x0018ec5301007387 */ /* 0x0007e20000100800 */
[----:B------:R-:W-:-:S03]  /*4510*/  ISETP.GE.U32.AND P1, PT, R88, 0x7ffffeb4, PT ;  /* 0x7ffffeb45800780c */ /* 0x000fc60003f26070 */
[----:B------:R-:W-:Y:S02]  /*4520*/  IADD3 R15, P4, PT, R87, R3, RZ ;  /* 0x00000003570f7210 */ /* 0x000fe40007f9e0ff */
[----:B---3--:R-:W-:-:S03]  /*4530*/  SHF.R.S32.HI R83, RZ, 0x1f, R87 ;  /* 0x0000001fff537819 */ /* 0x008fc60000011457 */
[----:B------:R-:W-:Y:S02]  /*4540*/  STL [R1+0x18d8], R15 ;  /* 0x0018d80f01007387 */ /* 0x000fe40000100800 */
[----:B0-----:R-:W-:Y:S02]  /*4550*/  IMAD.X R33, R83, 0x1, R5, P4 ;  /* 0x0000000153217824 */ /* 0x001fe400020e0605 */
[----:B-1----:R-:W-:Y:S01]  /*4560*/  VIADD R32, R67, 0xffffffb4 ;  /* 0xffffffb443207836 */ /* 0x002fe20000000000 */
[----:B------:R-:W-:-:S05]  /*4570*/  IADD3 R67, P0, PT, R87, R4, RZ ;  /* 0x0000000457437210 */ /* 0x000fca0007f1e0ff */
[----:B------:R-:W-:Y:S01]  /*4580*/  STL [R1+0x18e0], R67 ;  /* 0x0018e04301007387 */ /* 0x000fe20000100800 */
[----:B------:R-:W-:-:S03]  /*4590*/  PRMT R9, RZ, 0x7610, R9 ;  /* 0x00007610ff097816 */ /* 0x000fc60000000009 */
[----:B------:R-:W-:Y:S04]  /*45a0*/  STL [R1+0x18d4], R33 ;  /* 0x0018d42101007387 */ /* 0x000fe80000100800 */
[----:B--2---:R0:W-:Y:S02]  /*45b0*/  STL [R1+0x49c], R8 ;  /* 0x00049c0801007387 */ /* 0x0041e40000100800 */
[----:B0-----:R-:W-:Y:S01]  /*45c0*/  IMAD.X R8, R83, 0x1, R6, P0 ;  /* 0x0000000153087824 */ /* 0x001fe200000e0606 */
[----:B------:R-:W-:Y:S01]  /*45d0*/  ISETP.GE.U32.AND P0, PT, R32, 0x7ffffeb5, PT ;  /* 0x7ffffeb52000780c */ /* 0x000fe20003f06070 */
[----:B------:R-:W-:Y:S01]  /*45e0*/  @!P1 IMAD.MOV.U32 R32, RZ, RZ, R15 ;  /* 0x000000ffff209224 */ /* 0x000fe200078e000f */
[----:B------:R-:W-:-:S04]  /*45f0*/  PRMT R83, RZ, 0x7610, R83 ;  /* 0x00007610ff537816 */ /* 0x000fc80000000053 */
[----:B------:R0:W2:Y:S02]  /*4600*/  @!P1 LDG.E.U8 R9, desc[UR18][R32.64] ;  /* 0x0000001220099981 */ /* 0x0000a4000c1e1100 */
[----:B0-----:R-:W-:Y:S02]  /*4610*/  @!P1 IMAD.MOV.U32 R32, RZ, RZ, R67 ;  /* 0x000000ffff209224 */ /* 0x001fe400078e0043 */
[----:B------:R-:W-:Y:S01]  /*4620*/  @!P1 IMAD.MOV.U32 R33, RZ, RZ, R8 ;  /* 0x000000ffff219224 */ /* 0x000fe200078e0008 */
[----:B------:R-:W0:Y:S04]  /*4630*/  LDC R67, c[0x0][0x3a0] ;  /* 0x0000e800ff437b82 */ /* 0x000e280000000800 */
[----:B------:R1:W3:Y:S01]  /*4640*/  @!P1 LDG.E.U8 R83, desc[UR18][R32.64] ;  /* 0x0000001220539981 */ /* 0x0002e2000c1e1100 */
[----:B------:R-:W-:Y:S01]  /*4650*/  ISETP.GE.AND P4, PT, R73, RZ, PT ;  /* 0x000000ff4900720c */ /* 0x000fe20003f86270 */
[----:B------:R-:W-:-:S02]  /*4660*/  IMAD R73, R14, 0x4b, RZ ;  /* 0x0000004b0e497824 */ /* 0x000fc400078e02ff */
[----:B------:R-:W-:Y:S04]  /*4670*/  STL [R1+0x18dc], R8 ;  /* 0x0018dc0801007387 */ /* 0x000fe80000100800 */
[----:B------:R-:W4:Y:S01]  /*4680*/  LDL.LU R15, [R1+0x2024] ;  /* 0x00202400010f7983 */ /* 0x000f220000300800 */
[----:B-1----:R-:W-:Y:S01]  /*4690*/  IADD3 R33, P1, PT, R73, R3, RZ ;  /* 0x0000000349217210 */ /* 0x002fe20007f3e0ff */
[----:B------:R-:W-:Y:S01]  /*46a0*/  @!P2 IMAD.MOV R69, RZ, RZ, -R69 ;  /* 0x000000ffff45a224 */ /* 0x000fe200078e0a45 */
[----:B------:R-:W-:Y:S01]  /*46b0*/  PRMT R86, RZ, 0x7610, R86 ;  /* 0x00007610ff567816 */ /* 0x000fe20000000056 */
[----:B0-----:R-:W-:Y:S01]  /*46c0*/  VIADD R32, R67, 0xffffffb5 ;  /* 0xffffffb543207836 */ /* 0x001fe20000000000 */
[----:B------:R-:W-:Y:S01]  /*46d0*/  PRMT R159, RZ, 0x7610, R159 ;  /* 0x00007610ff9f7816 */ /* 0x000fe2000000009f */
[----:B--2---:R0:W-:Y:S04]  /*46e0*/  STL [R1+0x494], R9 ;  /* 0x0004940901007387 */ /* 0x0041e80000100800 */
[----:B0-----:R-:W2:Y:S04]  /*46f0*/  LDL.LU R9, [R1+0x2020] ;  /* 0x0020200001097983 */ /* 0x001ea80000300800 */
[----:B------:R-:W2:Y:S04]  /*4700*/  LDL.LU R8, [R1+0x201c] ;  /* 0x00201c0001087983 */ /* 0x000ea80000300800 */
[----:B---3--:R0:W-:Y:S02]  /*4710*/  STL [R1+0x490], R83 ;  /* 0x0004905301007387 */ /* 0x0081e40000100800 */
[----:B0-----:R-:W-:-:S02]  /*4720*/  SHF.R.S32.HI R83, RZ, 0x1f, R73 ;  /* 0x0000001fff537819 */ /* 0x001fc40000011449 */
[----:B------:R0:W-:Y:S03]  /*4730*/  STL [R1+0x18c8], R33 ;  /* 0x0018c82101007387 */ /* 0x0001e60000100800 */
[----:B------:R-:W-:Y:S01]  /*4740*/  IMAD.X R67, R83, 0x1, R5, P1 ;  /* 0x0000000153437824 */ /* 0x000fe200008e0605 */
[----:B------:R-:W-:Y:S01]  /*4750*/  ISETP.GE.U32.AND P1, PT, R32, 0x7ffffeb6, PT ;  /* 0x7ffffeb62000780c */ /* 0x000fe20003f26070 */
[----:B------:R-:W-:Y:S01]  /*4760*/  @!P0 IMAD.MOV.U32 R32, RZ, RZ, R33 ;  /* 0x000000ffff208224 */ /* 0x000fe200078e0021 */
[----:B------:R1:W-:Y:S01]  /*4770*/  STL [R1+0x288], R69 ;  /* 0x0002884501007387 */ /* 0x0003e20000100800 */
[----:B0-----:R-:W-:-:S05]  /*4780*/  @!P0 IMAD.MOV.U32 R33, RZ, RZ, R67 ;  /* 0x000000ffff218224 */ /* 0x001fca00078e0043 */
[----:B------:R0:W3:Y:S01]  /*4790*/  @!P0 LDG.E.U8 R86, desc[UR18][R32.64] ;  /* 0x0000001220568981 */ /* 0x0000e2000c1e1100 */
[----:B-1----:R-:W-:-:S03]  /*47a0*/  IADD3 R69, P2, PT, R73, R4, RZ ;  /* 0x0000000449457210 */ /* 0x002fc60007f5e0ff */
[----:B------:R1:W-:Y:S02]  /*47b0*/  STL [R1+0x18c4], R67 ;  /* 0x0018c44301007387 */ /* 0x0003e40000100800 */
[----:B0-----:R-:W-:Y:S02]  /*47c0*/  IMAD.MOV.U32 R33, RZ, RZ, R69 ;  /* 0x000000ffff217224 */ /* 0x001fe400078e0045 */
[----:B------:R-:W-:Y:S01]  /*47d0*/  IMAD.X R32, R83, 0x1, R6, P2 ;  /* 0x0000000153207824 */ /* 0x000fe200010e0606 */
[----:B------:R-:W-:Y:S01]  /*47e0*/  STL [R1+0x18d0], R69 ;  /* 0x0018d04501007387 */ /* 0x000fe20000100800 */
[----:B------:R-:W-:Y:S01]  /*47f0*/  IMAD R73, R14, 0x4a, RZ ;  /* 0x0000004a0e497824 */ /* 0x000fe200078e02ff */
[----:B-1----:R-:W0:Y:S02]  /*4800*/  LDC R67, c[0x0][0x3a0] ;  /* 0x0000e800ff437b82 */ /* 0x002e240000000800 */
[-C--:B------:R-:W-:Y:S01]  /*4810*/  @!P0 LOP3.LUT R33, R33, R32.reuse, RZ, 0x3c, !PT ;  /* 0x0000002021218212 */ /* 0x080fe200078e3cff */
[----:B------:R1:W-:Y:S03]  /*4820*/  STL [R1+0x18cc], R32 ;  /* 0x0018cc2001007387 */ /* 0x0003e60000100800 */
[----:B-1----:R-:W-:-:S04]  /*4830*/  @!P0 LOP3.LUT R32, R33, R32, RZ, 0x3c, !PT ;  /* 0x0000002021208212 */ /* 0x002fc800078e3cff */
[----:B------:R-:W-:-:S05]  /*4840*/  @!P0 LOP3.LUT R33, R33, R32, RZ, 0x3c, !PT ;  /* 0x0000002021218212 */ /* 0x000fca00078e3cff */
[----:B------:R1:W2:Y:S01]  /*4850*/  @!P0 LDG.E.U8 R159, desc[UR18][R32.64] ;  /* 0x00000012209f8981 */ /* 0x0002a2000c1e1100 */
[----:B------:R-:W-:Y:S02]  /*4860*/  SHF.R.S32.HI R69, RZ, 0x1f, R73 ;  /* 0x0000001fff457819 */ /* 0x000fe40000011449 */
[----:B------:R-:W-:Y:S01]  /*4870*/  PRMT R7, RZ, 0x7610, R7 ;  /* 0x00007610ff077816 */ /* 0x000fe20000000007 */
[----:B0-----:R-:W-:Y:S01]  /*4880*/  VIADD R83, R67, 0xffffffb6 ;  /* 0xffffffb643537836 */ /* 0x001fe20000000000 */
[----:B------:R-:W-:Y:S01]  /*4890*/  PRMT R67, RZ, 0x7610, R67 ;  /* 0x00007610ff437816 */ /* 0x000fe20000000043 */
[----:B---3--:R0:W-:Y:S02]  /*48a0*/  STL [R1+0x488], R86 ;  /* 0x0004885601007387 */ /* 0x0081e40000100800 */
[----:B0-----:R-:W-:-:S05]  /*48b0*/  IADD3 R86, P2, PT, R73, R3, RZ ;  /* 0x0000000349567210 */ /* 0x001fca0007f5e0ff */
[----:B------:R-:W-:Y:S01]  /*48c0*/  STL [R1+0x18b8], R86 ;  /* 0x0018b85601007387 */ /* 0x000fe20000100800 */
[----:B-1----:R-:W-:Y:S02]  /*48d0*/  IMAD.X R33, R69, 0x1, R5, P2 ;  /* 0x0000000145217824 */ /* 0x002fe400010e0605 */
[----:B------:R-:W-:-:S05]  /*48e0*/  @!P1 IMAD.MOV.U32 R32, RZ, RZ, R86 ;  /* 0x000000ffff209224 */ /* 0x000fca00078e0056 */
[----:B------:R0:W3:Y:S04]  /*48f0*/  @!P1 LDG.E.U8 R7, desc[UR18][R32.64] ;  /* 0x0000001220079981 */ /* 0x0000e8000c1e1100 */
        /* <DEDUP_REMOVED lines=9> */
[----:B------:R-:W2:Y:S04]  /*4990*/  @!P1 LDG.E.U8 R67, desc[UR18][R32.64] ;  /* 0x0000001220439981 */ /* 0x000ea8000c1e1100 */
[----:B------:R0:W-:Y:S04]  /*49a0*/  STL [R1+0x18c0], R159 ;  /* 0x0018c09f01007387 */ /* 0x0001e80000100800 */
[----:B------:R-:W4:Y:S01]  /*49b0*/  LDL.LU R86, [R1+0x2018] ;  /* 0x0020180001567983 */ /* 0x000f220000300800 */
[----:B------:R-:W-:Y:S01]  /*49c0*/  ISETP.GE.U32.AND P0, PT, R83, 0x7ffffeb7, PT ;  /* 0x7ffffeb75300780c */ /* 0x000fe20003f06070 */
[----:B------:R-:W-:-:S05]  /*49d0*/  IMAD R73, R14, 0x49, RZ ;  /* 0x000000490e497824 */ /* 0x000fca00078e02ff */
[----:B0-----:R-:W-:Y:S02]  /*49e0*/  IADD3 R159, P2, PT, R73, R3, RZ ;  /* 0x00000003499f7210 */ /* 0x001fe40007f5e0ff */
[----:B------:R-:W-:Y:S02]  /*49f0*/  PRMT R158, RZ, 0x7610, R158 ;  /* 0x00007610ff9e7816 */ /* 0x000fe4000000009e */
[----:B------:R-:W-:Y:S01]  /*4a00*/  PRMT R157, RZ, 0x7610, R157 ;  /* 0x00007610ff9d7816 */ /* 0x000fe2000000009d */
[----:B---3--:R0:W-:Y:S04]  /*4a10*/  STL [R1+0x2e4], R7 ;  /* 0x0002e40701007387 */ /* 0x0081e80000100800 */
[----:B0-----:R-:W3:Y:S04]  /*4a20*/  LDL.LU R7, [R1+0x2014] ;  /* 0x0020140001077983 */ /* 0x001ee80000300800 */
[----:B------:R0:W-:Y:S02]  /*4a30*/  STL [R1+0x18bc], R69 ;  /* 0x0018bc4501007387 */ /* 0x0001e40000100800 */
[----:B0-----:R-:W-:-:S02]  /*4a40*/  SHF.R.S32.HI R69, RZ, 0x1f, R73 ;  /* 0x0000001fff457819 */ /* 0x001fc40000011449 */
[----:B--2---:R0:W-:Y:S02]  /*4a50*/  STL [R1+0x2e0], R67 ;  /* 0x0002e04301007387 */ /* 0x0041e40000100800 */
[----:B0-----:R-:W0:Y:S01]  /*4a60*/  LDC R67, c[0x0][0x3a0] ;  /* 0x0000e800ff437b82 */ /* 0x001e220000000800 */
[----:B------:R-:W-:Y:S01]  /*4a70*/  IMAD.X R33, R69, 0x1, R5, P2 ;  /* 0x0000000145217824 */ /* 0x000fe200010e0605 */
[----:B------:R-:W-:Y:S01]  /*4a80*/  STL [R1+0x18a8], R159 ;  /* 0x0018a89f01007387 */ /* 0x000fe20000100800 */
[----:B0-----:R-:W-:Y:S01]  /*4a90*/  VIADD R32, R67, 0xffffffb7 ;  /* 0xffffffb743207836 */ /* 0x001fe20000000000 */
[----:B------:R-:W-:-:S05]  /*4aa0*/  IADD3 R67, P1, PT, R73, R4, RZ ;  /* 0x0000000449437210 */ /* 0x000fca0007f3e0ff */
[----:B------:R-:W-:Y:S01]  /*4ab0*/  IMAD.X R69, R69, 0x1, R6, P1 ;  /* 0x0000000145457824 */ /* 0x000fe200008e0606 */
[----:B------:R-:W-:Y:S01]  /*4ac0*/  ISETP.GE.U32.AND P1, PT, R32, 0x7ffffeb8, PT ;  /* 0x7ffffeb82000780c */ /* 0x000fe20003f26070 */
[----:B------:R-:W-:Y:S01]  /*4ad0*/  @!P0 IMAD.MOV.U32 R32, RZ, RZ, R159 ;  /* 0x000000ffff208224 */ /* 0x000fe200078e009f */
[----:B------:R-:W-:Y:S04]  /*4ae0*/  STL [R1+0x18b0], R67 ;  /* 0x0018b04301007387 */ /* 0x000fe80000100800 */
[----:B------:R0:W-:Y:S04]  /*4af0*/  STL [R1+0x18a4], R33 ;  /* 0x0018a42101007387 */ /* 0x0001e80000100800 */
[----:B------:R1:W2:Y:S02]  /*4b00*/  @!P0 LDG.E.U8 R158, desc[UR18][R32.64] ;  /* 0x00000012209e8981 */ /* 0x0002a4000c1e1100 */
[----:B-1----:R-:W-:-:S02]  /*4b10*/  @!P0 IMAD.MOV.U32 R32, RZ, RZ, R67 ;  /* 0x000000ffff208224 */ /* 0x002fc400078e0043 */
[----:B0-----:R-:W-:Y:S01]  /*4b20*/  @!P0 IMAD.MOV.U32 R33, RZ, RZ, R69 ;  /* 0x000000ffff218224 */ /* 0x001fe200078e0045 */
[----:B------:R-:W0:Y:S04]  /*4b30*/  LDC R67, c[0x0][0x3a0] ;  /* 0x0000e800ff437b82 */ /* 0x000e280000000800 */
[----:B------:R1:W3:Y:S01]  /*4b40*/  @!P0 LDG.E.U8 R157, desc[UR18][R32.64] ;  /* 0x00000012209d8981 */ /* 0x0002e2000c1e1100 */
[----:B------:R-:W-:Y:S01]  /*4b50*/  ISETP.GE.AND P2, PT, R61, RZ, PT ;  /* 0x000000ff3d00720c */ /* 0x000fe20003f46270 */
[----:B------:R-:W-:Y:S02]  /*4b60*/  IMAD R61, R14, 0x48, RZ ;  /* 0x000000480e3d7824 */ /* 0x000fe400078e02ff */
[----:B------:R4:W-:Y:S04]  /*4b70*/  STL [R1+0x18ac], R69 ;  /* 0x0018ac4501007387 */ /* 0x0009e80000100800 */
[----:B------:R-:W3:Y:S01]  /*4b80*/  LDL.LU R159, [R1+0x2010] ;  /* 0x00201000019f7983 */ /* 0x000ee20000300800 */
[----:B-1----:R-:W-:-:S02]  /*4b90*/  IADD3 R33, P0, PT, R61, R3, RZ ;  /* 0x000000033d217210 */ /* 0x002fc40007f1e0ff */
[----:B----4-:R-:W-:Y:S01]  /*4ba0*/  SHF.R.S32.HI R69, RZ, 0x1f, R61 ;  /* 0x0000001fff457819 */ /* 0x010fe2000001143d */
[----:B0-----:R-:W-:Y:S01]  /*4bb0*/  VIADD R32, R67, 0xffffffb8 ;  /* 0xffffffb843207836 */ /* 0x001fe20000000000 */
[----:B------:R-:W-:Y:S01]  /*4bc0*/  PRMT R67, RZ, 0x7610, R67 ;  /* 0x00007610ff437816 */ /* 0x000fe20000000043 */
[----:B--2---:R0:W-:Y:S04]  /*4bd0*/  STL [R1+0x2dc], R158 ;  /* 0x0002dc9e01007387 */ /* 0x0041e80000100800 */
[----:B0-----:R-:W2:Y:S04]  /*4be0*/  LDL.LU R158, [R1+0x200c] ;  /* 0x00200c00019e7983 */ /* 0x001ea80000300800 */
[----:B------:R-:W-:Y:S04]  /*4bf0*/  STL [R1+0x1898], R33 ;  /* 0x0018982101007387 */ /* 0x000fe80000100800 */
[----:B---3--:R0:W-:Y:S02]  /*4c00*/  STL [R1+0x2d8], R157 ;  /* 0x0002d89d01007387 */ /* 0x0081e40000100800 */
[----:B0-----:R-:W-:Y:S01]  /*4c10*/  IMAD.X R157, R69, 0x1, R5, P0 ;  /* 0x00000001459d7824 */ /* 0x001fe200000e0605 */
[----:B------:R-:W-:Y:S01]  /*4c20*/  ISETP.GE.U32.AND P0, PT, R32, 0x7ffffeb9, PT ;  /* 0x7ffffeb92000780c */ /* 0x000fe20003f06070 */
[----:B------:R-:W-:-:S02]  /*4c30*/  @!P1 IMAD.MOV.U32 R32, RZ, RZ, R33 ;  /* 0x000000ffff209224 */ /* 0x000fc400078e0021 */
[----:B------:R-:W-:-:S05]  /*4c40*/  @!P1 IMAD.MOV.U32 R33, RZ, RZ, R157 ;  /* 0x000000ffff219224 */ /* 0x000fca00078e009d */
[----:B------:R0:W3:Y:S01]  /*4c50*/  @!P1 LDG.E.U8 R67, desc[UR18][R32.64] ;  /* 0x0000001220439981 */ /* 0x0000e2000c1e1100 */
[----:B------:R-:W-:Y:S01]  /*4c60*/  @!P5 IMAD.MOV R57, RZ, RZ, -R57 ;  /* 0x000000ffff39d224 */ /* 0x000fe200078e0a39 */
[----:B------:R-:W-:Y:S02]  /*4c70*/  IADD3 R61, P5, PT, R61, R4, RZ ;  /* 0x000000043d3d7210 */ /* 0x000fe40007fbe0ff */
[----:B------:R1:W-:Y:S03]  /*4c80*/  STL [R1+0x1894], R157 ;  /* 0x0018949d01007387 */ /* 0x0003e60000100800 */
[----:B0-----:R-:W-:Y:S02]  /*4c90*/  IMAD.MOV.U32 R33, RZ, RZ, R61 ;  /* 0x000000ffff217224 */ /* 0x001fe400078e003d */
[----:B------:R-:W-:Y:S01]  /*4ca0*/  IMAD.X R32, R69, 0x1, R6, P5 ;  /* 0x0000000145207824 */ /* 0x000fe200028e0606 */
[----:B------:R-:W-:Y:S04]  /*4cb0*/  STL [R1+0x278], R57 ;  /* 0x0002783901007387 */ /* 0x000fe80000100800 */
[----:B-1----:R-:W4:Y:S01]  /*4cc0*/  LDL.LU R157, [R1+0x2008] ;  /* 0x00200800019d7983 */ /* 0x002f220000300800 */
[----:B------:R-:W-:-:S03]  /*4cd0*/  @!P1 LOP3.LUT R33, R33, R32, RZ, 0x3c, !PT ;  /* 0x0000002021219212 */ /* 0x000fc600078e3cff */
[----:B---3--:R0:W-:Y:S04]  /*4ce0*/  STL [R1+0x2d4], R67 ;  /* 0x0002d44301007387 */ /* 0x0081e80000100800 */
[----:B------:R-:W-:Y:S04]  /*4cf0*/  STL [R1+0x18a0], R61 ;  /* 0x0018a03d01007387 */ /* 0x000fe80000100800 */
[----:B------:R1:W-:Y:S01]  /*4d00*/  STL [R1+0x189c], R32 ;  /* 0x00189c2001007387 */ /* 0x0003e20000100800 */
[----:B0-----:R-:W0:Y:S01]  /*4d10*/  LDC R67, c[0x0][0x3a0] ;  /* 0x0000e800ff437b82 */ /* 0x001e220000000800 */
[----:B-1----:R-:W-:-:S04]  /*4d20*/  @!P1 LOP3.LUT R32, R33, R32, RZ, 0x3c, !PT ;  /* 0x0000002021209212 */ /* 0x002fc800078e3cff */
[----:B------:R-:W-:-:S05]  /*4d30*/  @!P1 LOP3.LUT R33, R33, R32, RZ, 0x3c, !PT ;  /* 0x0000002021219212 */ /* 0x000fca00078e3cff */
[----:B------:R1:W3:Y:S01]  /*4d40*/  @!P1 LDG.E.U8 R165, desc[UR18][R32.64] ;  /* 0x0000001220a59981 */ /* 0x0002e2000c1e1100 */
[----:B------:R-:W-:Y:S02]  /*4d50*/  IMAD R57, R14, 0x47, RZ ;  /* 0x000000470e397824 */ /* 0x000fe400078e02ff */
[----:B0-----:R-:W-:-:S03]  /*4d60*/  VIADD R69, R67, 0xffffffb9 ;  /* 0xffffffb943457836 */ /* 0x001fc60000000000 */
[----:B------:R-:W-:Y:S02]  /*4d70*/  IADD3 R67, P5, PT, R57, R3, RZ ;  /* 0x0000000339437210 */ /* 0x000fe40007fbe0ff */
[----:B------:R-:W-:-:S03]  /*4d80*/  SHF.R.S32.HI R61, RZ, 0x1f, R57 ;  /* 0x0000001fff3d7819 */ /* 0x000fc60000011439 */
[----:B------:R0:W-:Y:S02]  /*4d90*/  STL [R1+0x1888], R67 ;  /* 0x0018884301007387 */ /* 0x0001e40000100800 */
[----:B-1----:R-:W-:Y:S02]  /*4da0*/  IMAD.X R33, R61, 0x1, R5, P5 ;  /* 0x000000013d217824 */ /* 0x002fe400028e0605 */
[----:B------:R-:W-:-:S05]  /*4db0*/  @!P0 IMAD.MOV.U32 R32, RZ, RZ, R67 ;  /* 0x000000ffff208224 */ /* 0x000fca00078e0043 */
[----:B------:R1:W2:Y:S01]  /*4dc0*/  @!P0 LDG.E.U8 R2, desc[UR18][R32.64] ;  /* 0x0000001220028981 */ /* 0x0002a2000c1e1100 */
[----:B0-----:R-:W0:Y:S03]  /*4dd0*/  LDC R67, c[0x0][0x3a0] ;  /* 0x0000e800ff437b82 */ /* 0x001e260000000800 */
[----:B---3--:R3:W-:Y:S02]  /*4de0*/  STL [R1+0x2cc], R165 ;  /* 0x0002cca501007387 */ /* 0x0087e40000100800 */
[----:B---3--:R-:W-:Y:S02]  /*4df0*/  IADD3 R165, P5, PT, R57, R4, RZ ;  /* 0x0000000439a57210 */ /* 0x008fe40007fbe0ff */
[----:B------:R3:W-:Y:S03]  /*4e00*/  STL [R1+0x1884], R33 ;  /* 0x0018842101007387 */ /* 0x0007e60000100800 */
[----:B------:R-:W-:-:S04]  /*4e10*/  IMAD.X R61, R61, 0x1, R6, P5 ;  /* 0x000000013d3d7824 */ /* 0x000fc800028e0606 */
[----:B-1----:R-:W-:Y:S02]  /*4e20*/  IMAD.MOV.U32 R32, RZ, RZ, R61 ;  /* 0x000000ffff207224 */ /* 0x002fe400078e003d */
[----:B---3--:R-:W-:-:S05]  /*4e30*/  IMAD.MOV.U32 R33, RZ, RZ, R165 ;  /* 0x000000ffff217224 */ /* 0x008fca00078e00a5 */
[----:B------:R-:W-:-:S04]  /*4e40*/  @!P0 LOP3.LUT R33, R33, R32, RZ, 0x3c, !PT ;  /* 0x0000002021218212 */ /* 0x000fc800078e3cff */
[----:B------:R-:W-:-:S04]  /*4e50*/  @!P0 LOP3.LUT R32, R33, R32, RZ, 0x3c, !PT ;  /* 0x0000002021208212 */ /* 0x000fc800078e3cff */
[----:B------:R-:W-:-:S05]  /*4e60*/  @!P0 LOP3.LUT R33, R33, R32, RZ, 0x3c, !PT ;  /* 0x0000002021218212 */ /* 0x000fca00078e3cff */
[----:B------:R1:W3:Y:S01]  /*4e70*/  @!P0 LDG.E.U8 R163, desc[UR18][R32.64] ;  /* 0x0000001220a38981 */ /* 0x0002e2000c1e1100 */
[----:B------:R-:W-:-:S03]  /*4e80*/  IMAD R57, R14, 0x46, RZ ;  /* 0x000000460e397824 */ /* 0x000fc600078e02ff */
[----:B------:R0:W-:Y:S01]  /*4e90*/  STL [R1+0x1890], R165 ;  /* 0x001890a501007387 */ /* 0x0001e20000100800 */
[----:B------:R-:W-:-:S03]  /*4ea0*/  ISETP.GE.U32.AND P1, PT, R69, 0x7ffffeba, PT ;  /* 0x7ffffeba4500780c */ /* 0x000fc60003f26070 */
[----:B--2---:R-:W-:Y:S04]  /*4eb0*/  STL [R1+0x7fc], R2 ;  /* 0x0007fc0201007387 */ /* 0x004fe80000100800 */
[----:B------:R2:W-:Y:S01]  /*4ec0*/  STL [R1+0x188c], R61 ;  /* 0x00188c3d01007387 */ /* 0x0005e20000100800 */
[C---:B0-----:R-:W-:Y:S02]  /*4ed0*/  IADD3 R165, P5, PT, R57.reuse, R3, RZ ;  /* 0x0000000339a57210 */ /* 0x041fe40007fbe0ff */
[----:B--2---:R-:W-:Y:S02]  /*4ee0*/  SHF.R.S32.HI R61, RZ, 0x1f, R57 ;  /* 0x0000001fff3d7819 */ /* 0x004fe40000011439 */
[----:B------:R-:W-:-:S03]  /*4ef0*/  IADD3 R57, P0, PT, R57, R4, RZ ;  /* 0x0000000439397210 */ /* 0x000fc60007f1e0ff */
[----:B-1----:R-:W-:Y:S01]  /*4f00*/  IMAD.X R33, R61, 0x1, R5, P5 ;  /* 0x000000013d217824 */ /* 0x002fe200028e0605 */
[----:B------:R-:W-:Y:S01]  /*4f10*/  STL [R1+0x1878], R165 ;  /* 0x001878a501007387 */ /* 0x000fe20000100800 */
[----:B------:R-:W-:-:S03]  /*4f20*/  VIADD R32, R67, 0xffffffba ;  /* 0xffffffba43207836 */ /* 0x000fc60000000000 */
[----:B------:R-:W-:Y:S04]  /*4f30*/  STL [R1+0x1880], R57 ;  /* 0x0018803901007387 */ /* 0x000fe80000100800 */
[----:B------:R-:W-:Y:S01]  /*4f40*/  STL [R1+0x1874], R33 ;  /* 0x0018742101007387 */ /* 0x000fe20000100800 */
[----:B------:R-:W-:-:S03]  /*4f50*/  PRMT R161, RZ, 0x7610, R161 ;  /* 0x00007610ffa17816 */ /* 0x000fc600000000a1 */
[----:B---3--:R0:W-:Y:S02]  /*4f60*/  STL [R1+0x7f8], R163 ;  /* 0x0007f8a301007387 */ /* 0x0081e40000100800 */
[----:B0-----:R-:W-:Y:S01]  /*4f70*/  IMAD.X R163, R61, 0x1, R6, P0 ;  /* 0x000000013da37824 */ /* 0x001fe200000e0606 */
[----:B------:R-:W-:Y:S01]  /*4f80*/  ISETP.GE.U32.AND P0, PT, R32, 0x7ffffebb, PT ;  /* 0x7ffffebb2000780c */ /* 0x000fe20003f06070 */
[----:B------:R-:W-:-:S05]  /*4f90*/  @!P1 IMAD.MOV.U32 R32, RZ, RZ, R165 ;  /* 0x000000ffff209224 */ /* 0x000fca00078e00a5 */
[----:B------:R0:W2:Y:S02]  /*4fa0*/  @!P1 LDG.E.U8 R164, desc[UR18][R32.64] ;  /* 0x0000001220a49981 */ /* 0x0000a4000c1e1100 */
[----:B0-----:R-:W-:Y:S02]  /*4fb0*/  @!P1 IMAD.MOV.U32 R32, RZ, RZ, R57 ;  /* 0x000000ffff209224 */ /* 0x001fe400078e0039 */
[----:B------:R-:W-:-:S05]  /*4fc0*/  @!P1 IMAD.MOV.U32 R33, RZ, RZ, R163 ;  /* 0x000000ffff219224 */ /* 0x000fca00078e00a3 */
[----:B------:R0:W3:Y:S01]  /*4fd0*/  @!P1 LDG.E.U8 R161, desc[UR18][R32.64] ;  /* 0x0000001220a19981 */ /* 0x0000e2000c1e1100 */
[----:B------:R-:W-:Y:S01]  /*4fe0*/  ISETP.GE.AND P5, PT, R49, RZ, PT ;  /* 0x000000ff3100720c */ /* 0x000fe20003fa6270 */
[----:B------:R-:W-:Y:S02]  /*4ff0*/  IMAD R49, R14, 0x45, RZ ;  /* 0x000000450e317824 */ /* 0x000fe400078e02ff */
[----:B------:R1:W-:Y:S03]  /*5000*/  STL [R1+0x187c], R163 ;  /* 0x00187ca301007387 */ /* 0x0003e60000100800 */
[----:B------:R-:W-:Y:S02]  /*5010*/  SHF.R.S32.HI R57, RZ, 0x1f, R49 ;  /* 0x0000001fff397819 */ /* 0x000fe40000011431 */
[----:B-1----:R-:W-:Y:S01]  /*5020*/  IADD3 R163, P1, PT, R49, R3, RZ ;  /* 0x0000000331a37210 */ /* 0x002fe20007f3e0ff */
[----:B0-----:R-:W-:-:S04]  /*5030*/  VIADD R32, R67, 0xffffffbb ;  /* 0xffffffbb43207836 */ /* 0x001fc80000000000 */
[----:B------:R-:W-:Y:S01]  /*5040*/  STL [R1+0x1868], R163 ;  /* 0x001868a301007387 */ /* 0x000fe20000100800 */
[----:B------:R-:W-:Y:S01]  /*5050*/  @!P4 IMAD.MOV R46, RZ, RZ, -R46 ;  /* 0x000000ffff2ec224 */ /* 0x000fe200078e0a2e */
[----:B------:R-:W-:Y:S02]  /*5060*/  PRMT R160, RZ, 0x7610, R160 ;  /* 0x00007610ffa07816 */ /* 0x000fe400000000a0 */
[----:B--2---:R0:W-:Y:S02]  /*5070*/  STL [R1+0x46c], R164 ;  /* 0x00046ca401007387 */ /* 0x0041e40000100800 */
[----:B0-----:R-:W-:Y:S01]  /*5080*/  IMAD.X R164, R57, 0x1, R5, P1 ;  /* 0x0000000139a47824 */ /* 0x001fe200008e0605 */
[----:B------:R-:W-:Y:S01]  /*5090*/  ISETP.GE.U32.AND P1, PT, R32, 0x7ffffebc, PT ;  /* 0x7ffffebc2000780c */ /* 0x000fe20003f26070 */
[----:B------:R-:W-:Y:S02]  /*50a0*/  @!P0 IMAD.MOV.U32 R32, RZ, RZ, R163 ;  /* 0x000000ffff208224 */ /* 0x000fe400078e00a3 */
[----:B------:R-:W-:Y:S01]  /*50b0*/  @!P0 IMAD.MOV.U32 R33, RZ, RZ, R164 ;  /* 0x000000ffff218224 */ /* 0x000fe200078e00a4 */
[----:B---3--:R0:W-:Y:S04]  /*50c0*/  STL [R1+0x7f0], R161 ;  /* 0x0007f0a101007387 */ /* 0x0081e80000100800 */
[----:B------:R1:W2:Y:S01]  /*50d0*/  @!P0 LDG.E.U8 R162, desc[UR18][R32.64] ;  /* 0x0000001220a28981 */ /* 0x0002a2000c1e1100 */
[----:B0-----:R-:W-:-:S05]  /*50e0*/  IADD3 R161, P4, PT, R49, R4, RZ ;  /* 0x0000000431a17210 */ /* 0x001fca0007f9e0ff */
[----:B------:R-:W-:Y:S02]  /*50f0*/  IMAD.X R163, R57, 0x1, R6, P4 ;  /* 0x0000000139a37824 */ /* 0x000fe400020e0606 */
[----:B-1----:R-:W-:Y:S02]  /*5100*/  @!P0 IMAD.MOV.U32 R32, RZ, RZ, R161 ;  /* 0x000000ffff208224 */ /* 0x002fe400078e00a1 */
[----:B------:R-:W-:-:S05]  /*5110*/  @!P0 IMAD.MOV.U32 R33, RZ, RZ, R163 ;  /* 0x000000ffff218224 */ /* 0x000fca00078e00a3 */
[----:B------:R0:W3:Y:S04]  /*5120*/  @!P0 LDG.E.U8 R160, desc[UR18][R32.64] ;  /* 0x0000001220a08981 */ /* 0x0000e8000c1e1100 */
[----:B------:R-:W-:Y:S04]  /*5130*/  STL [R1+0x1864], R164 ;  /* 0x001864a401007387 */ /* 0x000fe80000100800 */
[----:B------:R1:W-:Y:S04]  /*5140*/  STL [R1+0x274], R46 ;  /* 0x0002742e01007387 */ /* 0x0003e80000100800 */
[----:B------:R-:W-:Y:S01]  /*5150*/  STL [R1+0x1870], R161 ;  /* 0x001870a101007387 */ /* 0x000fe20000100800 */
[----:B-1----:R-:W-:-:S03]  /*5160*/  IMAD R46, R14, 0x44, RZ ;  /* 0x000000440e2e7824 */ /* 0x002fc600078e02ff */
[----:B------:R-:W-:Y:S02]  /*5170*/  STL [R1+0x186c], R163 ;  /* 0x00186ca301007387 */ /* 0x000fe40000100800 */
[----:B------:R-:W-:Y:S02]  /*5180*/  SHF.R.S32.HI R49, RZ, 0x1f, R46 ;  /* 0x0000001fff317819 */ /* 0x000fe4000001142e */
[----:B------:R-:W-:Y:S02]  /*5190*/  PRMT R156, RZ, 0x7610, R156 ;  /* 0x00007610ff9c7816 */ /* 0x000fe4000000009c */
[----:B------:R-:W-:Y:S01]  /*51a0*/  PRMT R154, RZ, 0x7610, R154 ;  /* 0x00007610ff9a7816 */ /* 0x000fe2000000009a */
[----:B--2---:R1:W-:Y:S02]  /*51b0*/  STL [R1+0x464], R162 ;  /* 0x000464a201007387 */ /* 0x0043e40000100800 */
[----:B-1----:R-:W-:-:S05]  /*51c0*/  IADD3 R162, P4, PT, R46, R3, RZ ;  /* 0x000000032ea27210 */ /* 0x002fca0007f9e0ff */
[----:B------:R-:W-:Y:S01]  /*51d0*/  IMAD.X R163, R49, 0x1, R5, P4 ;  /* 0x0000000131a37824 */ /* 0x000fe200020e0605 */
[----:B------:R-:W-:Y:S01]  /*51e0*/  STL [R1+0x1858], R162 ;  /* 0x001858a201007387 */ /* 0x000fe20000100800 */
[----:B0-----:R-:W-:Y:S02]  /*51f0*/  @!P1 IMAD.MOV.U32 R32, RZ, RZ, R162 ;  /* 0x000000ffff209224 */ /* 0x001fe400078e00a2 */
[----:B------:R-:W-:Y:S01]  /*5200*/  @!P1 IMAD.MOV.U32 R33, RZ, RZ, R163 ;  /* 0x000000ffff219224 */ /* 0x000fe200078e00a3 */
[----:B---3--:R0:W-:Y:S04]  /*5210*/  STL [R1+0x460], R160 ;  /* 0x000460a001007387 */ /* 0x0081e80000100800 */
[----:B------:R1:W2:Y:S01]  /*5220*/  @!P1 LDG.E.U8 R156, desc[UR18][R32.64] ;  /* 0x00000012209c9981 */ /* 0x0002a2000c1e1100 */
[----:B0-----:R-:W-:-:S05]  /*5230*/  IADD3 R160, P4, PT, R46, R4, RZ ;  /* 0x000000042ea07210 */ /* 0x001fca0007f9e0ff */
[----:B------:R-:W-:Y:S02]  /*5240*/  IMAD.X R161, R49, 0x1, R6, P4 ;  /* 0x0000000131a17824 */ /* 0x000fe400020e0606 */
[----:B-1----:R-:W-:Y:S02]  /*5250*/  @!P1 IMAD.MOV.U32 R32, RZ, RZ, R160 ;  /* 0x000000ffff209224 */ /* 0x002fe400078e00a0 */
[----:B------:R-:W-:-:S05]  /*5260*/  @!P1 IMAD.MOV.U32 R33, RZ, RZ, R161 ;  /* 0x000000ffff219224 */ /* 0x000fca00078e00a1 */
[----:B------:R0:W3:Y:S01]  /*5270*/  @!P1 LDG.E.U8 R154, desc[UR18][R32.64] ;  /* 0x00000012209a9981 */ /* 0x0000e2000c1e1100 */
[----:B------:R-:W-:Y:S02]  /*5280*/  IMAD R46, R14, 0x43, RZ ;  /* 0x000000430e2e7824 */ /* 0x000fe400078e02ff */
[----:B------:R-:W-:Y:S01]  /*5290*/  VIADD R57, R67, 0xffffffbc ;  /* 0xffffffbc43397836 */ /* 0x000fe20000000000 */
[----:B------:R-:W-:Y:S04]  /*52a0*/  STL [R1+0x1854], R163 ;  /* 0x001854a301007387 */ /* 0x000fe80000100800 */
[----:B------:R-:W-:Y:S01]  /*52b0*/  STL [R1+0x1860], R160 ;  /* 0x001860a001007387 */ /* 0x000fe20000100800 */
[----:B------:R-:W-:-:S03]  /*52c0*/  SHF.R.S32.HI R49, RZ, 0x1f, R46 ;  /* 0x0000001fff317819 */ /* 0x000fc6000001142e */
[----:B------:R-:W-:Y:S01]  /*52d0*/  STL [R1+0x185c], R161 ;  /* 0x00185ca101007387 */ /* 0x000fe20000100800 */
[----:B------:R-:W-:Y:S01]  /*52e0*/  ISETP.GE.U32.AND P0, PT, R57, 0x7ffffebd, PT ;  /* 0x7ffffebd3900780c */ /* 0x000fe20003f06070 */
[----:B0-----:R-:W-:Y:S01]  /*52f0*/  VIADD R32, R67, 0xffffffbd ;  /* 0xffffffbd43207836 */ /* 0x001fe20000000000 */
[----:B------:R-:W-:Y:S02]  /*5300*/  PRMT R155, RZ, 0x7610, R155 ;  /* 0x00007610ff9b7816 */ /* 0x000fe4000000009b */
[----:B------:R-:W-:Y:S01]  /*5310*/  PRMT R152, RZ, 0x7610, R152 ;  /* 0x00007610ff987816 */ /* 0x000fe20000000098 */
[----:B--2---:R0:W-:Y:S02]  /*5320*/  STL [R1+0x458], R156 ;  /* 0x0004589c01007387 */ /* 0x0041e40000100800 */
[C---:B0-----:R-:W-:Y:S02]  /*5330*/  IADD3 R156, P4, PT, R46.reuse, R3, RZ ;  /* 0x000000032e9c7210 */ /* 0x041fe40007f9e0ff */
[----:B------:R-:W-:-:S03]  /*5340*/  IADD3 R46, P1, PT, R46, R4, RZ ;  /* 0x000000042e2e7210 */ /* 0x000fc60007f3e0ff */
[----:B------:R-:W-:Y:S01]  /*5350*/  IMAD.X R160, R49, 0x1, R5, P4 ;  /* 0x0000000131a07824 */ /* 0x000fe200020e0605 */
[----:B------:R-:W-:Y:S04]  /*5360*/  STL [R1+0x1848], R156 ;  /* 0x0018489c01007387 */ /* 0x000fe80000100800 */
[----:B------:R-:W-:Y:S04]  /*5370*/  STL [R1+0x1850], R46 ;  /* 0x0018502e01007387 */ /* 0x000fe80000100800 */
[----:B------:R-:W-:Y:S01]  /*5380*/  STL [R1+0x1844], R160 ;  /* 0x001844a001007387 */ /* 0x000fe20000100800 */
[----:B------:R-:W-:-:S03]  /*5390*/  @!P0 IMAD.MOV.U32 R33, RZ, RZ, R160 ;  /* 0x000000ffff218224 */ /* 0x000fc600078e00a0 */
        /* <DEDUP_REMOVED lines=15> */
[----:B------:R-:W-:Y:S01]  /*5490*/  PRMT R153, RZ, 0x7610, R153 ;  /* 0x00007610ff997816 */ /* 0x000fe20000000099 */
[----:B------:R-:W-:Y:S01]  /*54a0*/  @!P2 IMAD.MOV R41, RZ, RZ, -R41 ;  /* 0x000000ffff29a224 */ /* 0x000fe200078e0a29 */
[----:B------:R-:W-:Y:S01]  /*54b0*/  PRMT R151, RZ, 0x7610, R151 ;  /* 0x00007610ff977816 */ /* 0x000fe20000000097 */
        /* <DEDUP_REMOVED lines=33> */
[----:B------:R-:W-:Y:S02]  /*56d0*/  IMAD.SHL.U32 R41, R14, 0x40, RZ ;  /* 0x000000400e297824 */ /* 0x000fe400078e00ff */
        /* <DEDUP_REMOVED lines=94> */
[----:B------:R-:W-:-:S03]  /*5cc0*/  IMAD R40, R14, 0x3c, RZ ;  /* 0x0000003c0e287824 */ /* 0x000fc600078e02ff */
[----:B------:R1:W-:Y:S02]  /*5cd0*/  STL [R1+0x17ec], R142 ;  /* 0x0017ec8e01007387 */ /* 0x0003e40000100800 */
[----:B------:R-:W-:Y:S02]  /*5ce0*/  SHF.R.S32.HI R39, RZ, 0x1f, R40 ;  /* 0x0000001fff277819 */ /* 0x000fe40000011428 */
[----:B-1----:R-:W-:Y:S01]  /*5cf0*/  IADD3 R142, P0, PT, R40, R3, RZ ;  /* 0x00000003288e7210 */ /* 0x002fe20007f1e0ff */
[----:B0-----:R-:W-:-:S04]  /*5d00*/  VIADD R32, R67, 0xffffffc4 ;  /* 0xffffffc443207836 */ /* 0x001fc80000000000 */
[----:B------:R-:W-:Y:S01]  /*5d10*/  STL [R1+0x17d8], R142 ;  /* 0x0017d88e01007387 */ /* 0x000fe20000100800 */
[----:B------:R-:W-:Y:S01]  /*5d20*/  @!P4 IMAD.MOV R38, RZ, RZ, -R38 ;  /* 0x000000ffff26c224 */ /* 0x000fe200078e0a26 */
[----:B------:R-:W-:Y:S02]  /*5d30*/  PRMT R141, RZ, 0x7610, R141 ;  /* 0x00007610ff8d7816 */ /* 0x000fe4000000008d */
        /* <DEDUP_REMOVED lines=12> */
[----:B------:R-:W3:Y:S01]  /*5e00*/  @!P1 LDG.E.U8 R137, desc[UR18][R32.64] ;  /* 0x0000001220899981 */ /* 0x000ee2000c1e1100 */
[----:B------:R-:W-:-:S03]  /*5e10*/  IMAD R40, R14, 0x3b, RZ ;  /* 0x0000003b0e287824 */ /* 0x000fc600078e02ff */
[----:B------:R-:W-:Y:S04]  /*5e20*/  STL [R1+0x17d4], R143 ;  /* 0x0017d48f01007387 */ /* 0x000fe80000100800 */
[----:B------:R0:W-:Y:S04]  /*5e30*/  STL [R1+0x258], R38 ;  /* 0x0002582601007387 */ /* 0x0001e80000100800 */
[----:B------:R-:W-:Y:S04]  /*5e40*/  STL [R1+0x17e0], R140 ;  /* 0x0017e08c01007387 */ /* 0x000fe80000100800 */
[----:B------:R-:W-:Y:S01]  /*5e50*/  STL [R1+0x17dc], R142 ;  /* 0x0017dc8e01007387 */ /* 0x000fe20000100800 */
[----:B0-----:R-:W-:-:S02]  /*5e60*/  SHF.R.S32.HI R38, RZ, 0x1f, R40 ;  /* 0x0000001fff267819 */ /* 0x001fc40000011428 */
[----:B------:R-:W-:Y:S02]  /*5e70*/  PRMT R139, RZ, 0x7610, R139 ;  /* 0x00007610ff8b7816 */ /* 0x000fe4000000008b */
[----:B------:R-:W-:Y:S01]  /*5e80*/  PRMT R133, RZ, 0x7610, R133 ;  /* 0x00007610ff857816 */ /* 0x000fe20000000085 */
[----:B--2---:R0:W-:Y:S02]  /*5e90*/  STL [R1+0x418], R141 ;  /* 0x0004188d01007387 */ /* 0x0041e40000100800 */
[----:B0-----:R-:W-:-:S05]  /*5ea0*/  IADD3 R141, P4, PT, R40, R3, RZ ;  /* 0x00000003288d7210 */ /* 0x001fca0007f9e0ff */
[----:B------:R-:W-:Y:S01]  /*5eb0*/  STL [R1+0x17c8], R141 ;  /* 0x0017c88d01007387 */ /* 0x000fe20000100800 */
[----:B------:R-:W-:-:S03]  /*5ec0*/  IMAD.X R142, R38, 0x1, R5, P4 ;  /* 0x00000001268e7824 */ /* 0x000fc600020e0605 */
[----:B---3--:R0:W-:Y:S01]  /*5ed0*/  STL [R1+0x414], R137 ;  /* 0x0004148901007387 */ /* 0x0081e20000100800 */
[----:B------:R-:W-:Y:S02]  /*5ee0*/  @!P0 IMAD.MOV.U32 R32, RZ, RZ, R141 ;  /* 0x000000ffff208224 */ /* 0x000fe400078e008d */
[----:B------:R-:W-:-:S05]  /*5ef0*/  @!P0 IMAD.MOV.U32 R33, RZ, RZ, R142 ;  /* 0x000000ffff218224 */ /* 0x000fca00078e008e */
[----:B------:R1:W2:Y:S01]  /*5f00*/  @!P0 LDG.E.U8 R139, desc[UR18][R32.64] ;  /* 0x00000012208b8981 */ /* 0x0002a2000c1e1100 */
[----:B0-----:R-:W-:-:S05]  /*5f10*/  IADD3 R137, P4, PT, R40, R4, RZ ;  /* 0x0000000428897210 */ /* 0x001fca0007f9e0ff */
[----:B------:R-:W-:Y:S02]  /*5f20*/  IMAD.X R140, R38, 0x1, R6, P4 ;  /* 0x00000001268c7824 */ /* 0x000fe400020e0606 */
[----:B-1----:R-:W-:Y:S02]  /*5f30*/  @!P0 IMAD.MOV.U32 R32, RZ, RZ, R137 ;  /* 0x000000ffff208224 */ /* 0x002fe400078e0089 */
[----:B------:R-:W-:-:S05]  /*5f40*/  @!P0 IMAD.MOV.U32 R33, RZ, RZ, R140 ;  /* 0x000000ffff218224 */ /* 0x000fca00078e008c */
[----:B------:R0:W3:Y:S01]  /*5f50*/  @!P0 LDG.E.U8 R133, desc[UR18][R32.64] ;  /* 0x0000001220858981 */ /* 0x0000e2000c1e1100 */
[----:B------:R-:W-:-:S03]  /*5f60*/  VIADD R39, R67, 0xffffffc5 ;  /* 0xffffffc543277836 */ /* 0x000fc60000000000 */
[----:B------:R-:W-:Y:S02]  /*5f70*/  STL [R1+0x17c4], R142 ;  /* 0x0017c48e01007387 */ /* 0x000fe40000100800 */
[----:B------:R-:W-:Y:S01]  /*5f80*/  ISETP.GE.U32.AND P1, PT, R39, 0x7ffffec6, PT ;  /* 0x7ffffec62700780c */ /* 0x000fe20003f26070 */
[----:B------:R-:W-:Y:S01]  /*5f90*/  IMAD R39, R14, 0x3a, RZ ;  /* 0x0000003a0e277824 */ /* 0x000fe200078e02ff */
[----:B------:R-:W-:Y:S04]  /*5fa0*/  STL [R1+0x17d0], R137 ;  /* 0x0017d08901007387 */ /* 0x000fe80000100800 */
[----:B------:R-:W-:Y:S01]  /*5fb0*/  STL [R1+0x17cc], R140 ;  /* 0x0017cc8c01007387 */ /* 0x000fe20000100800 */
[----:B------:R-:W-:Y:S01]  /*5fc0*/  SHF.R.S32.HI R38, RZ, 0x1f, R39 ;  /* 0x0000001fff267819 */ /* 0x000fe20000011427 */
[----:B0-----:R-:W-:Y:S01]  /*5fd0*/  VIADD R32, R67, 0xffffffc6 ;  /* 0xffffffc643207836 */ /* 0x001fe20000000000 */
[----:B------:R-:W-:-:S02]  /*5fe0*/  PRMT R138, RZ, 0x7610, R138 ;  /* 0x00007610ff8a7816 */ /* 0x000fc4000000008a */
[----:B------:R-:W-:Y:S01]  /*5ff0*/  PRMT R70, RZ, 0x7610, R70 ;  /* 0x00007610ff467816 */ /* 0x000fe20000000046 */
[----:B--2---:R0:W-:Y:S02]  /*6000*/  STL [R1+0x410], R139 ;  /* 0x0004108b01007387 */ /* 0x0041e40000100800 */
[----:B0-----:R-:W-:-:S05]  /*6010*/  IADD3 R139, P4, PT, R39, R3, RZ ;  /* 0x00000003278b7210 */ /* 0x001fca0007f9e0ff */
[----:B------:R-:W-:Y:S04]  /*6020*/  STL [R1+0x17b8], R139 ;  /* 0x0017b88b01007387 */ /* 0x000fe80000100800 */
[----:B---3--:R0:W-:Y:S01]  /*6030*/  STL [R1+0x40c], R133 ;  /* 0x00040c8501007387 */ /* 0x0081e20000100800 */
[----:B------:R-:W-:Y:S01]  /*6040*/  IMAD.X R140, R38, 0x1, R5, P4 ;  /* 0x00000001268c7824 */ /* 0x000fe200020e0605 */
[----:B0-----:R-:W-:-:S03]  /*6050*/  IADD3 R133, P0, PT, R39, R4, RZ ;  /* 0x0000000427857210 */ /* 0x001fc60007f1e0ff */
[----:B------:R-:W-:Y:S02]  /*6060*/  @!P1 IMAD.MOV.U32 R33, RZ, RZ, R140 ;  /* 0x000000ffff219224 */ /* 0x000fe400078e008c */
[----:B------:R-:W-:Y:S01]  /*6070*/  IMAD.X R137, R38, 0x1, R6, P0 ;  /* 0x0000000126897824 */ /* 0x000fe200000e0606 */
[----:B------:R-:W-:Y:S01]  /*6080*/  ISETP.GE.U32.AND P0, PT, R32, 0x7ffffec7, PT ;  /* 0x7ffffec72000780c */ /* 0x000fe20003f06070 */
[----:B------:R-:W-:-:S05]  /*6090*/  @!P1 IMAD.MOV.U32 R32, RZ, RZ, R139 ;  /* 0x000000ffff209224 */ /* 0x000fca00078e008b */
[----:B------:R0:W2:Y:S02]  /*60a0*/  @!P1 LDG.E.U8 R138, desc[UR18][R32.64] ;  /* 0x00000012208a9981 */ /* 0x0000a4000c1e1100 */
[----:B0-----:R-:W-:Y:S02]  /*60b0*/  @!P1 IMAD.MOV.U32 R32, RZ, RZ, R133 ;  /* 0x000000ffff209224 */ /* 0x001fe400078e0085 */
[----:B------:R-:W-:-:S05]  /*60c0*/  @!P1 IMAD.MOV.U32 R33, RZ, RZ, R137 ;  /* 0x000000ffff219224 */ /* 0x000fca00078e0089 */
[----:B------:R0:W3:Y:S01]  /*60d0*/  @!P1 LDG.E.U8 R70, desc[UR18][R32.64] ;  /* 0x0000001220469981 */ /* 0x0000e2000c1e1100 */
[----:B------:R-:W-:-:S03]  /*60e0*/  IMAD R39, R14, 0x39, RZ ;  /* 0x000000390e277824 */ /* 0x000fc600078e02ff */
[----:B------:R-:W-:Y:S04]  /*60f0*/  STL [R1+0x17c0], R133 ;  /* 0x0017c08501007387 */ /* 0x000fe80000100800 */
[----:B------:R-:W-:Y:S01]  /*6100*/  STL [R1+0x17b4], R140 ;  /* 0x0017b48c01007387 */ /* 0x000fe20000100800 */
[----:B------:R-:W-:-:S03]  /*6110*/  SHF.R.S32.HI R38, RZ, 0x1f, R39 ;  /* 0x0000001fff267819 */ /* 0x000fc60000011427 */
[----:B------:R1:W-:Y:S01]  /*6120*/  STL [R1+0x17bc], R137 ;  /* 0x0017bc8901007387 */ /* 0x0003e20000100800 */
[----:B0-----:R-:W-:Y:S01]  /*6130*/  VIADD R32, R67, 0xffffffc7 ;  /* 0xffffffc743207836 */ /* 0x001fe20000000000 */
[----:B-1----:R-:W-:Y:S02]  /*6140*/  IADD3 R137, P1, PT, R39, R3, RZ ;  /* 0x0000000327897210 */ /* 0x002fe40007f3e0ff */
[----:B------:R-:W-:Y:S02]  /*6150*/  PRMT R136, RZ, 0x7610, R136 ;  /* 0x00007610ff887816 */ /* 0x000fe40000000088 */
[----:B------:R-:W-:Y:S01]  /*6160*/  PRMT R40, RZ, 0x7610, R40 ;  /* 0x00007610ff287816 */ /* 0x000fe20000000028 */
[----:B---3--:R0:W-:Y:S04]  /*6170*/  STL [R1+0x290], R70 ;  /* 0x0002904601007387 */ /* 0x0081e80000100800 */
[----:B------:R-:W-:Y:S04]  /*6180*/  STL [R1+0x17a8], R137 ;  /* 0x0017a88901007387 */ /* 0x000fe80000100800 */
[----:B--2---:R1:W-:Y:S01]  /*6190*/  STL [R1+0x294], R138 ;  /* 0x0002948a01007387 */ /* 0x0043e20000100800 */
[----:B0-----:R-:W-:-:S02]  /*61a0*/  IMAD.MOV.U32 R70, RZ, RZ, R37 ;  /* 0x000000ffff467224 */ /* 0x001fc400078e0025 */
[----:B-1----:R-:W-:Y:S01]  /*61b0*/  IMAD.X R138, R38, 0x1, R5, P1 ;  /* 0x00000001268a7824 */ /* 0x002fe200008e0605 */
[----:B------:R-:W-:Y:S01]  /*61c0*/  ISETP.GE.U32.AND P1, PT, R32, 0x7ffffec8, PT ;  /* 0x7ffffec82000780c */ /* 0x000fe20003f26070 */
[----:B------:R-:W-:Y:S02]  /*61d0*/  @!P0 IMAD.MOV.U32 R32, RZ, RZ, R137 ;  /* 0x000000ffff208224 */ /* 0x000fe400078e0089 */
[----:B------:R-:W-:Y:S02]  /*61e0*/  @!P0 IMAD.MOV.U32 R33, RZ, RZ, R138 ;  /* 0x000000ffff218224 */ /* 0x000fe400078e008a */
[----:B------:R-:W-:Y:S01]  /*61f0*/  @!P2 IMAD.MOV R70, RZ, RZ, -R70 ;  /* 0x000000ffff46a224 */ /* 0x000fe200078e0a46 */
[----:B------:R-:W-:Y:S02]  /*6200*/  IADD3 R133, P2, PT, R39, R4, RZ ;  /* 0x0000000427857210 */ /* 0x000fe40007f5e0ff */
[----:B------:R0:W2:Y:S03]  /*6210*/  @!P0 LDG.E.U8 R136, desc[UR18][R32.64] ;  /* 0x0000001220888981 */ /* 0x0000a6000c1e1100 */
[----:B------:R-:W-:-:S02]  /*6220*/  IMAD.X R137, R38, 0x1, R6, P2 ;  /* 0x0000000126897824 */ /* 0x000fc400010e0606 */
[----:B0-----:R-:W-:Y:S02]  /*6230*/  @!P0 IMAD.MOV.U32 R32, RZ, RZ, R133 ;  /* 0x000000ffff208224 */ /* 0x001fe400078e0085 */
[----:B------:R-:W-:-:S05]  /*6240*/  @!P0 IMAD.MOV.U32 R33, RZ, RZ, R137 ;  /* 0x000000ffff218224 */ /* 0x000fca00078e0089 */
[----:B------:R0:W3:Y:S01]  /*6250*/  @!P0 LDG.E.U8 R40, desc[UR18][R32.64] ;  /* 0x0000001220288981 */ /* 0x0000e2000c1e1100 */
[----:B------:R-:W-:-:S03]  /*6260*/  IMAD R39, R14, 0x38, RZ ;  /* 0x000000380e277824 */ /* 0x000fc600078e02ff */
[----:B------:R-:W-:Y:S04]  /*6270*/  STL [R1+0x1a84], R70 ;  /* 0x001a844601007387 */ /* 0x000fe80000100800 */
[----:B------:R-:W-:Y:S01]  /*6280*/  STL [R1+0x17a4], R138 ;  /* 0x0017a48a01007387 */ /* 0x000fe20000100800 */
[----:B------:R-:W-:-:S03]  /*6290*/  SHF.R.S32.HI R37, RZ, 0x1f, R39 ;  /* 0x0000001fff257819 */ /* 0x000fc60000011427 */
[----:B------:R-:W-:Y:S04]  /*62a0*/  STL [R1+0x17b0], R133 ;  /* 0x0017b08501007387 */ /* 0x000fe80000100800 */
[----:B------:R-:W-:Y:S01]  /*62b0*/  STL [R1+0x17ac], R137 ;  /* 0x0017ac8901007387 */ /* 0x000fe20000100800 */
[----:B------:R-:W-:Y:S01]  /*62c0*/  PRMT R135, RZ, 0x7610, R135 ;  /* 0x00007610ff877816 */ /* 0x000fe20000000087 */
[----:B------:R-:W-:Y:S01]  /*62d0*/  VIADD R38, R67, 0xffffffc8 ;  /* 0xffffffc843267836 */ /* 0x000fe20000000000 */
[----:B------:R-:W-:-:S04]  /*62e0*/  PRMT R132, RZ, 0x7610, R132 ;  /* 0x00007610ff847816 */ /* 0x000fc80000000084 */
[----:B------:R-:W-:Y:S01]  /*62f0*/  ISETP.GE.U32.AND P0, PT, R38, 0x7ffffec9, PT ;  /* 0x7ffffec92600780c */ /* 0x000fe20003f06070 */
[----:B--2---:R1:W-:Y:S02]  /*6300*/  STL [R1+0x28c], R136 ;  /* 0x00028c8801007387 */ /* 0x0043e40000100800 */
[----:B-1----:R-:W-:-:S05]  /*6310*/  IADD3 R136, P2, PT, R39, R3, RZ ;  /* 0x0000000327887210 */ /* 0x002fca0007f5e0ff */
[----:B------:R-:W-:Y:S01]  /*6320*/  IMAD.X R137, R37, 0x1, R5, P2 ;  /* 0x0000000125897824 */ /* 0x000fe200010e0605 */
[----:B------:R-:W-:Y:S01]  /*6330*/  IADD3 R39, P2, PT, R39, R4, RZ ;  /* 0x0000000427277210 */ /* 0x000fe20007f5e0ff */
[----:B0-----:R-:W-:Y:S02]  /*6340*/  @!P1 IMAD.MOV.U32 R32, RZ, RZ, R136 ;  /* 0x000000ffff209224 */ /* 0x001fe400078e0088 */
[----:B------:R-:W-:Y:S01]  /*6350*/  @!P1 IMAD.MOV.U32 R33, RZ, RZ, R137 ;  /* 0x000000ffff219224 */ /* 0x000fe200078e0089 */
[----:B------:R-:W-:Y:S01]  /*6360*/  STL [R1+0x1798], R136 ;  /* 0x0017988801007387 */ /* 0x000fe20000100800 */
[----:B------:R-:W-:-:S03]  /*6370*/  IMAD.X R133, R37, 0x1, R6, P2 ;  /* 0x0000000125857824 */ /* 0x000fc600010e0606 */
[----:B---3--:R-:W-:Y:S01]  /*6380*/  STL [R1+0x284], R40 ;  /* 0x0002842801007387 */ /* 0x008fe20000100800 */
[----:B------:R-:W-:-:S03]  /*6390*/  @!P1 IMAD.MOV.U32 R38, RZ, RZ, R39 ;  /* 0x000000ffff269224 */ /* 0x000fc600078e0027 */
[----:B------:R-:W-:Y:S04]  /*63a0*/  STL [R1+0x1794], R137 ;  /* 0x0017948901007387 */ /* 0x000fe80000100800 */
[----:B------:R0:W2:Y:S04]  /*63b0*/  @!P1 LDG.E.U8 R135, desc[UR18][R32.64] ;  /* 0x0000001220879981 */ /* 0x0000a8000c1e1100 */
[----:B------:R1:W-:Y:S02]  /*63c0*/  STL [R1+0x17a0], R39 ;  /* 0x0017a02701007387 */ /* 0x0003e40000100800 */
[----:B-1----:R-:W-:-:S05]  /*63d0*/  @!P1 IMAD.MOV.U32 R39, RZ, RZ, R133 ;  /* 0x000000ffff279224 */ /* 0x002fca00078e0085 */
[----:B------:R-:W3:Y:S01]  /*63e0*/  @!P1 LDG.E.U8 R132, desc[UR18][R38.64] ;  /* 0x0000001226849981 */ /* 0x000ee2000c1e1100 */
[----:B------:R-:W-:-:S03]  /*63f0*/  IMAD R40, R14, 0x37, RZ ;  /* 0x000000370e287824 */ /* 0x000fc600078e02ff */
[----:B------:R-:W-:Y:S02]  /*6400*/  STL [R1+0x179c], R133 ;  /* 0x00179c8501007387 */ /* 0x000fe40000100800 */
[----:B0-----:R-:W-:Y:S01]  /*6410*/  SHF.R.S32.HI R32, RZ, 0x1f, R40 ;  /* 0x0000001fff207819 */ /* 0x001fe20000011428 */
[----:B------:R-:W-:Y:S01]  /*6420*/  VIADD R33, R67, 0xffffffc9 ;  /* 0xffffffc943217836 */ /* 0x000fe20000000000 */
[----:B------:R-:W-:Y:S02]  /*6430*/  PRMT R134, RZ, 0x7610, R134 ;  /* 0x00007610ff867816 */ /* 0x000fe40000000086 */
[----:B------:R-:W-:Y:S01]  /*6440*/  PRMT R130, RZ, 0x7610, R130 ;  /* 0x00007610ff827816 */ /* 0x000fe20000000082 */
[----:B--2---:R0:W-:Y:S02]  /*6450*/  STL [R1+0x280], R135 ;  /* 0x0002808701007387 */ /* 0x0041e40000100800 */
[----:B0-----:R-:W-:-:S05]  /*6460*/  IADD3 R135, P2, PT, R40, R3, RZ ;  /* 0x0000000328877210 */ /* 0x001fca0007f5e0ff */
[----:B------:R-:W-:Y:S04]  /*6470*/  STL [R1+0x1788], R135 ;  /* 0x0017888701007387 */ /* 0x000fe80000100800 */
[----:B---3--:R0:W-:Y:S01]  /*6480*/  STL [R1+0x27c], R132 ;  /* 0x00027c8401007387 */ /* 0x0081e20000100800 */
[----:B------:R-:W-:Y:S01]  /*6490*/  IMAD.X R136, R32, 0x1, R5, P2 ;  /* 0x0000000120887824 */ /* 0x000fe200010e0605 */
[----:B0-----:R-:W-:-:S05]  /*64a0*/  IADD3 R132, P1, PT, R40, R4, RZ ;  /* 0x0000000428847210 */ /* 0x001fca0007f3e0ff */
[----:B------:R-:W-:Y:S01]  /*64b0*/  IMAD.X R133, R32, 0x1, R6, P1 ;  /* 0x0000000120857824 */ /* 0x000fe200008e0606 */
[----:B------:R-:W-:Y:S01]  /*64c0*/  ISETP.GE.U32.AND P1, PT, R33, 0x7ffffeca, PT ;  /* 0x7ffffeca2100780c */ /* 0x000fe20003f26070 */
[----:B------:R-:W-:Y:S02]  /*64d0*/  @!P0 IMAD.MOV.U32 R32, RZ, RZ, R135 ;  /* 0x000000ffff208224 */ /* 0x000fe400078e0087 */
        /* <DEDUP_REMOVED lines=8> */
[----:B0-----:R-:W-:Y:S01]  /*6560*/  SHF.R.S32.HI R32, RZ, 0x1f, R37 ;  /* 0x0000001fff207819 */ /* 0x001fe20000011425 */
[----:B------:R-:W-:Y:S01]  /*6570*/  STL [R1+0x1784], R136 ;  /* 0x0017848801007387 */ /* 0x000fe20000100800 */
[----:B-1----:R-:W-:-:S03]  /*6580*/  IADD3 R132, P0, PT, R37, R3, RZ ;  /* 0x0000000325847210 */ /* 0x002fc60007f1e0ff */
[----:B------:R0:W-:Y:S02]  /*6590*/  STL [R1+0x178c], R133 ;  /* 0x00178c8501007387 */ /* 0x0001e40000100800 */
[----:B------:R-:W-:Y:S02]  /*65a0*/  @!P5 IMAD.MOV R36, RZ, RZ, -R36 ;  /* 0x000000ffff24d224 */ /* 0x000fe400078e0a24 */
[----:B------:R-:W-:Y:S01]  /*65b0*/  STL [R1+0x1778], R132 ;  /* 0x0017788401007387 */ /* 0x000fe20000100800 */
[----:B0-----:R-:W-:Y:S01]  /*65c0*/  IMAD.X R133, R32, 0x1, R5, P0 ;  /* 0x0000000120857824 */ /* 0x001fe200000e0605 */
[----:B------:R-:W-:Y:S01]  /*65d0*/  PRMT R131, RZ, 0x7610, R131 ;  /* 0x00007610ff837816 */ /* 0x000fe20000000083 */
[----:B------:R-:W-:Y:S01]  /*65e0*/  VIADD R33, R67, 0xffffffca ;  /* 0xffffffca43217836 */ /* 0x000fe20000000000 */
[----:B------:R-:W-:-:S04]  /*65f0*/  PRMT R127, RZ, 0x7610, R127 ;  /* 0x00007610ff7f7816 */ /* 0x000fc8000000007f */
[----:B------:R-:W-:Y:S01]  /*6600*/  ISETP.GE.U32.AND P0, PT, R33, 0x7ffffecb, PT ;  /* 0x7ffffecb2100780c */ /* 0x000fe20003f06070 */
[----:B---3--:R0:W-:Y:S04]  /*6610*/  STL [R1+0x570], R130 ;  /* 0x0005708201007387 */ /* 0x0081e80000100800 */
[----:B------:R-:W-:Y:S04]  /*6620*/  STL [R1+0x1774], R133 ;  /* 0x0017748501007387 */ /* 0x000fe80000100800 */
[----:B------:R1:W-:Y:S01]  /*6630*/  STL [R1+0x250], R36 ;  /* 0x0002502401007387 */ /* 0x0003e20000100800 */
[----:B0-----:R-:W-:Y:S01]  /*6640*/  IADD3 R130, P5, PT, R37, R4, RZ ;  /* 0x0000000425827210 */ /* 0x001fe20007fbe0ff */
[----:B------:R-:W-:-:S04]  /*6650*/  @!P1 IMAD.MOV.U32 R37, RZ, RZ, R133 ;  /* 0x000000ffff259224 */ /* 0x000fc800078e0085 */
[----:B------:R-:W-:Y:S02]  /*6660*/  IMAD.X R32, R32, 0x1, R6, P5 ;  /* 0x0000000120207824 */ /* 0x000fe400028e0606 */
[----:B-1----:R-:W-:Y:S01]  /*6670*/  @!P1 IMAD.MOV.U32 R36, RZ, RZ, R132 ;  /* 0x000000ffff249224 */ /* 0x002fe200078e0084 */
[----:B------:R-:W-:Y:S01]  /*6680*/  STL [R1+0x1780], R130 ;  /* 0x0017808201007387 */ /* 0x000fe20000100800 */
[----:B------:R-:W-:-:S03]  /*6690*/  @!P1 IMAD.MOV.U32 R33, RZ, RZ, R32 ;  /* 0x000000ffff219224 */ /* 0x000fc600078e0020 */
[----:B------:R0:W3:Y:S04]  /*66a0*/  @!P1 LDG.E.U8 R131, desc[UR18][R36.64] ;  /* 0x0000001224839981 */ /* 0x0000e8000c1e1100 */
[----:B------:R1:W-:Y:S02]  /*66b0*/  STL [R1+0x177c], R32 ;  /* 0x00177c2001007387 */ /* 0x0003e40000100800 */
[----:B-1----:R-:W-:-:S05]  /*66c0*/  @!P1 IMAD.MOV.U32 R32, RZ, RZ, R130 ;  /* 0x000000ffff209224 */ /* 0x002fca00078e0082 */
[----:B------:R1:W2:Y:S01]  /*66d0*/  @!P1 LDG.E.U8 R127, desc[UR18][R32.64] ;  /* 0x00000012207f9981 */ /* 0x0002a2000c1e1100 */
[----:B------:R-:W-:-:S05]  /*66e0*/  IMAD R38, R14, 0x35, RZ ;  /* 0x000000350e267824 */ /* 0x000fca00078e02ff */
[----:B0-----:R-:W-:Y:S02]  /*66f0*/  SHF.R.S32.HI R36, RZ, 0x1f, R38 ;  /* 0x0000001fff247819 */ /* 0x001fe40000011426 */
[----:B------:R-:W-:Y:S01]  /*6700*/  PRMT R129, RZ, 0x7610, R129 ;  /* 0x00007610ff817816 */ /* 0x000fe20000000081 */
[----:B------:R-:W-:Y:S01]  /*6710*/  VIADD R37, R67, 0xffffffcb ;  /* 0xffffffcb43257836 */ /* 0x000fe20000000000 */
[----:B------:R-:W-:-:S04]  /*6720*/  PRMT R126, RZ, 0x7610, R126 ;  /* 0x00007610ff7e7816 */ /* 0x000fc8000000007e */
[----:B------:R-:W-:Y:S01]  /*6730*/  ISETP.GE.U32.AND P1, PT, R37, 0x7ffffecc, PT ;  /* 0x7ffffecc2500780c */ /* 0x000fe20003f26070 */
[----:B---3--:R0:W-:Y:S02]  /*6740*/  STL [R1+0x3f8], R131 ;  /* 0x0003f88301007387 */ /* 0x0081e40000100800 */
[----:B0-----:R-:W-:-:S05]  /*6750*/  IADD3 R131, P5, PT, R38, R3, RZ ;  /* 0x0000000326837210 */ /* 0x001fca0007fbe0ff */
[----:B------:R-:W-:Y:S01]  /*6760*/  STL [R1+0x1768], R131 ;  /* 0x0017688301007387 */ /* 0x000fe20000100800 */
[----:B------:R-:W-:-:S03]  /*6770*/  IMAD.X R132, R36, 0x1, R5, P5 ;  /* 0x0000000124847824 */ /* 0x000fc600028e0605 */
[----:B--2---:R-:W-:Y:S01]  /*6780*/  STL [R1+0x574], R134 ;  /* 0x0005748601007387 */ /* 0x004fe20000100800 */
[----:B-1----:R-:W-:-:S03]  /*6790*/  @!P0 IMAD.MOV.U32 R32, RZ, RZ, R131 ;  /* 0x000000ffff208224 */ /* 0x002fc600078e0083 */
[----:B------:R0:W-:Y:S01]  /*67a0*/  STL [R1+0x3f0], R127 ;  /* 0x0003f07f01007387 */ /* 0x0001e20000100800 */
[----:B------:R-:W-:-:S05]  /*67b0*/  @!P0 IMAD.MOV.U32 R33, RZ, RZ, R132 ;  /* 0x000000ffff218224 */ /* 0x000fca00078e0084 */
[----:B------:R1:W2:Y:S01]  /*67c0*/  @!P0 LDG.E.U8 R129, desc[UR18][R32.64] ;  /* 0x0000001220818981 */ /* 0x0002a2000c1e1100 */
[----:B0-----:R-:W-:-:S05]  /*67d0*/  IADD3 R127, P5, PT, R38, R4, RZ ;  /* 0x00000004267f7210 */ /* 0x001fca0007fbe0ff */
[----:B------:R-:W-:Y:S02]  /*67e0*/  IMAD.X R130, R36, 0x1, R6, P5 ;  /* 0x0000000124827824 */ /* 0x000fe400028e0606 */
[----:B------:R-:W-:Y:S02]  /*67f0*/  @!P0 IMAD.MOV.U32 R36, RZ, RZ, R127 ;  /* 0x000000ffff248224 */ /* 0x000fe400078e007f */
[----:B------:R-:W-:-:S05]  /*6800*/  @!P0 IMAD.MOV.U32 R37, RZ, RZ, R130 ;  /* 0x000000ffff258224 */ /* 0x000fca00078e0082 */
[----:B------:R-:W3:Y:S01]  /*6810*/  @!P0 LDG.E.U8 R126, desc[UR18][R36.64] ;  /* 0x00000012247e8981 */ /* 0x000ee2000c1e1100 */
[----:B------:R-:W-:-:S03]  /*6820*/  IMAD R38, R14, 0x34, RZ ;  /* 0x000000340e267824 */ /* 0x000fc600078e02ff */
[----:B------:R-:W-:Y:S04]  /*6830*/  STL [R1+0x1764], R132 ;  /* 0x0017648401007387 */ /* 0x000fe80000100800 */
[----:B------:R-:W-:Y:S04]  /*6840*/  STL [R1+0x1770], R127 ;  /* 0x0017707f01007387 */ /* 0x000fe80000100800 */
[----:B------:R-:W-:Y:S01]  /*6850*/  STL [R1+0x176c], R130 ;  /* 0x00176c8201007387 */ /* 0x000fe20000100800 */
[----:B-1----:R-:W-:Y:S01]  /*6860*/  SHF.R.S32.HI R32, RZ, 0x1f, R38 ;  /* 0x0000001fff207819 */ /* 0x002fe20000011426 */
[----:B------:R-:W-:Y:S01]  /*6870*/  VIADD R33, R67, 0xffffffcc ;  /* 0xffffffcc43217836 */ /* 0x000fe20000000000 */
[----:B------:R-:W-:-:S02]  /*6880*/  PRMT R128, RZ, 0x7610, R128 ;  /* 0x00007610ff807816 */ /* 0x000fc40000000080 */
        /* <DEDUP_REMOVED lines=15> */
[----:B------:R-:W-:Y:S01]  /*6980*/  IMAD R37, R14, 0x33, RZ ;  /* 0x000000330e257824 */ /* 0x000fe200078e02ff */
[----:B------:R-:W-:Y:S02]  /*6990*/  ISETP.GE.AND P4, PT, R47, RZ, PT ;  /* 0x000000ff2f00720c */ /* 0x000fe40003f86270 */
[----:B------:R1:W-:Y:S02]  /*69a0*/  STL [R1+0x1760], R126 ;  /* 0x0017607e01007387 */ /* 0x0003e40000100800 */
[----:B------:R-:W-:Y:S02]  /*69b0*/  SHF.R.S32.HI R36, RZ, 0x1f, R37 ;  /* 0x0000001fff247819 */ /* 0x000fe40000011425 */
[----:B------:R-:W-:Y:S01]  /*69c0*/  STL [R1+0x1754], R130 ;  /* 0x0017548201007387 */ /* 0x000fe20000100800 */
[----:B0-----:R-:W-:Y:S01]  /*69d0*/  VIADD R32, R67, 0xffffffcd ;  /* 0xffffffcd43207836 */ /* 0x001fe20000000000 */
[----:B-1----:R-:W-:-:S02]  /*69e0*/  IADD3 R126, P1, PT, R37, R3, RZ ;  /* 0x00000003257e7210 */ /* 0x002fc40007f3e0ff */
[----:B------:R0:W-:Y:S01]  /*69f0*/  STL [R1+0x175c], R127 ;  /* 0x00175c7f01007387 */ /* 0x0001e20000100800 */
[----:B------:R-:W-:Y:S02]  /*6a00*/  PRMT R125, RZ, 0x7610, R125 ;  /* 0x00007610ff7d7816 */ /* 0x000fe4000000007d */
[----:B------:R-:W-:Y:S02]  /*6a10*/  @!P4 IMAD.MOV R35, RZ, RZ, -R35 ;  /* 0x000000ffff23c224 */ /* 0x000fe400078e0a23 */
[----:B0-----:R-:W-:Y:S01]  /*6a20*/  IMAD.X R127, R36, 0x1, R5, P1 ;  /* 0x00000001247f7824 */ /* 0x001fe200008e0605 */
[----:B------:R-:W-:Y:S01]  /*6a30*/  ISETP.GE.U32.AND P1, PT, R32, 0x7ffffece, PT ;  /* 0x7ffffece2000780c */ /* 0x000fe20003f26070 */
[----:B------:R-:W-:Y:S02]  /*6a40*/  @!P0 IMAD.MOV.U32 R32, RZ, RZ, R126 ;  /* 0x000000ffff208224 */ /* 0x000fe400078e007e */
[----:B------:R-:W-:Y:S01]  /*6a50*/  @!P0 IMAD.MOV.U32 R33, RZ, RZ, R127 ;  /* 0x000000ffff218224 */ /* 0x000fe200078e007f */
[----:B------:R-:W-:Y:S04]  /*6a60*/  STL [R1+0x1748], R126 ;  /* 0x0017487e01007387 */ /* 0x000fe80000100800 */
[----:B------:R0:W2:Y:S01]  /*6a70*/  @!P0 LDG.E.U8 R125, desc[UR18][R32.64] ;  /* 0x00000012207d8981 */ /* 0x0000a2000c1e1100 */
[----:B------:R-:W-:-:S03]  /*6a80*/  PRMT R38, RZ, 0x7610, R38 ;  /* 0x00007610ff267816 */ /* 0x000fc60000000026 */
[----:B---3--:R1:W-:Y:S02]  /*6a90*/  STL [R1+0x3dc], R122 ;  /* 0x0003dc7a01007387 */ /* 0x0083e40000100800 */
[----:B-1----:R-:W-:-:S05]  /*6aa0*/  IADD3 R122, P4, PT, R37, R4, RZ ;  /* 0x00000004257a7210 */ /* 0x002fca0007f9e0ff */
[----:B------:R-:W-:Y:S02]  /*6ab0*/  IMAD.X R126, R36, 0x1, R6, P4 ;  /* 0x00000001247e7824 */ /* 0x000fe400020e0606 */
[----:B0-----:R-:W-:Y:S02]  /*6ac0*/  @!P0 IMAD.MOV.U32 R32, RZ, RZ, R122 ;  /* 0x000000ffff208224 */ /* 0x001fe400078e007a */
[----:B------:R-:W-:-:S05]  /*6ad0*/  @!P0 IMAD.MOV.U32 R33, RZ, RZ, R126 ;  /* 0x000000ffff218224 */ /* 0x000fca00078e007e */
[----:B------:R0:W3:Y:S01]  /*6ae0*/  @!P0 LDG.E.U8 R38, desc[UR18][R32.64] ;  /* 0x0000001220268981 */ /* 0x0000e2000c1e1100 */
[----:B------:R-:W-:-:S03]  /*6af0*/  IMAD R37, R14, 0x32, RZ ;  /* 0x000000320e257824 */ /* 0x000fc600078e02ff */
[----:B------:R-:W-:Y:S04]  /*6b00*/  STL [R1+0x1744], R127 ;  /* 0x0017447f01007387 */ /* 0x000fe80000100800 */
[----:B------:R1:W-:Y:S04]  /*6b10*/  STL [R1+0x23c], R35 ;  /* 0x00023c2301007387 */ /* 0x0003e80000100800 */
[----:B------:R-:W-:Y:S04]  /*6b20*/  STL [R1+0x1750], R122 ;  /* 0x0017507a01007387 */ /* 0x000fe80000100800 */
[----:B------:R-:W-:Y:S01]  /*6b30*/  STL [R1+0x174c], R126 ;  /* 0x00174c7e01007387 */ /* 0x000fe20000100800 */
[----:B-1----:R-:W-:-:S03]  /*6b40*/  SHF.R.S32.HI R35, RZ, 0x1f, R37 ;  /* 0x0000001fff237819 */ /* 0x002fc60000011425 */
[----:B--2---:R1:W-:Y:S01]  /*6b50*/  STL [R1+0x3d8], R125 ;  /* 0x0003d87d01007387 */ /* 0x0043e20000100800 */
[----:B------:R-:W-:Y:S02]  /*6b60*/  PRMT R124, RZ, 0x7610, R124 ;  /* 0x00007610ff7c7816 */ /* 0x000fe4000000007c */
[----:B-1----:R-:W-:Y:S01]  /*6b70*/  IADD3 R125, P4, PT, R37, R3, RZ ;  /* 0x00000003257d7210 */ /* 0x002fe20007f9e0ff */
[----:B------:R-:W-:-:S04]  /*6b80*/  VIADD R36, R67, 0xffffffce ;  /* 0xffffffce43247836 */ /* 0x000fc80000000000 */
[----:B------:R-:W-:Y:S01]  /*6b90*/  IMAD.X R126, R35, 0x1, R5, P4 ;  /* 0x00000001237e7824 */ /* 0x000fe200020e0605 */
[----:B------:R-:W-:Y:S01]  /*6ba0*/  IADD3 R37, P4, PT, R37, R4, RZ ;  /* 0x0000000425257210 */ /* 0x000fe20007f9e0ff */
[----:B0-----:R-:W-:Y:S02]  /*6bb0*/  @!P1 IMAD.MOV.U32 R32, RZ, RZ, R125 ;  /* 0x000000ffff209224 */ /* 0x001fe400078e007d */
[----:B------:R-:W-:Y:S01]  /*6bc0*/  @!P1 IMAD.MOV.U32 R33, RZ, RZ, R126 ;  /* 0x000000ffff219224 */ /* 0x000fe200078e007e */
[----:B------:R-:W-:Y:S01]  /*6bd0*/  STL [R1+0x1738], R125 ;  /* 0x0017387d01007387 */ /* 0x000fe20000100800 */
[----:B------:R-:W-:Y:S01]  /*6be0*/  IMAD.X R122, R35, 0x1, R6, P4 ;  /* 0x00000001237a7824 */ /* 0x000fe200020e0606 */
[----:B------:R-:W-:Y:S02]  /*6bf0*/  ISETP.GE.U32.AND P0, PT, R36, 0x7ffffecf, PT ;  /* 0x7ffffecf2400780c */ /* 0x000fe40003f06070 */
[----:B------:R-:W-:Y:S01]  /*6c00*/  STL [R1+0x3e0], R128 ;  /* 0x0003e08001007387 */ /* 0x000fe20000100800 */
[----:B------:R-:W-:Y:S01]  /*6c10*/  PRMT R121, RZ, 0x7610, R121 ;  /* 0x00007610ff797816 */ /* 0x000fe20000000079 */
[----:B------:R-:W-:-:S02]  /*6c20*/  @!P1 IMAD.MOV.U32 R36, RZ, RZ, R37 ;  /* 0x000000ffff249224 */ /* 0x000fc400078e0025 */
[----:B------:R0:W2:Y:S04]  /*6c30*/  @!P1 LDG.E.U8 R124, desc[UR18][R32.64] ;  /* 0x00000012207c9981 */ /* 0x0000a8000c1e1100 */
[----:B---3--:R-:W-:Y:S04]  /*6c40*/  STL [R1+0x3d4], R38 ;  /* 0x0003d42601007387 */ /* 0x008fe80000100800 */
[----:B------:R-:W-:Y:S04]  /*6c50*/  STL [R1+0x1734], R126 ;  /* 0x0017347e01007387 */ /* 0x000fe80000100800 */
[----:B------:R1:W-:Y:S02]  /*6c60*/  STL [R1+0x1740], R37 ;  /* 0x0017402501007387 */ /* 0x0003e40000100800 */
[----:B-1----:R-:W-:-:S05]  /*6c70*/  @!P1 IMAD.MOV.U32 R37, RZ, RZ, R122 ;  /* 0x000000ffff259224 */ /* 0x002fca00078e007a */
[----:B------:R-:W3:Y:S01]  /*6c80*/  @!P1 LDG.E.U8 R121, desc[UR18][R36.64] ;  /* 0x0000001224799981 */ /* 0x000ee2000c1e1100 */
[----:B------:R-:W-:-:S03]  /*6c90*/  IMAD R38, R14, 0x31, RZ ;  /* 0x000000310e267824 */ /* 0x000fc600078e02ff */
[----:B------:R-:W-:Y:S02]  /*6ca0*/  STL [R1+0x173c], R122 ;  /* 0x00173c7a01007387 */ /* 0x000fe40000100800 */
[----:B0-----:R-:W-:Y:S01]  /*6cb0*/  SHF.R.S32.HI R32, RZ, 0x1f, R38 ;  /* 0x0000001fff207819 */ /* 0x001fe20000011426 */
[----:B------:R-:W-:Y:S01]  /*6cc0*/  VIADD R33, R67, 0xffffffcf ;  /* 0xffffffcf43217836 */ /* 0x000fe20000000000 */
[----:B------:R-:W-:Y:S01]  /*6cd0*/  PRMT R123, RZ, 0x7610, R123 ;  /* 0x00007610ff7b7816 */ /* 0x000fe2000000007b */
[----:B--2---:R0:W-:Y:S02]  /*6ce0*/  STL [R1+0x270], R124 ;  /* 0x0002707c01007387 */ /* 0x0041e40000100800 */
[----:B0-----:R-:W-:-:S05]  /*6cf0*/  IADD3 R124, P4, PT, R38, R3, RZ ;  /* 0x00000003267c7210 */ /* 0x001fca0007f9e0ff */
[----:B------:R-:W-:Y:S01]  /*6d00*/  STL [R1+0x1728], R124 ;  /* 0x0017287c01007387 */ /* 0x000fe20000100800 */
[----:B------:R-:W-:Y:S01]  /*6d10*/  IMAD.X R125, R32, 0x1, R5, P4 ;  /* 0x00000001207d7824 */ /* 0x000fe200020e0605 */
[----:B------:R-:W-:Y:S02]  /*6d20*/  PRMT R119, RZ, 0x7610, R119 ;  /* 0x00007610ff777816 */ /* 0x000fe40000000077 */
[----:B---3--:R0:W-:Y:S02]  /*6d30*/  STL [R1+0x26c], R121 ;  /* 0x00026c7901007387 */ /* 0x0081e40000100800 */
        /* <DEDUP_REMOVED lines=27> */
[----:B------:R-:W-:-:S02]  /*6ef0*/  @!P1 IMAD.MOV.U32 R35, RZ, RZ, R122 ;  /* 0x000000ffff239224 */ /* 0x000fc400078e007a */
[----:B-1----:R-:W-:Y:S02]  /*6f00*/  @!P1 IMAD.MOV.U32 R34, RZ, RZ, R121 ;  /* 0x000000ffff229224 */ /* 0x002fe400078e0079 */
[----:B------:R-:W-:-:S03]  /*6f10*/  IMAD.X R32, R32, 0x1, R6, P2 ;  /* 0x0000000120207824 */ /* 0x000fc600010e0606 */
[----:B------:R0:W3:Y:S01]  /*6f20*/  @!P1 LDG.E.U8 R120, desc[UR18][R34.64] ;  /* 0x0000001222789981 */ /* 0x0000e2000c1e1100 */
[----:B------:R-:W-:-:S03]  /*6f30*/  @!P1 IMAD.MOV.U32 R33, RZ, RZ, R32 ;  /* 0x000000ffff219224 */ /* 0x000fc600078e0020 */
[----:B------:R-:W-:Y:S04]  /*6f40*/  STL [R1+0x1720], R119 ;  /* 0x0017207701007387 */ /* 0x000fe80000100800 */
[----:B------:R1:W-:Y:S02]  /*6f50*/  STL [R1+0x171c], R32 ;  /* 0x00171c2001007387 */ /* 0x0003e40000100800 */
[----:B-1----:R-:W-:-:S05]  /*6f60*/  @!P1 IMAD.MOV.U32 R32, RZ, RZ, R119 ;  /* 0x000000ffff209224 */ /* 0x002fca00078e0077 */
[----:B------:R1:W4:Y:S01]  /*6f70*/  @!P1 LDG.E.U8 R118, desc[UR18][R32.64] ;  /* 0x0000001220769981 */ /* 0x000322000c1e1100 */
        /* <DEDUP_REMOVED lines=8> */
[----:B------:R-:W-:Y:S01]  /*7000*/  IMAD.X R121, R34, 0x1, R5, P2 ;  /* 0x0000000122797824 */ /* 0x000fe200010e0605 */
[----:B------:R-:W-:Y:S01]  /*7010*/  STL [R1+0x1708], R120 ;  /* 0x0017087801007387 */ /* 0x000fe20000100800 */
[----:B-1----:R-:W-:Y:S02]  /*7020*/  @!P0 IMAD.MOV.U32 R32, RZ, RZ, R120 ;  /* 0x000000ffff208224 */ /* 0x002fe400078e0078 */
[----:B------:R-:W-:Y:S01]  /*7030*/  @!P0 IMAD.MOV.U32 R33, RZ, RZ, R121 ;  /* 0x000000ffff218224 */ /* 0x000fe200078e0079 */
[----:B--2---:R-:W-:Y:S04]  /*7040*/  STL [R1+0x268], R123 ;  /* 0x0002687b01007387 */ /* 0x004fe80000100800 */
[----:B----4-:R0:W-:Y:S04]  /*7050*/  STL [R1+0x25c], R118 ;  /* 0x00025c7601007387 */ /* 0x0101e80000100800 */
        /* <DEDUP_REMOVED lines=8> */
[----:B------:R-:W-:Y:S01]  /*70e0*/  STL [R1+0x1710], R118 ;  /* 0x0017107601007387 */ /* 0x000fe20000100800 */
[----:B-1----:R-:W-:-:S03]  /*70f0*/  SHF.R.S32.HI R32, RZ, 0x1f, R36 ;  /* 0x0000001fff207819 */ /* 0x002fc60000011424 */
[----:B------:R-:W-:Y:S01]  /*7100*/  STL [R1+0x170c], R119 ;  /* 0x00170c7701007387 */ /* 0x000fe20000100800 */
[----:B------:R-:W-:Y:S01]  /*7110*/  VIADD R33, R67, 0xffffffd2 ;  /* 0xffffffd243217836 */ /* 0x000fe20000000000 */
[----:B------:R-:W-:Y:S02]  /*7120*/  PRMT R116, RZ, 0x7610, R116 ;  /* 0x00007610ff747816 */ /* 0x000fe40000000074 */
[----:B------:R-:W-:Y:S01]  /*7130*/  PRMT R114, RZ, 0x7610, R114 ;  /* 0x00007610ff727816 */ /* 0x000fe20000000072 */
[----:B--2---:R0:W-:Y:S02]  /*7140*/  STL [R1+0x54c], R117 ;  /* 0x00054c7501007387 */ /* 0x0041e40000100800 */
[C---:B0-----:R-:W-:Y:S02]  /*7150*/  IADD3 R117, P2, PT, R36.reuse, R3, RZ ;  /* 0x0000000324757210 */ /* 0x041fe40007f5e0ff */
[----:B------:R-:W-:-:S03]  /*7160*/  IADD3 R36, P0, PT, R36, R4, RZ ;  /* 0x0000000424247210 */ /* 0x000fc60007f1e0ff */
[C---:B------:R-:W-:Y:S01]  /*7170*/  IMAD.X R118, R32.reuse, 0x1, R5, P2 ;  /* 0x0000000120767824 */ /* 0x040fe200010e0605 */
[----:B------:R-:W-:Y:S04]  /*7180*/  STL [R1+0x16f8], R117 ;  /* 0x0016f87501007387 */ /* 0x000fe80000100800 */
[----:B------:R-:W-:Y:S04]  /*7190*/  STL [R1+0x1700], R36 ;  /* 0x0017002401007387 */ /* 0x000fe80000100800 */
[----:B------:R-:W-:Y:S04]  /*71a0*/  STL [R1+0x16f4], R118 ;  /* 0x0016f47601007387 */ /* 0x000fe80000100800 */
[----:B---3--:R0:W-:Y:S02]  /*71b0*/  STL [R1+0x548], R115 ;  /* 0x0005487301007387 */ /* 0x0081e40000100800 */
[----:B0-----:R-:W-:Y:S01]  /*71c0*/  IMAD.X R115, R32, 0x1, R6, P0 ;  /* 0x0000000120737824 */ /* 0x001fe200000e0606 */
[----:B------:R-:W-:Y:S01]  /*71d0*/  ISETP.GE.U32.AND P0, PT, R33, 0x7ffffed3, PT ;  /* 0x7ffffed32100780c */ /* 0x000fe20003f06070 */
[----:B------:R-:W-:-:S02]  /*71e0*/  @!P1 IMAD.MOV.U32 R32, RZ, RZ, R117 ;  /* 0x000000ffff209224 */ /* 0x000fc400078e0075 */
[----:B------:R-:W-:-:S05]  /*71f0*/  @!P1 IMAD.MOV.U32 R33, RZ, RZ, R118 ;  /* 0x000000ffff219224 */ /* 0x000fca00078e0076 */
[----:B------:R0:W2:Y:S02]  /*7200*/  @!P1 LDG.E.U8 R116, desc[UR18][R32.64] ;  /* 0x0000001220749981 */ /* 0x0000a4000c1e1100 */
[----:B0-----:R-:W-:Y:S02]  /*7210*/  @!P1 IMAD.MOV.U32 R32, RZ, RZ, R36 ;  /* 0x000000ffff209224 */ /* 0x001fe400078e0024 */
[----:B------:R-:W-:-:S05]  /*7220*/  @!P1 IMAD.MOV.U32 R33, RZ, RZ, R115 ;  /* 0x000000ffff219224 */ /* 0x000fca00078e0073 */
[----:B------:R0:W3:Y:S01]  /*7230*/  @!P1 LDG.E.U8 R114, desc[UR18][R32.64] ;  /* 0x0000001220729981 */ /* 0x0000e2000c1e1100 */
[----:B------:R-:W-:Y:S01]  /*7240*/  ISETP.GE.AND P5, PT, R52, RZ, PT ;  /* 0x000000ff3400720c */ /* 0x000fe20003fa6270 */
[----:B------:R-:W-:Y:S02]  /*7250*/  IMAD R34, R14, 0x2d, RZ ;  /* 0x0000002d0e227824 */ /* 0x000fe400078e02ff */
[----:B------:R-:W-:-:S03]  /*7260*/  IMAD.MOV.U32 R36, RZ, RZ, R31 ;  /* 0x000000ffff247224 */ /* 0x000fc600078e001f */
[----:B------:R-:W-:Y:S01]  /*7270*/  IADD3 R35, P1, PT, R34, R3, RZ ;  /* 0x0000000322237210 */ /* 0x000fe20007f3e0ff */
[----:B------:R-:W-:Y:S01]  /*7280*/  STL [R1+0x16fc], R115 ;  /* 0x0016fc7301007387 */ /* 0x000fe20000100800 */
[----:B0-----:R-:W-:-:S03]  /*7290*/  SHF.R.S32.HI R32, RZ, 0x1f, R34 ;  /* 0x0000001fff207819 */ /* 0x001fc60000011422 */
[----:B------:R-:W-:Y:S02]  /*72a0*/  STL [R1+0x16e8], R35 ;  /* 0x0016e82301007387 */ /* 0x000fe40000100800 */
[----:B------:R-:W-:Y:S01]  /*72b0*/  @!P5 IMAD.MOV R36, RZ, RZ, -R36 ;  /* 0x000000ffff24d224 */ /* 0x000fe200078e0a24 */
[----:B------:R-:W-:Y:S02]  /*72c0*/  IADD3 R33, P5, PT, R34, R4, RZ ;  /* 0x0000000422217210 */ /* 0x000fe40007fbe0ff */
[----:B------:R-:W-:Y:S01]  /*72d0*/  PRMT R110, RZ, 0x7610, R110 ;  /* 0x00007610ff6e7816 */ /* 0x000fe2000000006e */
[----:B------:R-:W-:Y:S01]  /*72e0*/  @!P0 IMAD.MOV.U32 R34, RZ, RZ, R35 ;  /* 0x000000ffff228224 */ /* 0x000fe200078e0023 */
[----:B------:R-:W-:Y:S01]  /*72f0*/  PRMT R113, RZ, 0x7610, R113 ;  /* 0x00007610ff717816 */ /* 0x000fe20000000071 */
[----:B---3--:R0:W-:Y:S02]  /*7300*/  STL [R1+0x3cc], R114 ;  /* 0x0003cc7201007387 */ /* 0x0081e40000100800 */
[----:B0-----:R-:W-:-:S02]  /*7310*/  IMAD.X R114, R32, 0x1, R5, P1 ;  /* 0x0000000120727824 */ /* 0x001fc400008e0605 */
[----:B------:R-:W-:-:S03]  /*7320*/  IMAD.X R32, R32, 0x1, R6, P5 ;  /* 0x0000000120207824 */ /* 0x000fc600028e0606 */
[----:B------:R-:W-:Y:S04]  /*7330*/  STL [R1+0x16e4], R114 ;  /* 0x0016e47201007387 */ /* 0x000fe80000100800 */
[----:B------:R-:W-:Y:S04]  /*7340*/  STL [R1+0x318], R36 ;  /* 0x0003182401007387 */ /* 0x000fe80000100800 */
[----:B------:R0:W-:Y:S04]  /*7350*/  STL [R1+0x16f0], R33 ;  /* 0x0016f02101007387 */ /* 0x0001e80000100800 */
[----:B------:R1:W-:Y:S01]  /*7360*/  STL [R1+0x16ec], R32 ;  /* 0x0016ec2001007387 */ /* 0x0003e20000100800 */
[----:B0-----:R-:W-:-:S04]  /*7370*/  @!P0 LOP3.LUT R33, R33, R32, RZ, 0x3c, !PT ;  /* 0x0000002021218212 */ /* 0x001fc800078e3cff */
[----:B-1----:R-:W-:-:S04]  /*7380*/  @!P0 LOP3.LUT R32, R33, R32, RZ, 0x3c, !PT ;  /* 0x0000002021208212 */ /* 0x002fc800078e3cff */
[----:B------:R-:W-:Y:S01]  /*7390*/  @!P0 LOP3.LUT R33, R33, R32, RZ, 0x3c, !PT ;  /* 0x0000002021218212 */ /* 0x000fe200078e3cff */
[----:B------:R-:W-:-:S04]  /*73a0*/  @!P0 IMAD.MOV.U32 R35, RZ, RZ, R114 ;  /* 0x000000ffff238224 */ /* 0x000fc800078e0072 */
[----:B------:R0:W3:Y:S04]  /*73b0*/  @!P0 LDG.E.U8 R110, desc[UR18][R32.64] ;  /* 0x00000012206e8981 */ /* 0x0000e8000c1e1100 */
[----:B------:R-:W4:Y:S01]  /*73c0*/  @!P0 LDG.E.U8 R113, desc[UR18][R34.64] ;  /* 0x0000001222718981 */ /* 0x000f22000c1e1100 */
[----:B------:R-:W-:Y:S02]  /*73d0*/  VIADD R31, R67, 0xffffffd3 ;  /* 0xffffffd3431f7836 */ /* 0x000fe40000000000 */
[----:B------:R-:W-:-:S03]  /*73e0*/  IMAD R36, R14, 0x2c, RZ ;  /* 0x0000002c0e247824 */ /* 0x000fc600078e02ff */
[----:B------:R-:W-:Y:S02]  /*73f0*/  ISETP.GE.U32.AND P1, PT, R31, 0x7ffffed4, PT ;  /* 0x7ffffed41f00780c */ /* 0x000fe40003f26070 */
[----:B------:R-:W-:Y:S02]  /*7400*/  IADD3 R114, P5, PT, R36, R3, RZ ;  /* 0x0000000324727210 */ /* 0x000fe40007fbe0ff */
[----:B------:R-:W-:-:S03]  /*7410*/  SHF.R.S32.HI R31, RZ, 0x1f, R36 ;  /* 0x0000001fff1f7819 */ /* 0x000fc60000011424 */
[----:B------:R-:W-:Y:S02]  /*7420*/  STL [R1+0x16d8], R114 ;  /* 0x0016d87201007387 */ /* 0x000fe40000100800 */
[----:B------:R-:W-:Y:S01]  /*7430*/  IMAD.X R115, R31, 0x1, R5, P5 ;  /* 0x000000011f737824 */ /* 0x000fe200028e0605 */
[----:B------:R-:W-:-:S03]  /*7440*/  PRMT R112, RZ, 0x7610, R112 ;  /* 0x00007610ff707816 */ /* 0x000fc60000000070 */
[----:B0-----:R-:W-:Y:S02]  /*7450*/  @!P1 IMAD.MOV.U32 R32, RZ, RZ, R114 ;  /* 0x000000ffff209224 */ /* 0x001fe400078e0072 */
[----:B------:R-:W-:Y:S01]  /*7460*/  @!P1 IMAD.MOV.U32 R33, RZ, RZ, R115 ;  /* 0x000000ffff219224 */ /* 0x000fe200078e0073 */
[----:B------:R-:W-:-:S04]  /*7470*/  PRMT R109, RZ, 0x7610, R109 ;  /* 0x00007610ff6d7816 */ /* 0x000fc8000000006d */
[----:B------:R0:W4:Y:S04]  /*7480*/  @!P1 LDG.E.U8 R112, desc[UR18][R32.64] ;  /* 0x0000001220709981 */ /* 0x000128000c1e1100 */
[----:B---3--:R1:W-:Y:S04]  /*7490*/  STL [R1+0x3c4], R110 ;  /* 0x0003c46e01007387 */ /* 0x0083e80000100800 */
[----:B--2---:R-:W-:Y:S01]  /*74a0*/  STL [R1+0x3d0], R116 ;  /* 0x0003d07401007387 */ /* 0x004fe20000100800 */
[----:B-1----:R-:W-:-:S03]  /*74b0*/  IADD3 R110, P5, PT, R36, R4, RZ ;  /* 0x00000004246e7210 */ /* 0x002fc60007fbe0ff */
[----:B------:R-:W-:Y:S04]  /*74c0*/  STL [R1+0x16d4], R115 ;  /* 0x0016d47301007387 */ /* 0x000fe80000100800 */
[----:B------:R-:W-:Y:S04]  /*74d0*/  STL [R1+0x16e0], R110 ;  /* 0x0016e06e01007387 */ /* 0x000fe80000100800 */
[----:B----4-:R1:W-:Y:S01]  /*74e0*/  STL [R1+0x3c8], R113 ;  /* 0x0003c87101007387 */ /* 0x0103e20000100800 */
[----:B0-----:R-:W-:Y:S02]  /*74f0*/  @!P1 IMAD.MOV.U32 R32, RZ, RZ, R110 ;  /* 0x000000ffff209224 */ /* 0x001fe400078e006e */
[----:B-1----:R-:W-:-:S04]  /*7500*/  IMAD.X R113, R31, 0x1, R6, P5 ;  /* 0x000000011f717824 */ /* 0x002fc800028e0606 */
[----:B------:R-:W-:-:S05]  /*7510*/  @!P1 IMAD.MOV.U32 R33, RZ, RZ, R113 ;  /* 0x000000ffff219224 */ /* 0x000fca00078e0071 */
[----:B------:R0:W2:Y:S01]  /*7520*/  @!P1 LDG.E.U8 R109, desc[UR18][R32.64] ;  /* 0x00000012206d9981 */ /* 0x0000a2000c1e1100 */
[----:B------:R-:W-:-:S05]  /*7530*/  VIADD R34, R67, 0xffffffd4 ;  /* 0xffffffd443227836 */ /* 0x000fca0000000000 */
[----:B------:R-:W-:Y:S01]  /*7540*/  ISETP.GE.U32.AND P0, PT, R34, 0x7ffffed5, PT ;  /* 0x7ffffed52200780c */ /* 0x000fe20003f06070 */
[----:B------:R-:W-:Y:S01]  /*7550*/  IMAD R34, R14, 0x2b, RZ ;  /* 0x0000002b0e227824 */ /* 0x000fe200078e02ff */
[----:B------:R-:W-:Y:S04]  /*7560*/  STL [R1+0x16dc], R113 ;  /* 0x0016dc7101007387 */ /* 0x000fe80000100800 */
[----:B------:R1:W-:Y:S01]  /*7570*/  STL [R1+0x3c0], R112 ;  /* 0x0003c07001007387 */ /* 0x0003e20000100800 */
[----:B------:R-:W-:Y:S01]  /*7580*/  SHF.R.S32.HI R31, RZ, 0x1f, R34 ;  /* 0x0000001fff1f7819 */ /* 0x000fe20000011422 */
[----:B0-----:R-:W-:Y:S01]  /*7590*/  VIADD R32, R67, 0xffffffd5 ;  /* 0xffffffd543207836 */ /* 0x001fe20000000000 */
[----:B-1----:R-:W-:-:S05]  /*75a0*/  IADD3 R112, P5, PT, R34, R3, RZ ;  /* 0x0000000322707210 */ /* 0x002fca0007fbe0ff */
[----:B------:R-:W-:Y:S01]  /*75b0*/  STL [R1+0x16c8], R112 ;  /* 0x0016c87001007387 */ /* 0x000fe20000100800 */
[----:B------:R-:W-:Y:S01]  /*75c0*/  IMAD.X R113, R31, 0x1, R5, P5 ;  /* 0x000000011f717824 */ /* 0x000fe200028e0605 */
[----:B------:R-:W-:-:S03]  /*75d0*/  PRMT R111, RZ, 0x7610, R111 ;  /* 0x00007610ff6f7816 */ /* 0x000fc6000000006f */
[----:B------:R-:W-:Y:S01]  /*75e0*/  @!P0 IMAD.MOV.U32 R33, RZ, RZ, R113 ;  /* 0x000000ffff218224 */ /* 0x000fe200078e0071 */
[----:B------:R-:W-:Y:S01]  /*75f0*/  PRMT R107, RZ, 0x7610, R107 ;  /* 0x00007610ff6b7816 */ /* 0x000fe2000000006b */
[----:B--2---:R0:W-:Y:S02]  /*7600*/  STL [R1+0x3bc], R109 ;  /* 0x0003bc6d01007387 */ /* 0x0041e40000100800 */
[----:B0-----:R-:W-:-:S05]  /*7610*/  IADD3 R109, P1, PT, R34, R4, RZ ;  /* 0x00000004226d7210 */ /* 0x001fca0007f3e0ff */
[----:B------:R-:W-:Y:S01]  /*7620*/  IMAD.X R110, R31, 0x1, R6, P1 ;  /* 0x000000011f6e7824 */ /* 0x000fe200008e0606 */
        /* <DEDUP_REMOVED lines=8> */
[----:B------:R1:W-:Y:S04]  /*76b0*/  STL [R1+0x16d0], R109 ;  /* 0x0016d06d01007387 */ /* 0x0003e80000100800 */
[----:B------:R-:W-:Y:S01]  /*76c0*/  STL [R1+0x16c4], R113 ;  /* 0x0016c47101007387 */ /* 0x000fe20000100800 */
[----:B------:R-:W-:-:S03]  /*76d0*/  SHF.R.S32.HI R31, RZ, 0x1f, R34 ;  /* 0x0000001fff1f7819 */ /* 0x000fc60000011422 */
[----:B------:R4:W-:Y:S01]  /*76e0*/  STL [R1+0x16cc], R110 ;  /* 0x0016cc6e01007387 */ /* 0x0009e20000100800 */
[----:B-1----:R-:W-:Y:S02]  /*76f0*/  IADD3 R109, P0, PT, R34, R3, RZ ;  /* 0x00000003226d7210 */ /* 0x002fe40007f1e0ff */
[----:B------:R-:W-:-:S03]  /*7700*/  PRMT R108, RZ, 0x7610, R108 ;  /* 0x00007610ff6c7816 */ /* 0x000fc6000000006c */
[----:B----4-:R-:W-:Y:S02]  /*7710*/  IMAD.X R110, R31, 0x1, R5, P0 ;  /* 0x000000011f6e7824 */ /* 0x010fe400000e0605 */
[----:B0-----:R-:W-:Y:S02]  /*7720*/  @!P1 IMAD.MOV.U32 R32, RZ, RZ, R109 ;  /* 0x000000ffff209224 */ /* 0x001fe400078e006d */
[----:B------:R-:W-:-:S05]  /*7730*/  @!P1 IMAD.MOV.U32 R33, RZ, RZ, R110 ;  /* 0x000000ffff219224 */ /* 0x000fca00078e006e */
[----:B------:R-:W4:Y:S01]  /*7740*/  @!P1 LDG.E.U8 R108, desc[UR18][R32.64] ;  /* 0x00000012206c9981 */ /* 0x000f22000c1e1100 */
[----:B------:R-:W-:-:S03]  /*7750*/  PRMT R106, RZ, 0x7610, R106 ;  /* 0x00007610ff6a7816 */ /* 0x000fc6000000006a */
[----:B---3--:R0:W-:Y:S02]  /*7760*/  STL [R1+0x3b4], R107 ;  /* 0x0003b46b01007387 */ /* 0x0081e40000100800 */
[----:B0-----:R-:W-:-:S04]  /*7770*/  IMAD.MOV.U32 R107, RZ, RZ, R30 ;  /* 0x000000ffff6b7224 */ /* 0x001fc800078e001e */
[----:B------:R-:W-:Y:S01]  /*7780*/  @!P4 IMAD.MOV R107, RZ, RZ, -R107 ;  /* 0x000000ffff6bc224 */ /* 0x000fe200078e0a6b */
[----:B------:R-:W-:Y:S01]  /*7790*/  STL [R1+0x16b8], R109 ;  /* 0x0016b86d01007387 */ /* 0x000fe20000100800 */
[----:B------:R-:W-:-:S03]  /*77a0*/  VIADD R30, R67, 0xffffffd6 ;  /* 0xffffffd6431e7836 */ /* 0x000fc60000000000 */
[----:B------:R0:W-:Y:S02]  /*77b0*/  STL [R1+0x210], R107 ;  /* 0x0002106b01007387 */ /* 0x0001e40000100800 */
[----:B------:R-:W-:Y:S02]  /*77c0*/  ISETP.GE.U32.AND P0, PT, R30, 0x7ffffed7, PT ;  /* 0x7ffffed71e00780c */ /* 0x000fe40003f06070 */
[----:B0-----:R-:W-:Y:S01]  /*77d0*/  IADD3 R107, P4, PT, R34, R4, RZ ;  /* 0x00000004226b7210 */ /* 0x001fe20007f9e0ff */
[----:B------:R-:W-:Y:S04]  /*77e0*/  STL [R1+0x16b4], R110 ;  /* 0x0016b46e01007387 */ /* 0x000fe80000100800 */
[----:B------:R-:W-:Y:S01]  /*77f0*/  IMAD.X R30, R31, 0x1, R6, P4 ;  /* 0x000000011f1e7824 */ /* 0x000fe200020e0606 */
[----:B------:R-:W-:Y:S03]  /*7800*/  STL [R1+0x16c0], R107 ;  /* 0x0016c06b01007387 */ /* 0x000fe60000100800 */
[----:B------:R-:W-:Y:S01]  /*7810*/  @!P1 IMAD.MOV.U32 R31, RZ, RZ, R30 ;  /* 0x000000ffff1f9224 */ /* 0x000fe200078e001e */
[----:B------:R0:W-:Y:S02]  /*7820*/  STL [R1+0x16bc], R30 ;  /* 0x0016bc1e01007387 */ /* 0x0001e40000100800 */
[----:B0-----:R-:W-:-:S05]  /*7830*/  @!P1 IMAD.MOV.U32 R30, RZ, RZ, R107 ;  /* 0x000000ffff1e9224 */ /* 0x001fca00078e006b */
[----:B------:R0:W3:Y:S01]  /*7840*/  @!P1 LDG.E.U8 R106, desc[UR18][R30.64] ;  /* 0x000000121e6a9981 */ /* 0x0000e2000c1e1100 */
[----:B------:R-:W-:-:S03]  /*7850*/  IMAD R34, R14, 0x29, RZ ;  /* 0x000000290e227824 */ /* 0x000fc600078e02ff */
[----:B----4-:R1:W-:Y:S02]  /*7860*/  STL [R1+0x24c], R108 ;  /* 0x00024c6c01007387 */ /* 0x0103e40000100800 */
[----:B------:R-:W-:Y:S02]  /*7870*/  SHF.R.S32.HI R32, RZ, 0x1f, R34 ;  /* 0x0000001fff207819 */ /* 0x000fe40000011422 */
[----:B-1----:R-:W-:Y:S02]  /*7880*/  IADD3 R108, P4, PT, R34, R3, RZ ;  /* 0x00000003226c7210 */ /* 0x002fe40007f9e0ff */
[----:B------:R-:W-:-:S03]  /*7890*/  PRMT R105, RZ, 0x7610, R105 ;  /* 0x00007610ff697816 */ /* 0x000fc60000000069 */
[----:B------:R-:W-:Y:S01]  /*78a0*/  IMAD.X R109, R32, 0x1, R5, P4 ;  /* 0x00000001206d7824 */ /* 0x000fe200020e0605 */
[----:B------:R-:W-:Y:S01]  /*78b0*/  STL [R1+0x16a8], R108 ;  /* 0x0016a86c01007387 */ /* 0x000fe20000100800 */
[----:B0-----:R-:W-:Y:S02]  /*78c0*/  @!P0 IMAD.MOV.U32 R30, RZ, RZ, R108 ;  /* 0x000000ffff1e8224 */ /* 0x001fe400078e006c */
[----:B------:R-:W-:Y:S01]  /*78d0*/  @!P0 IMAD.MOV.U32 R31, RZ, RZ, R109 ;  /* 0x000000ffff1f8224 */ /* 0x000fe200078e006d */
[----:B--2---:R-:W-:Y:S01]  /*78e0*/  STL [R1+0x3b8], R111 ;  /* 0x0003b86f01007387 */ /* 0x004fe20000100800 */
[----:B------:R-:W-:-:S03]  /*78f0*/  VIADD R33, R67, 0xffffffd7 ;  /* 0xffffffd743217836 */ /* 0x000fc60000000000 */
[----:B------:R0:W2:Y:S01]  /*7900*/  @!P0 LDG.E.U8 R105, desc[UR18][R30.64] ;  /* 0x000000121e698981 */ /* 0x0000a2000c1e1100 */
[----:B------:R-:W-:Y:S02]  /*7910*/  PRMT R103, RZ, 0x7610, R103 ;  /* 0x00007610ff677816 */ /* 0x000fe40000000067 */
[----:B------:R-:W-:Y:S01]  /*7920*/  ISETP.GE.U32.AND P1, PT, R33, 0x7ffffed8, PT ;  /* 0x7ffffed82100780c */ /* 0x000fe20003f26070 */
[----:B---3--:R1:W-:Y:S02]  /*7930*/  STL [R1+0x248], R106 ;  /* 0x0002486a01007387 */ /* 0x0083e40000100800 */
[----:B-1----:R-:W-:-:S05]  /*7940*/  IADD3 R106, P4, PT, R34, R4, RZ ;  /* 0x00000004226a7210 */ /* 0x002fca0007f9e0ff */
[----:B------:R-:W-:Y:S02]  /*7950*/  IMAD.X R107, R32, 0x1, R6, P4 ;  /* 0x00000001206b7824 */ /* 0x000fe400020e0606 */
[----:B------:R-:W-:Y:S02]  /*7960*/  @!P0 IMAD.MOV.U32 R32, RZ, RZ, R106 ;  /* 0x000000ffff208224 */ /* 0x000fe400078e006a */
[----:B------:R-:W-:-:S05]  /*7970*/  @!P0 IMAD.MOV.U32 R33, RZ, RZ, R107 ;  /* 0x000000ffff218224 */ /* 0x000fca00078e006b */
[----:B------:R-:W3:Y:S01]  /*7980*/  @!P0 LDG.E.U8 R103, desc[UR18][R32.64] ;  /* 0x0000001220678981 */ /* 0x000ee2000c1e1100 */
[----:B------:R-:W-:-:S03]  /*7990*/  IMAD R34, R14, 0x28, RZ ;  /* 0x000000280e227824 */ /* 0x000fc600078e02ff */
[----:B------:R-:W-:Y:S04]  /*79a0*/  STL [R1+0x16a4], R109 ;  /* 0x0016a46d01007387 */ /* 0x000fe80000100800 */
[----:B------:R-:W-:Y:S01]  /*79b0*/  STL [R1+0x16b0], R106 ;  /* 0x0016b06a01007387 */ /* 0x000fe20000100800 */
[----:B0-----:R-:W-:-:S03]  /*79c0*/  SHF.R.S32.HI R30, RZ, 0x1f, R34 ;  /* 0x0000001fff1e7819 */ /* 0x001fc60000011422 */
[----:B------:R-:W-:Y:S04]  /*79d0*/  STL [R1+0x16ac], R107 ;  /* 0x0016ac6b01007387 */ /* 0x000fe80000100800 */
[----:B--2---:R0:W-:Y:S01]  /*79e0*/  STL [R1+0x244], R105 ;  /* 0x0002446901007387 */ /* 0x0041e20000100800 */
[----:B------:R-:W-:Y:S01]  /*79f0*/  VIADD R31, R67, 0xffffffd8 ;  /* 0xffffffd8431f7836 */ /* 0x000fe20000000000 */
[C---:B0-----:R-:W-:Y:S02]  /*7a00*/  IADD3 R105, P4, PT, R34.reuse, R3, RZ ;  /* 0x0000000322697210 */ /* 0x041fe40007f9e0ff */
[----:B------:R-:W-:-:S03]  /*7a10*/  IADD3 R34, P0, PT, R34, R4, RZ ;  /* 0x0000000422227210 */ /* 0x000fc60007f1e0ff */
[----:B------:R-:W-:Y:S01]  /*7a20*/  IMAD.X R106, R30, 0x1, R5, P4 ;  /* 0x000000011e6a7824 */ /* 0x000fe200020e0605 */
[----:B------:R-:W-:Y:S04]  /*7a30*/  STL [R1+0x1698], R105 ;  /* 0x0016986901007387 */ /* 0x000fe80000100800 */
[----:B------:R-:W-:Y:S01]  /*7a40*/  STL [R1+0x16a0], R34 ;  /* 0x0016a02201007387 */ /* 0x000fe20000100800 */
[----:B------:R-:W-:-:S03]  /*7a50*/  PRMT R104, RZ, 0x7610, R104 ;  /* 0x00007610ff687816 */ /* 0x000fc60000000068 */
[----:B------:R-:W-:Y:S01]  /*7a60*/  STL [R1+0x1694], R106 ;  /* 0x0016946a01007387 */ /* 0x000fe20000100800 */
[----:B------:R-:W-:-:S03]  /*7a70*/  PRMT R102, RZ, 0x7610, R102 ;  /* 0x00007610ff667816 */ /* 0x000fc60000000066 */
[----:B---3--:R0:W-:Y:S02]  /*7a80*/  STL [R1+0x240], R103 ;  /* 0x0002406701007387 */ /* 0x0081e40000100800 */
[----:B0-----:R-:W-:Y:S01]  /*7a90*/  IMAD.X R103, R30, 0x1, R6, P0 ;  /* 0x000000011e677824 */ /* 0x001fe200000e0606 */
        /* <DEDUP_REMOVED lines=8> */
[----:B------:R-:W-:-:S04]  /*7b20*/  ISETP.GE.AND P2, PT, R54, RZ, PT ;  /* 0x000000ff3600720c */ /* 0x000fc80003f46270 */
[----:B------:R-:W-:Y:S01]  /*7b30*/  IADD3 R33, P1, PT, R32, R3, RZ ;  /* 0x0000000320217210 */ /* 0x000fe20007f3e0ff */
[----:B------:R-:W-:Y:S01]  /*7b40*/  STL [R1+0x169c], R103 ;  /* 0x00169c6701007387 */ /* 0x000fe20000100800 */
[----:B0-----:R-:W-:-:S03]  /*7b50*/  SHF.R.S32.HI R30, RZ, 0x1f, R32 ;  /* 0x0000001fff1e7819 */ /* 0x001fc60000011420 */
[----:B------:R-:W-:Y:S01]  /*7b60*/  STL [R1+0x1688], R33 ;  /* 0x0016882101007387 */ /* 0x000fe20000100800 */
[----:B------:R-:W-:-:S04]  /*7b70*/  IMAD.MOV.U32 R34, RZ, RZ, R29 ;  /* 0x000000ffff227224 */ /* 0x000fc800078e001d */
[----:B------:R-:W-:Y:S01]  /*7b80*/  @!P2 IMAD.MOV R34, RZ, RZ, -R34 ;  /* 0x000000ffff22a224 */ /* 0x000fe200078e0a22 */
[----:B------:R-:W-:Y:S01]  /*7b90*/  PRMT R101, RZ, 0x7610, R101 ;  /* 0x00007610ff657816 */ /* 0x000fe20000000065 */
[----:B---3--:R0:W-:Y:S02]  /*7ba0*/  STL [R1+0x234], R102 ;  /* 0x0002346601007387 */ /* 0x0081e40000100800 */
[----:B0-----:R-:W-:Y:S01]  /*7bb0*/  IMAD.X R102, R30, 0x1, R5, P1 ;  /* 0x000000011e667824 */ /* 0x001fe200008e0605 */
[----:B------:R-:W-:-:S05]  /*7bc0*/  IADD3 R31, P1, PT, R32, R4, RZ ;  /* 0x00000004201f7210 */ /* 0x000fca0007f3e0ff */
[----:B------:R-:W-:Y:S01]  /*7bd0*/  IMAD.X R30, R30, 0x1, R6, P1 ;  /* 0x000000011e1e7824 */ /* 0x000fe200008e0606 */
[----:B------:R-:W-:Y:S04]  /*7be0*/  STL [R1+0x1684], R102 ;  /* 0x0016846601007387 */ /* 0x000fe80000100800 */
[----:B------:R-:W-:Y:S04]  /*7bf0*/  STL [R1+0x1ec], R34 ;  /* 0x0001ec2201007387 */ /* 0x000fe80000100800 */
[----:B------:R0:W-:Y:S04]  /*7c00*/  STL [R1+0x1690], R31 ;  /* 0x0016901f01007387 */ /* 0x0001e80000100800 */
[----:B------:R1:W-:Y:S01]  /*7c10*/  STL [R1+0x168c], R30 ;  /* 0x00168c1e01007387 */ /* 0x0003e20000100800 */
[----:B0-----:R-:W-:-:S04]  /*7c20*/  @!P0 LOP3.LUT R31, R31, R30, RZ, 0x3c, !PT ;  /* 0x0000001e1f1f8212 */ /* 0x001fc800078e3cff */
[----:B-1----:R-:W-:-:S04]  /*7c30*/  @!P0 LOP3.LUT R30, R31, R30, RZ, 0x3c, !PT ;  /* 0x0000001e1f1e8212 */ /* 0x002fc800078e3cff */
[----:B------:R-:W-:Y:S01]  /*7c40*/  @!P0 LOP3.LUT R31, R31, R30, RZ, 0x3c, !PT ;  /* 0x0000001e1f1f8212 */ /* 0x000fe200078e3cff */
[----:B------:R-:W-:Y:S02]  /*7c50*/  @!P0 IMAD.MOV.U32 R32, RZ, RZ, R33 ;  /* 0x000000ffff208224 */ /* 0x000fe400078e0021 */
[----:B------:R-:W-:Y:S02]  /*7c60*/  @!P0 IMAD.MOV.U32 R33, RZ, RZ, R102 ;  /* 0x000000ffff218224 */ /* 0x000fe400078e0066 */
[----:B------:R0:W3:Y:S04]  /*7c70*/  @!P0 LDG.E.U8 R98, desc[UR18][R30.64] ;  /* 0x000000121e628981 */ /* 0x0000e8000c1e1100 */
[----:B------:R-:W4:Y:S01]  /*7c80*/  @!P0 LDG.E.U8 R101, desc[UR18][R32.64] ;  /* 0x0000001220658981 */ /* 0x000f22000c1e1100 */
[----:B------:R-:W-:-:S02]  /*7c90*/  VIADD R29, R67, 0xffffffd9 ;  /* 0xffffffd9431d7836 */ /* 0x000fc40000000000 */
        /* <DEDUP_REMOVED lines=45> */
[----:B------:R-:W-:Y:S04]  /*7f70*/  STL [R1+0x166c], R96 ;  /* 0x00166c6001007387 */ /* 0x000fe80000100800 */
[----:B------:R-:W-:Y:S01]  /*7f80*/  STL [R1+0x1660], R101 ;  /* 0x0016606501007387 */ /* 0x000fe20000100800 */
[----:B------:R-:W-:-:S03]  /*7f90*/  SHF.R.S32.HI R29, RZ, 0x1f, R32 ;  /* 0x0000001fff1d7819 */ /* 0x000fc60000011420 */
[----:B------:R1:W-:Y:S02]  /*7fa0*/  STL [R1+0x1668], R98 ;  /* 0x0016686201007387 */ /* 0x0003e40000100800 */
[----:B-1----:R-:W-:Y:S02]  /*7fb0*/  IADD3 R98, P0, PT, R32, R3, RZ ;  /* 0x0000000320627210 */ /* 0x002fe40007f1e0ff */
[----:B------:R-:W-:-:S03]  /*7fc0*/  PRMT R97, RZ, 0x7610, R97 ;  /* 0x00007610ff617816 */ /* 0x000fc60000000061 */
[----:B0-----:R-:W-:Y:S01]  /*7fd0*/  @!P2 IMAD.MOV.U32 R30, RZ, RZ, R98 ;  /* 0x000000ffff1ea224 */ /* 0x001fe200078e0062 */
[----:B------:R-:W-:Y:S01]  /*7fe0*/  PRMT R94, RZ, 0x7610, R94 ;  /* 0x00007610ff5e7816 */ /* 0x000fe2000000005e */
[----:B---3--:R0:W-:Y:S04]  /*7ff0*/  STL [R1+0x3a4], R20 ;  /* 0x0003a41401007387 */ /* 0x0081e80000100800 */
[----:B------:R-:W-:Y:S04]  /*8000*/  STL [R1+0x1654], R98 ;  /* 0x0016546201007387 */ /* 0x000fe80000100800 */
[----:B--2---:R1:W-:Y:S01]  /*8010*/  STL [R1+0x3a8], R99 ;  /* 0x0003a86301007387 */ /* 0x0043e20000100800 */
[----:B0-----:R-:W-:-:S04]  /*8020*/  IMAD.MOV.U32 R20, RZ, RZ, R28 ;  /* 0x000000ffff147224 */ /* 0x001fc800078e001c */
[----:B------:R-:W-:Y:S01]  /*8030*/  @!P5 IMAD.MOV R20, RZ, RZ, -R20 ;  /* 0x000000ffff14d224 */ /* 0x000fe200078e0a14 */
[----:B------:R-:W-:Y:S01]  /*8040*/  IADD3 R96, P5, PT, R32, R4, RZ ;  /* 0x0000000420607210 */ /* 0x000fe20007fbe0ff */
[----:B-1----:R-:W-:-:S04]  /*8050*/  IMAD.X R99, R29, 0x1, R5, P0 ;  /* 0x000000011d637824 */ /* 0x002fc800000e0605 */
[----:B------:R-:W-:Y:S02]  /*8060*/  @!P2 IMAD.MOV.U32 R31, RZ, RZ, R99 ;  /* 0x000000ffff1fa224 */ /* 0x000fe400078e0063 */
[----:B------:R-:W-:-:S03]  /*8070*/  IMAD.X R98, R29, 0x1, R6, P5 ;  /* 0x000000011d627824 */ /* 0x000fc600028e0606 */
[----:B------:R0:W2:Y:S02]  /*8080*/  @!P2 LDG.E.U8 R97, desc[UR18][R30.64] ;  /* 0x000000121e61a981 */ /* 0x0000a4000c1e1100 */
[----:B0-----:R-:W-:Y:S02]  /*8090*/  @!P2 IMAD.MOV.U32 R30, RZ, RZ, R96 ;  /* 0x000000ffff1ea224 */ /* 0x001fe400078e0060 */
[----:B------:R-:W-:-:S05]  /*80a0*/  @!P2 IMAD.MOV.U32 R31, RZ, RZ, R98 ;  /* 0x000000ffff1fa224 */ /* 0x000fca00078e0062 */
[----:B------:R-:W3:Y:S01]  /*80b0*/  @!P2 LDG.E.U8 R94, desc[UR18][R30.64] ;  /* 0x000000121e5ea981 */ /* 0x000ee2000c1e1100 */
[----:B------:R-:W-:Y:S02]  /*80c0*/  VIADD R28, R67, 0xffffffdc ;  /* 0xffffffdc431c7836 */ /* 0x000fe40000000000 */
[----:B------:R-:W-:Y:S01]  /*80d0*/  IMAD R32, R14, 0x23, RZ ;  /* 0x000000230e207824 */ /* 0x000fe200078e02ff */
[----:B------:R-:W-:Y:S04]  /*80e0*/  STL [R1+0x1a88], R20 ;  /* 0x001a881401007387 */ /* 0x000fe80000100800 */
[----:B------:R-:W-:Y:S01]  /*80f0*/  STL [R1+0x1650], R99 ;  /* 0x0016506301007387 */ /* 0x000fe20000100800 */
[----:B------:R-:W-:-:S03]  /*8100*/  ISETP.GE.U32.AND P0, PT, R28, 0x7ffffedd, PT ;  /* 0x7ffffedd1c00780c */ /* 0x000fc60003f06070 */
[----:B------:R-:W-:Y:S01]  /*8110*/  STL [R1+0x165c], R96 ;  /* 0x00165c6001007387 */ /* 0x000fe20000100800 */
[----:B------:R-:W-:-:S03]  /*8120*/  SHF.R.S32.HI R28, RZ, 0x1f, R32 ;  /* 0x0000001fff1c7819 */ /* 0x000fc60000011420 */
[----:B------:R-:W-:Y:S01]  /*8130*/  STL [R1+0x1658], R98 ;  /* 0x0016586201007387 */ /* 0x000fe20000100800 */
[----:B------:R-:W-:Y:S01]  /*8140*/  VIADD R29, R67, 0xffffffdd ;  /* 0xffffffdd431d7836 */ /* 0x000fe20000000000 */
[----:B------:R-:W-:-:S04]  /*8150*/  PRMT R95, RZ, 0x7610, R95 ;  /* 0x00007610ff5f7816 */ /* 0x000fc8000000005f */
[----:B------:R-:W-:Y:S02]  /*8160*/  ISETP.GE.U32.AND P2, PT, R29, 0x7ffffede, PT ;  /* 0x7ffffede1d00780c */ /* 0x000fe40003f46070 */
[----:B------:R-:W-:Y:S01]  /*8170*/  PRMT R93, RZ, 0x7610, R93 ;  /* 0x00007610ff5d7816 */ /* 0x000fe2000000005d */
[----:B--2---:R0:W-:Y:S02]  /*8180*/  STL [R1+0x3a0], R97 ;  /* 0x0003a06101007387 */ /* 0x0041e40000100800 */
[----:B0-----:R-:W-:-:S05]  /*8190*/  IADD3 R97, P5, PT, R32, R3, RZ ;  /* 0x0000000320617210 */ /* 0x001fca0007fbe0ff */
[----:B------:R-:W-:Y:S01]  /*81a0*/  STL [R1+0x1644], R97 ;  /* 0x0016446101007387 */ /* 0x000fe20000100800 */
[----:B------:R-:W-:-:S03]  /*81b0*/  IMAD.X R98, R28, 0x1, R5, P5 ;  /* 0x000000011c627824 */ /* 0x000fc600028e0605 */
[----:B---3--:R0:W-:Y:S01]  /*81c0*/  STL [R1+0x39c], R94 ;  /* 0x00039c5e01007387 */ /* 0x0081e20000100800 */
[----:B------:R-:W-:Y:S01]  /*81d0*/  @!P0 IMAD.MOV.U32 R29, RZ, RZ, R98 ;  /* 0x000000ffff1d8224 */ /* 0x000fe200078e0062 */
[----:B0-----:R-:W-:-:S05]  /*81e0*/  IADD3 R94, P5, PT, R32, R4, RZ ;  /* 0x00000004205e7210 */ /* 0x001fca0007fbe0ff */
[----:B------:R-:W-:Y:S02]  /*81f0*/  IMAD.X R96, R28, 0x1, R6, P5 ;  /* 0x000000011c607824 */ /* 0x000fe400028e0606 */
[----:B------:R-:W-:Y:S02]  /*8200*/  @!P0 IMAD.MOV.U32 R28, RZ, RZ, R97 ;  /* 0x000000ffff1c8224 */ /* 0x000fe400078e0061 */
[----:B------:R-:W-:-:S03]  /*8210*/  @!P0 IMAD.MOV.U32 R30, RZ, RZ, R94 ;  /* 0x000000ffff1e8224 */ /* 0x000fc600078e005e */
[----:B------:R0:W2:Y:S01]  /*8220*/  @!P0 LDG.E.U8 R95, desc[UR18][R28.64] ;  /* 0x000000121c5f8981 */ /* 0x0000a2000c1e1100 */
[----:B------:R-:W-:-:S05]  /*8230*/  @!P0 IMAD.MOV.U32 R31, RZ, RZ, R96 ;  /* 0x000000ffff1f8224 */ /* 0x000fca00078e0060 */
[----:B------:R-:W3:Y:S01]  /*8240*/  @!P0 LDG.E.U8 R93, desc[UR18][R30.64] ;  /* 0x000000121e5d8981 */ /* 0x000ee2000c1e1100 */
[----:B------:R-:W-:-:S03]  /*8250*/  IMAD R32, R14, 0x22, RZ ;  /* 0x000000220e207824 */ /* 0x000fc600078e02ff */
[----:B------:R-:W-:Y:S04]  /*8260*/  STL [R1+0x1640], R98 ;  /* 0x0016406201007387 */ /* 0x000fe80000100800 */
[----:B------:R-:W-:Y:S04]  /*8270*/  STL [R1+0x164c], R94 ;  /* 0x00164c5e01007387 */ /* 0x000fe80000100800 */
[----:B------:R-:W-:Y:S01]  /*8280*/  STL [R1+0x1648], R96 ;  /* 0x0016486001007387 */ /* 0x000fe20000100800 */
[----:B0-----:R-:W-:Y:S01]  /*8290*/  SHF.R.S32.HI R28, RZ, 0x1f, R32 ;  /* 0x0000001fff1c7819 */ /* 0x001fe20000011420 */
        /* <DEDUP_REMOVED lines=17> */
[----:B------:R-:W-:-:S03]  /*83b0*/  ISETP.GE.AND P4, PT, R56, RZ, PT ;  /* 0x000000ff3800720c */ /* 0x000fc60003f86270 */
[----:B------:R1:W-:Y:S04]  /*83c0*/  STL [R1+0x163c], R93 ;  /* 0x00163c5d01007387 */ /* 0x0003e80000100800 */
[----:B------:R-:W-:Y:S04]  /*83d0*/  STL [R1+0x1630], R96 ;  /* 0x0016306001007387 */ /* 0x000fe80000100800 */
[----:B------:R-:W-:Y:S01]  /*83e0*/  STL [R1+0x1638], R94 ;  /* 0x0016385e01007387 */ /* 0x000fe20000100800 */
[----:B------:R-:W-:Y:S01]  /*83f0*/  ISETP.GE.AND P1, PT, R58, RZ, PT ;  /* 0x000000ff3a00720c */ /* 0x000fe20003f26270 */
[----:B------:R-:W-:-:S05]  /*8400*/  IMAD R30, R14, 0x21, RZ ;  /* 0x000000210e1e7824 */ /* 0x000fca00078e02ff */
[----:B-1----:R-:W-:Y:S02]  /*8410*/  IADD3 R93, P2, PT, R30, R3, RZ ;  /* 0x000000031e5d7210 */ /* 0x002fe40007f5e0ff */
[----:B------:R-:W-:-:S03]  /*8420*/  PRMT R92, RZ, 0x7610, R92 ;  /* 0x00007610ff5c7816 */ /* 0x000fc6000000005c */
[----:B0-----:R-:W-:Y:S01]  /*8430*/  @!P0 IMAD.MOV.U32 R28, RZ, RZ, R93 ;  /* 0x000000ffff1c8224 */ /* 0x001fe200078e005d */
[----:B------:R-:W-:Y:S01]  /*8440*/  PRMT R90, RZ, 0x7610, R90 ;  /* 0x00007610ff5a7816 */ /* 0x000fe2000000005a */
[----:B--2---:R0:W-:Y:S02]  /*8450*/  STL [R1+0x20c], R19 ;  /* 0x00020c1301007387 */ /* 0x0041e40000100800 */
[----:B0-----:R-:W-:-:S04]  /*8460*/  IMAD.MOV.U32 R19, RZ, RZ, R27 ;  /* 0x000000ffff137224 */ /* 0x001fc800078e001b */
[----:B------:R-:W-:Y:S01]  /*8470*/  @!P4 IMAD.MOV R19, RZ, RZ, -R19 ;  /* 0x000000ffff13c224 */ /* 0x000fe200078e0a13 */
[----:B------:R-:W-:-:S04]  /*8480*/  SHF.R.S32.HI R27, RZ, 0x1f, R30 ;  /* 0x0000001fff1b7819 */ /* 0x000fc8000001141e */
[----:B------:R-:W-:Y:S04]  /*8490*/  STL [R1+0x1a8c], R19 ;  /* 0x001a8c1301007387 */ /* 0x000fe80000100800 */
[----:B---3--:R0:W-:Y:S01]  /*84a0*/  STL [R1+0x208], R91 ;  /* 0x0002085b01007387 */ /* 0x0081e20000100800 */
[----:B------:R-:W-:Y:S02]  /*84b0*/  IMAD.X R94, R27, 0x1, R5, P2 ;  /* 0x000000011b5e7824 */ /* 0x000fe400010e0605 */
[----:B0-----:R-:W-:Y:S01]  /*84c0*/  IMAD.MOV.U32 R91, RZ, RZ, R26 ;  /* 0x000000ffff5b7224 */ /* 0x001fe200078e001a */
[----:B------:R-:W-:Y:S03]  /*84d0*/  STL [R1+0x1624], R93 ;  /* 0x0016245d01007387 */ /* 0x000fe60000100800 */
[----:B------:R-:W-:Y:S01]  /*84e0*/  @!P1 IMAD.MOV R91, RZ, RZ, -R91 ;  /* 0x000000ffff5b9224 */ /* 0x000fe200078e0a5b */
[----:B------:R-:W-:Y:S01]  /*84f0*/  STL [R1+0x1620], R94 ;  /* 0x0016205e01007387 */ /* 0x000fe20000100800 */
[----:B------:R-:W-:-:S03]  /*8500*/  @!P0 IMAD.MOV.U32 R29, RZ, RZ, R94 ;  /* 0x000000ffff1d8224 */ /* 0x000fc600078e005e */
[----:B------:R0:W-:Y:S04]  /*8510*/  STL [R1+0x304], R91 ;  /* 0x0003045b01007387 */ /* 0x0001e80000100800 */
[----:B------:R1:W2:Y:S01]  /*8520*/  @!P0 LDG.E.U8 R92, desc[UR18][R28.64] ;  /* 0x000000121c5c8981 */ /* 0x0002a2000c1e1100 */
[----:B0-----:R-:W-:-:S05]  /*8530*/  IADD3 R91, P2, PT, R30, R4, RZ ;  /* 0x000000041e5b7210 */ /* 0x001fca0007f5e0ff */
[----:B------:R-:W-:Y:S02]  /*8540*/  IMAD.X R93, R27, 0x1, R6, P2 ;  /* 0x000000011b5d7824 */ /* 0x000fe400010e0606 */
[----:B-1----:R-:W-:Y:S02]  /*8550*/  @!P0 IMAD.MOV.U32 R28, RZ, RZ, R91 ;  /* 0x000000ffff1c8224 */ /* 0x002fe400078e005b */
[----:B------:R-:W-:-:S05]  /*8560*/  @!P0 IMAD.MOV.U32 R29, RZ, RZ, R93 ;  /* 0x000000ffff1d8224 */ /* 0x000fca00078e005d */
[----:B------:R-:W3:Y:S01]  /*8570*/  @!P0 LDG.E.U8 R90, desc[UR18][R28.64] ;  /* 0x000000121c5a8981 */ /* 0x000ee2000c1e1100 */
[C---:B------:R-:W-:Y:S02]  /*8580*/  VIADD R26, R67.reuse, 0xffffffdf ;  /* 0xffffffdf431a7836 */ /* 0x040fe40000000000 */
[----:B------:R-:W-:Y:S01]  /*8590*/  IMAD.SHL.U32 R30, R14, 0x20, RZ ;  /* 0x000000200e1e7824 */ /* 0x000fe200078e00ff */
[----:B------:R-:W-:Y:S02]  /*85a0*/  STL [R1+0x162c], R91 ;  /* 0x00162c5b01007387 */ /* 0x000fe40000100800 */
[----:B------:R-:W-:Y:S02]  /*85b0*/  ISETP.GE.U32.AND P1, PT, R26, 0x7ffffee0, PT ;  /* 0x7ffffee01a00780c */ /* 0x000fe40003f26070 */
[----:B------:R-:W-:Y:S01]  /*85c0*/  STL [R1+0x1628], R93 ;  /* 0x0016285d01007387 */ /* 0x000fe20000100800 */
[----:B------:R-:W-:Y:S01]  /*85d0*/  SHF.R.S32.HI R26, RZ, 0x1f, R30 ;  /* 0x0000001fff1a7819 */ /* 0x000fe2000001141e */
        /* <DEDUP_REMOVED lines=12> */
[----:B------:R-:W-:-:S05]  /*86a0*/  @!P1 IMAD.MOV.U32 R26, RZ, RZ, R92 ;  /* 0x000000ffff1a9224 */ /* 0x000fca00078e005c */
[----:B------:R0:W2:Y:S01]  /*86b0*/  @!P1 LDG.E.U8 R89, desc[UR18][R26.64] ;  /* 0x000000121a599981 */ /* 0x0000a2000c1e1100 */
[----:B------:R-:W-:Y:S02]  /*86c0*/  @!P1 IMAD.MOV.U32 R28, RZ, RZ, R90 ;  /* 0x000000ffff1c9224 */ /* 0x000fe400078e005a */
[----:B------:R-:W-:-:S05]  /*86d0*/  @!P1 IMAD.MOV.U32 R29, RZ, RZ, R91 ;  /* 0x000000ffff1d9224 */ /* 0x000fca00078e005b */
[----:B------:R-:W3:Y:S01]  /*86e0*/  @!P1 LDG.E.U8 R83, desc[UR18][R28.64] ;  /* 0x000000121c539981 */ /* 0x000ee2000c1e1100 */
[----:B------:R-:W-:-:S03]  /*86f0*/  IMAD R30, R14, 0x1f, RZ ;  /* 0x0000001f0e1e7824 */ /* 0x000fc600078e02ff */
[----:B------:R-:W-:Y:S04]  /*8700*/  STL [R1+0x1610], R93 ;  /* 0x0016105d01007387 */ /* 0x000fe80000100800 */
[----:B------:R-:W-:Y:S01]  /*8710*/  STL [R1+0x161c], R90 ;  /* 0x00161c5a01007387 */ /* 0x000fe20000100800 */
[----:B0-----:R-:W-:-:S03]  /*8720*/  SHF.R.S32.HI R26, RZ, 0x1f, R30 ;  /* 0x0000001fff1a7819 */ /* 0x001fc6000001141e */
        /* <DEDUP_REMOVED lines=22> */
[----:B------:R-:W-:Y:S03]  /*8890*/  STL [R1+0x1608], R83 ;  /* 0x0016085301007387 */ /* 0x000fe60000100800 */
[----:B------:R-:W-:Y:S02]  /*88a0*/  IADD3 R29, P0, PT, R28, R3, RZ ;  /* 0x000000031c1d7210 */ /* 0x000fe40007f1e0ff */
[----:B0-----:R-:W-:Y:S02]  /*88b0*/  SHF.R.S32.HI R26, RZ, 0x1f, R28 ;  /* 0x0000001fff1a7819 */ /* 0x001fe4000001141c */
[----:B------:R-:W-:Y:S01]  /*88c0*/  PRMT R87, RZ, 0x7610, R87 ;  /* 0x00007610ff577816 */ /* 0x000fe20000000057 */
[----:B---3--:R0:W-:Y:S04]  /*88d0*/  STL [R1+0x4f8], R72 ;  /* 0x0004f84801007387 */ /* 0x0081e80000100800 */
[----:B------:R-:W-:Y:S01]  /*88e0*/  STL [R1+0x15f4], R29 ;  /* 0x0015f41d01007387 */ /* 0x000fe20000100800 */
[----:B0-----:R-:W-:-:S03]  /*88f0*/  IMAD.MOV.U32 R72, RZ, RZ, R25 ;  /* 0x000000ffff487224 */ /* 0x001fc600078e0019 */
[----:B--2---:R0:W-:Y:S01]  /*8900*/  STL [R1+0x4fc], R88 ;  /* 0x0004fc5801007387 */ /* 0x0041e20000100800 */
[----:B------:R-:W-:Y:S01]  /*8910*/  @!P5 IMAD.MOV R72, RZ, RZ, -R72 ;  /* 0x000000ffff48d224 */ /* 0x000fe200078e0a48 */
[----:B------:R-:W-:Y:S01]  /*8920*/  IADD3 R83, P5, PT, R28, R4, RZ ;  /* 0x000000041c537210 */ /* 0x000fe20007fbe0ff */
[----:B------:R-:W-:Y:S02]  /*8930*/  @!P1 IMAD.MOV.U32 R28, RZ, RZ, R29 ;  /* 0x000000ffff1c9224 */ /* 0x000fe400078e001d */
[C---:B0-----:R-:W-:Y:S02]  /*8940*/  IMAD.X R88, R26.reuse, 0x1, R5, P0 ;  /* 0x000000011a587824 */ /* 0x041fe400000e0605 */
[----:B------:R-:W-:Y:S02]  /*8950*/  IMAD.X R26, R26, 0x1, R6, P5 ;  /* 0x000000011a1a7824 */ /* 0x000fe400028e0606 */
[----:B------:R-:W-:Y:S01]  /*8960*/  @!P1 IMAD.MOV.U32 R29, RZ, RZ, R88 ;  /* 0x000000ffff1d9224 */ /* 0x000fe200078e0058 */
[----:B------:R0:W-:Y:S01]  /*8970*/  STL [R1+0x19cc], R72 ;  /* 0x0019cc4801007387 */ /* 0x0001e20000100800 */
[----:B------:R-:W-:-:S03]  /*8980*/  @!P1 IMAD.MOV.U32 R27, RZ, RZ, R26 ;  /* 0x000000ffff1b9224 */ /* 0x000fc600078e001a */
[----:B------:R-:W-:Y:S04]  /*8990*/  STL [R1+0x15f0], R88 ;  /* 0x0015f05801007387 */ /* 0x000fe80000100800 */
[----:B------:R-:W2:Y:S01]  /*89a0*/  @!P1 LDG.E.U8 R87, desc[UR18][R28.64] ;  /* 0x000000121c579981 */ /* 0x000ea2000c1e1100 */
[----:B0-----:R-:W-:-:S03]  /*89b0*/  PRMT R72, RZ, 0x7610, R72 ;  /* 0x00007610ff487816 */ /* 0x001fc60000000048 */
[----:B------:R-:W-:Y:S04]  /*89c0*/  STL [R1+0x15fc], R83 ;  /* 0x0015fc5301007387 */ /* 0x000fe80000100800 */
[----:B------:R0:W-:Y:S02]  /*89d0*/  STL [R1+0x15f8], R26 ;  /* 0x0015f81a01007387 */ /* 0x0001e40000100800 */
[----:B0-----:R-:W-:-:S05]  /*89e0*/  @!P1 IMAD.MOV.U32 R26, RZ, RZ, R83 ;  /* 0x000000ffff1a9224 */ /* 0x001fca00078e0053 */
[----:B------:R0:W3:Y:S01]  /*89f0*/  @!P1 LDG.E.U8 R72, desc[UR18][R26.64] ;  /* 0x000000121a489981 */ /* 0x0000e2000c1e1100 */
[----:B------:R-:W-:Y:S02]  /*8a00*/  VIADD R25, R67, 0xffffffe2 ;  /* 0xffffffe243197836 */ /* 0x000fe40000000000 */
[----:B------:R-:W-:-:S03]  /*8a10*/  IMAD R30, R14, 0x1d, RZ ;  /* 0x0000001d0e1e7824 */ /* 0x000fc600078e02ff */
[----:B------:R-:W-:Y:S02]  /*8a20*/  ISETP.GE.U32.AND P0, PT, R25, 0x7ffffee3, PT ;  /* 0x7ffffee31900780c */ /* 0x000fe40003f06070 */
[----:B------:R-:W-:Y:S02]  /*8a30*/  SHF.R.S32.HI R25, RZ, 0x1f, R30 ;  /* 0x0000001fff197819 */ /* 0x000fe4000001141e */
[----:B------:R-:W-:Y:S02]  /*8a40*/  PRMT R74, RZ, 0x7610, R74 ;  /* 0x00007610ff4a7816 */ /* 0x000fe4000000004a */
[----:B------:R-:W-:Y:S01]  /*8a50*/  PRMT R70, RZ, 0x7610, R70 ;  /* 0x00007610ff467816 */ /* 0x000fe20000000046 */
[----:B--2---:R1:W-:Y:S02]  /*8a60*/  STL [R1+0x388], R87 ;  /* 0x0003885701007387 */ /* 0x0043e40000100800 */
[----:B-1----:R-:W-:-:S05]  /*8a70*/  IADD3 R87, P5, PT, R30, R3, RZ ;  /* 0x000000031e577210 */ /* 0x002fca0007fbe0ff */
[----:B------:R-:W-:Y:S01]  /*8a80*/  STL [R1+0x15e4], R87 ;  /* 0x0015e45701007387 */ /* 0x000fe20000100800 */
[----:B------:R-:W-:Y:S02]  /*8a90*/  IMAD.X R88, R25, 0x1, R5, P5 ;  /* 0x0000000119587824 */ /* 0x000fe400028e0605 */
        /* <DEDUP_REMOVED lines=35> */
[----:B------:R1:W-:Y:S01]  /*8cd0*/  STL [R1+0x15dc], R70 ;  /* 0x0015dc4601007387 */ /* 0x0003e20000100800 */
[----:B------:R-:W-:Y:S02]  /*8ce0*/  IMAD.MOV.U32 R165, RZ, RZ, R24 ;  /* 0x000000ffffa57224 */ /* 0x000fe400078e0018 */
[----:B------:R-:W-:Y:S01]  /*8cf0*/  SHF.R.S32.HI R25, RZ, 0x1f, R28 ;  /* 0x0000001fff197819 */ /* 0x000fe2000001141c */
[----:B------:R-:W-:Y:S01]  /*8d00*/  STL [R1+0x15d0], R83 ;  /* 0x0015d05301007387 */ /* 0x000fe20000100800 */
[----:B-1----:R-:W-:-:S03]  /*8d10*/  IADD3 R70, P1, PT, R28, R3, RZ ;  /* 0x000000031c467210 */ /* 0x002fc60007f3e0ff */
[----:B------:R1:W-:Y:S02]  /*8d20*/  STL [R1+0x15d8], R72 ;  /* 0x0015d84801007387 */ /* 0x0003e40000100800 */
[----:B------:R-:W-:Y:S02]  /*8d30*/  @!P4 IMAD.MOV R165, RZ, RZ, -R165 ;  /* 0x000000ffffa5c224 */ /* 0x000fe400078e0aa5 */
[----:B------:R-:W-:Y:S01]  /*8d40*/  STL [R1+0x15c4], R70 ;  /* 0x0015c44601007387 */ /* 0x000fe20000100800 */
[----:B-1----:R-:W-:-:S03]  /*8d50*/  IMAD.X R72, R25, 0x1, R5, P1 ;  /* 0x0000000119487824 */ /* 0x002fc600008e0605 */
[----:B------:R-:W-:Y:S01]  /*8d60*/  STL [R1+0x1a90], R165 ;  /* 0x001a90a501007387 */ /* 0x000fe20000100800 */
[----:B------:R-:W-:-:S03]  /*8d70*/  PRMT R69, RZ, 0x7610, R69 ;  /* 0x00007610ff457816 */ /* 0x000fc60000000045 */
[----:B------:R-:W-:Y:S01]  /*8d80*/  STL [R1+0x15c0], R72 ;  /* 0x0015c04801007387 */ /* 0x000fe20000100800 */
[----:B0-----:R-:W-:Y:S02]  /*8d90*/  @!P0 IMAD.MOV.U32 R26, RZ, RZ, R70 ;  /* 0x000000ffff1a8224 */ /* 0x001fe400078e0046 */
[----:B------:R-:W-:Y:S01]  /*8da0*/  @!P0 IMAD.MOV.U32 R27, RZ, RZ, R72 ;  /* 0x000000ffff1b8224 */ /* 0x000fe200078e0048 */
[----:B------:R-:W-:-:S04]  /*8db0*/  PRMT R65, RZ, 0x7610, R65 ;  /* 0x00007610ff417816 */ /* 0x000fc80000000041 */
[----:B------:R0:W4:Y:S04]  /*8dc0*/  @!P0 LDG.E.U8 R69, desc[UR18][R26.64] ;  /* 0x000000121a458981 */ /* 0x000128000c1e1100 */
[----:B---3--:R1:W-:Y:S02]  /*8dd0*/  STL [R1+0x374], R66 ;  /* 0x0003744201007387 */ /* 0x0083e40000100800 */
[----:B-1----:R-:W-:-:S05]  /*8de0*/  IADD3 R66, P4, PT, R28, R4, RZ ;  /* 0x000000041c427210 */ /* 0x002fca0007f9e0ff */
[----:B------:R-:W-:Y:S02]  /*8df0*/  IMAD.X R70, R25, 0x1, R6, P4 ;  /* 0x0000000119467824 */ /* 0x000fe400020e0606 */
[----:B0-----:R-:W-:Y:S02]  /*8e00*/  @!P0 IMAD.MOV.U32 R26, RZ, RZ, R66 ;  /* 0x000000ffff1a8224 */ /* 0x001fe400078e0042 */
[----:B------:R-:W-:-:S05]  /*8e10*/  @!P0 IMAD.MOV.U32 R27, RZ, RZ, R70 ;  /* 0x000000ffff1b8224 */ /* 0x000fca00078e0046 */
[----:B------:R-:W3:Y:S01]  /*8e20*/  @!P0 LDG.E.U8 R65, desc[UR18][R26.64] ;  /* 0x000000121a418981 */ /* 0x000ee2000c1e1100 */
[----:B------:R-:W-:Y:S02]  /*8e30*/  IMAD R28, R14, 0x1a, RZ ;  /* 0x0000001a0e1c7824 */ /* 0x000fe400078e02ff */
[C---:B------:R-:W-:Y:S01]  /*8e40*/  VIADD R24, R67.reuse, 0xffffffe5 ;  /* 0xffffffe543187836 */ /* 0x040fe20000000000 */
[----:B------:R-:W-:Y:S04]  /*8e50*/  STL [R1+0x15cc], R66 ;  /* 0x0015cc4201007387 */ /* 0x000fe80000100800 */
[----:B------:R-:W-:Y:S01]  /*8e60*/  STL [R1+0x15c8], R70 ;  /* 0x0015c84601007387 */ /* 0x000fe20000100800 */
[----:B------:R-:W-:Y:S02]  /*8e70*/  ISETP.GE.U32.AND P1, PT, R24, 0x7ffffee6, PT ;  /* 0x7ffffee61800780c */ /* 0x000fe40003f26070 */
[----:B------:R-:W-:Y:S01]  /*8e80*/  SHF.R.S32.HI R24, RZ, 0x1f, R28 ;  /* 0x0000001fff187819 */ /* 0x000fe2000001141c */
[----:B----4-:R0:W-:Y:S01]  /*8e90*/  STL [R1+0x1ac], R69 ;  /* 0x0001ac4501007387 */ /* 0x0101e20000100800 */
[----:B------:R-:W-:Y:S01]  /*8ea0*/  VIADD R25, R67, 0xffffffe6 ;  /* 0xffffffe643197836 */ /* 0x000fe20000000000 */
[----:B0-----:R-:W-:-:S05]  /*8eb0*/  IADD3 R69, P4, PT, R28, R3, RZ ;  /* 0x000000031c457210 */ /* 0x001fca0007f9e0ff */
[----:B------:R-:W-:Y:S01]  /*8ec0*/  STL [R1+0x15b4], R69 ;  /* 0x0015b44501007387 */ /* 0x000fe20000100800 */
[----:B------:R-:W-:-:S03]  /*8ed0*/  IMAD.X R70, R24, 0x1, R5, P4 ;  /* 0x0000000118467824 */ /* 0x000fc600020e0605 */
[----:B--2---:R-:W-:Y:S01]  /*8ee0*/  STL [R1+0x378], R73 ;  /* 0x0003784901007387 */ /* 0x004fe20000100800 */
[----:B------:R-:W-:Y:S01]  /*8ef0*/  ISETP.GE.U32.AND P0, PT, R25, 0x7ffffee7, PT ;  /* 0x7ffffee71900780c */ /* 0x000fe20003f06070 */
[----:B------:R-:W-:Y:S01]  /*8f00*/  @!P1 IMAD.MOV.U32 R25, RZ, RZ, R70 ;  /* 0x000000ffff199224 */ /* 0x000fe200078e0046 */
[----:B------:R-:W-:Y:S02]  /*8f10*/  PRMT R64, RZ, 0x7610, R64 ;  /* 0x00007610ff407816 */ /* 0x000fe40000000040 */
[----:B------:R-:W-:Y:S02]  /*8f20*/  ISETP.GE.AND P2, PT, R62, RZ, PT ;  /* 0x000000ff3e00720c */ /* 0x000fe40003f46270 */
[----:B------:R-:W-:Y:S01]  /*8f30*/  PRMT R62, RZ, 0x7610, R62 ;  /* 0x00007610ff3e7816 */ /* 0x000fe2000000003e */
[----:B---3--:R0:W-:Y:S02]  /*8f40*/  STL [R1+0x1a4], R65 ;  /* 0x0001a44101007387 */ /* 0x0081e40000100800 */
        /* <DEDUP_REMOVED lines=13> */
[----:B------:R-:W-:Y:S02]  /*9020*/  ISETP.GE.AND P5, PT, R63, RZ, PT ;  /* 0x000000ff3f00720c */ /* 0x000fe40003fa6270 */
        /* <DEDUP_REMOVED lines=18> */
[----:B------:R-:W-:Y:S02]  /*9150*/  IMAD R26, R14, 0x18, RZ ;  /* 0x000000180e1a7824 */ /* 0x000fe400078e02ff */
[----:B------:R-:W-:-:S03]  /*9160*/  IMAD.MOV.U32 R164, RZ, RZ, R23 ;  /* 0x000000ffffa47224 */ /* 0x000fc600078e0017 */
[----:B------:R-:W-:Y:S02]  /*9170*/  IADD3 R27, P0, PT, R26, R3, RZ ;  /* 0x000000031a1b7210 */ /* 0x000fe40007f1e0ff */
[----:B0-----:R-:W-:Y:S01]  /*9180*/  SHF.R.S32.HI R24, RZ, 0x1f, R26 ;  /* 0x0000001fff187819 */ /* 0x001fe2000001141a */
[----:B------:R0:W-:Y:S01]  /*9190*/  STL [R1+0x15a8], R62 ;  /* 0x0015a83e01007387 */ /* 0x0001e20000100800 */
[----:B------:R-:W-:-:S03]  /*91a0*/  @!P2 IMAD.MOV R164, RZ, RZ, -R164 ;  /* 0x000000ffffa4a224 */ /* 0x000fc600078e0aa4 */
[----:B------:R-:W-:Y:S01]  /*91b0*/  STL [R1+0x1594], R27 ;  /* 0x0015941b01007387 */ /* 0x000fe20000100800 */
[----:B0-----:R-:W-:-:S03]  /*91c0*/  IMAD.X R62, R24, 0x1, R5, P0 ;  /* 0x00000001183e7824 */ /* 0x001fc600000e0605 */
[----:B------:R-:W-:Y:S04]  /*91d0*/  STL [R1+0x1a94], R164 ;  /* 0x001a94a401007387 */ /* 0x000fe80000100800 */
[----:B------:R-:W-:Y:S01]  /*91e0*/  STL [R1+0x1590], R62 ;  /* 0x0015903e01007387 */ /* 0x000fe20000100800 */
[----:B------:R-:W-:Y:S02]  /*91f0*/  PRMT R61, RZ, 0x7610, R61 ;  /* 0x00007610ff3d7816 */ /* 0x000fe4000000003d */
[----:B------:R-:W-:Y:S01]  /*9200*/  PRMT R57, RZ, 0x7610, R57 ;  /* 0x00007610ff397816 */ /* 0x000fe20000000039 */
[----:B---3--:R0:W-:Y:S02]  /*9210*/  STL [R1+0x184], R60 ;  /* 0x0001843c01007387 */ /* 0x0081e40000100800 */
[----:B0-----:R-:W-:Y:S01]  /*9220*/  IADD3 R60, P2, PT, R26, R4, RZ ;  /* 0x000000041a3c7210 */ /* 0x001fe20007f5e0ff */
[----:B------:R-:W-:-:S02]  /*9230*/  @!P1 IMAD.MOV.U32 R26, RZ, RZ, R27 ;  /* 0x000000ffff1a9224 */ /* 0x000fc400078e001b */
[----:B------:R-:W-:Y:S02]  /*9240*/  @!P1 IMAD.MOV.U32 R27, RZ, RZ, R62 ;  /* 0x000000ffff1b9224 */ /* 0x000fe400078e003e */
[----:B------:R-:W-:Y:S01]  /*9250*/  IMAD.X R24, R24, 0x1, R6, P2 ;  /* 0x0000000118187824 */ /* 0x000fe200010e0606 */
[----:B------:R-:W-:Y:S04]  /*9260*/  STL [R1+0x159c], R60 ;  /* 0x00159c3c01007387 */ /* 0x000fe80000100800 */
[----:B------:R-:W3:Y:S01]  /*9270*/  @!P1 LDG.E.U8 R61, desc[UR18][R26.64] ;  /* 0x000000121a3d9981 */ /* 0x000ee2000c1e1100 */
[----:B------:R-:W-:-:S03]  /*9280*/  @!P1 IMAD.MOV.U32 R25, RZ, RZ, R24 ;  /* 0x000000ffff199224 */ /* 0x000fc600078e0018 */
[----:B------:R0:W-:Y:S02]  /*9290*/  STL [R1+0x1598], R24 ;  /* 0x0015981801007387 */ /* 0x0001e40000100800 */
[----:B0-----:R-:W-:-:S05]  /*92a0*/  @!P1 IMAD.MOV.U32 R24, RZ, RZ, R60 ;  /* 0x000000ffff189224 */ /* 0x001fca00078e003c */
[----:B------:R0:W4:Y:S01]  /*92b0*/  @!P1 LDG.E.U8 R57, desc[UR18][R24.64] ;  /* 0x0000001218399981 */ /* 0x000122000c1e1100 */
[----:B------:R-:W-:Y:S02]  /*92c0*/  VIADD R23, R67, 0xffffffe8 ;  /* 0xffffffe843177836 */ /* 0x000fe40000000000 */
[----:B------:R-:W-:-:S03]  /*92d0*/  IMAD R28, R14, 0x17, RZ ;  /* 0x000000170e1c7824 */ /* 0x000fc600078e02ff */
[----:B------:R-:W-:Y:S02]  /*92e0*/  ISETP.GE.U32.AND P0, PT, R23, 0x7ffffee9, PT ;  /* 0x7ffffee91700780c */ /* 0x000fe40003f06070 */
[----:B------:R-:W-:Y:S02]  /*92f0*/  SHF.R.S32.HI R23, RZ, 0x1f, R28 ;  /* 0x0000001fff177819 */ /* 0x000fe4000001141c */
[----:B------:R-:W-:Y:S02]  /*9300*/  PRMT R59, RZ, 0x7610, R59 ;  /* 0x00007610ff3b7816 */ /* 0x000fe4000000003b */
[----:B------:R-:W-:Y:S01]  /*9310*/  PRMT R56, RZ, 0x7610, R56 ;  /* 0x00007610ff387816 */ /* 0x000fe20000000038 */
[----:B---3--:R1:W-:Y:S02]  /*9320*/  STL [R1+0x178], R61 ;  /* 0x0001783d01007387 */ /* 0x0083e40000100800 */
[----:B-1----:R-:W-:-:S05]  /*9330*/  IADD3 R61, P2, PT, R28, R3, RZ ;  /* 0x000000031c3d7210 */ /* 0x002fca0007f5e0ff */
[----:B------:R-:W-:Y:S01]  /*9340*/  STL [R1+0x1584], R61 ;  /* 0x0015843d01007387 */ /* 0x000fe20000100800 */
[----:B------:R-:W-:-:S03]  /*9350*/  IMAD.X R62, R23, 0x1, R5, P2 ;  /* 0x00000001173e7824 */ /* 0x000fc600010e0605 */
[----:B--2---:R-:W-:Y:S01]  /*9360*/  STL [R1+0x188], R63 ;  /* 0x0001883f01007387 */ /* 0x004fe20000100800 */
[----:B0-----:R-:W-:-:S03]  /*9370*/  @!P0 IMAD.MOV.U32 R24, RZ, RZ, R61 ;  /* 0x000000ffff188224 */ /* 0x001fc600078e003d */
[----:B----4-:R0:W-:Y:S01]  /*9380*/  STL [R1+0x170], R57 ;  /* 0x0001703901007387 */ /* 0x0101e20000100800 */
        /* <DEDUP_REMOVED lines=31> */
[----:B------:R-:W-:Y:S02]  /*9580*/  IMAD R26, R14, 0x15, RZ ;  /* 0x000000150e1a7824 */ /* 0x000fe400078e02ff */
[----:B------:R-:W-:Y:S01]  /*9590*/  IMAD.MOV.U32 R83, RZ, RZ, R22 ;  /* 0x000000ffff537224 */ /* 0x000fe200078e0016 */
[----:B------:R1:W-:Y:S02]  /*95a0*/  STL [R1+0x157c], R56 ;  /* 0x00157c3801007387 */ /* 0x0003e40000100800 */
[----:B------:R-:W-:Y:S01]  /*95b0*/  SHF.R.S32.HI R23, RZ, 0x1f, R26 ;  /* 0x0000001fff177819 */ /* 0x000fe2000001141a */
[----:B------:R-:W-:Y:S01]  /*95c0*/  @!P5 IMAD.MOV R83, RZ, RZ, -R83 ;  /* 0x000000ffff53d224 */ /* 0x000fe200078e0a53 */
[----:B------:R-:W-:Y:S01]  /*95d0*/  STL [R1+0x1570], R60 ;  /* 0x0015703c01007387 */ /* 0x000fe20000100800 */
[----:B-1----:R-:W-:-:S03]  /*95e0*/  IADD3 R56, P1, PT, R26, R3, RZ ;  /* 0x000000031a387210 */ /* 0x002fc60007f3e0ff */
[----:B------:R1:W-:Y:S04]  /*95f0*/  STL [R1+0x1578], R57 ;  /* 0x0015783901007387 */ /* 0x0003e80000100800 */
        /* <DEDUP_REMOVED lines=66> */
[----:B------:R-:W-:Y:S02]  /*9a20*/  IADD3 R25, P0, PT, R24, R3, RZ ;  /* 0x0000000318197210 */ /* 0x000fe40007f1e0ff */
[----:B0-----:R-:W-:Y:S01]  /*9a30*/  SHF.R.S32.HI R22, RZ, 0x1f, R24 ;  /* 0x0000001fff167819 */ /* 0x001fe20000011418 */
[----:B------:R0:W-:Y:S04]  /*9a40*/  STL [R1+0x1548], R50 ;  /* 0x0015483201007387 */ /* 0x0001e80000100800 */
[----:B------:R-:W-:Y:S01]  /*9a50*/  @!P4 IMAD.MOV R62, RZ, RZ, -R62 ;  /* 0x000000ffff3ec224 */ /* 0x000fe200078e0a3e */
        /* <DEDUP_REMOVED lines=40> */
[----:B------:R-:W-:Y:S01]  /*9ce0*/  IMAD.SHL.U32 R24, R14, 0x10, RZ ;  /* 0x000000100e187824 */ /* 0x000fe200078e00ff */
        /* <DEDUP_REMOVED lines=23> */
[----:B------:R-:W-:Y:S04]  /*9e60*/  STL [R1+0x1510], R48 ;  /* 0x0015103001007387 */ /* 0x000fe80000100800 */
[----:B------:R4:W-:Y:S01]  /*9e70*/  STL [R1+0x1518], R45 ;  /* 0x0015182d01007387 */ /* 0x0009e20000100800 */
[----:B------:R-:W-:-:S02]  /*9e80*/  SHF.R.S32.HI R21, RZ, 0x1f, R24 ;  /* 0x0000001fff157819 */ /* 0x000fc40000011418 */
[----:B-1----:R-:W-:Y:S02]  /*9e90*/  IADD3 R44, P1, PT, R24, R3, RZ ;  /* 0x00000003182c7210 */ /* 0x002fe40007f3e0ff */
[----:B------:R-:W-:-:S03]  /*9ea0*/  PRMT R43, RZ, 0x7610, R43 ;  /* 0x00007610ff2b7816 */ /* 0x000fc6000000002b */
[----:B----4-:R-:W-:Y:S02]  /*9eb0*/  IMAD.X R45, R21, 0x1, R5, P1 ;  /* 0x00000001152d7824 */ /* 0x010fe400008e0605 */
[----:B0-----:R-:W-:Y:S02]  /*9ec0*/  @!P0 IMAD.MOV.U32 R22, RZ, RZ, R44 ;  /* 0x000000ffff168224 */ /* 0x001fe400078e002c */
[----:B------:R-:W-:Y:S01]  /*9ed0*/  @!P0 IMAD.MOV.U32 R23, RZ, RZ, R45 ;  /* 0x000000ffff178224 */ /* 0x000fe200078e002d */
[----:B------:R-:W-:-:S04]  /*9ee0*/  PRMT R39, RZ, 0x7610, R39 ;  /* 0x00007610ff277816 */ /* 0x000fc80000000027 */
[----:B------:R0:W4:Y:S04]  /*9ef0*/  @!P0 LDG.E.U8 R43, desc[UR18][R22.64] ;  /* 0x00000012162b8981 */ /* 0x000128000c1e1100 */
[----:B---3--:R1:W-:Y:S02]  /*9f00*/  STL [R1+0x114], R42 ;  /* 0x0001142a01007387 */ /* 0x0083e40000100800 */
[----:B-1----:R-:W-:-:S04]  /*9f10*/  IMAD.MOV.U32 R42, RZ, RZ, R18 ;  /* 0x000000ffff2a7224 */ /* 0x002fc800078e0012 */
[----:B------:R-:W-:Y:S01]  /*9f20*/  @!P2 IMAD.MOV R42, RZ, RZ, -R42 ;  /* 0x000000ffff2aa224 */ /* 0x000fe200078e0a2a */
[----:B------:R-:W-:Y:S04]  /*9f30*/  STL [R1+0x1504], R44 ;  /* 0x0015042c01007387 */ /* 0x000fe80000100800 */
[----:B------:R1:W-:Y:S02]  /*9f40*/  STL [R1+0x2c8], R42 ;  /* 0x0002c82a01007387 */ /* 0x0003e40000100800 */
[----:B-1----:R-:W-:-:S05]  /*9f50*/  IADD3 R42, P1, PT, R24, R4, RZ ;  /* 0x00000004182a7210 */ /* 0x002fca0007f3e0ff */
[----:B------:R-:W-:Y:S02]  /*9f60*/  IMAD.X R44, R21, 0x1, R6, P1 ;  /* 0x00000001152c7824 */ /* 0x000fe400008e0606 */
[----:B0-----:R-:W-:Y:S02]  /*9f70*/  @!P0 IMAD.MOV.U32 R22, RZ, RZ, R42 ;  /* 0x000000ffff168224 */ /* 0x001fe400078e002a */
[----:B------:R-:W-:-:S05]  /*9f80*/  @!P0 IMAD.MOV.U32 R23, RZ, RZ, R44 ;  /* 0x000000ffff178224 */ /* 0x000fca00078e002c */
[----:B------:R0:W3:Y:S01]  /*9f90*/  @!P0 LDG.E.U8 R39, desc[UR18][R22.64] ;  /* 0x0000001216278981 */ /* 0x0000e2000c1e1100 */
[----:B------:R-:W-:Y:S02]  /*9fa0*/  VIADD R18, R67, 0xfffffff1 ;  /* 0xfffffff143127836 */ /* 0x000fe40000000000 */
[----:B------:R-:W-:Y:S01]  /*9fb0*/  IMAD R24, R14, 0xe, RZ ;  /* 0x0000000e0e187824 */ /* 0x000fe200078e02ff */
[----:B------:R-:W-:Y:S02]  /*9fc0*/  STL [R1+0x1500], R45 ;  /* 0x0015002d01007387 */ /* 0x000fe40000100800 */
[----:B------:R-:W-:Y:S02]  /*9fd0*/  ISETP.GE.U32.AND P2, PT, R18, 0x7ffffef2, PT ;  /* 0x7ffffef21200780c */ /* 0x000fe40003f46070 */
[----:B------:R-:W-:Y:S01]  /*9fe0*/  STL [R1+0x150c], R42 ;  /* 0x00150c2a01007387 */ /* 0x000fe20000100800 */
[----:B------:R-:W-:-:S03]  /*9ff0*/  SHF.R.S32.HI R18, RZ, 0x1f, R24 ;  /* 0x0000001fff127819 */ /* 0x000fc60000011418 */
[----:B------:R-:W-:Y:S04]  /*a000*/  STL [R1+0x1508], R44 ;  /* 0x0015082c01007387 */ /* 0x000fe80000100800 */
[----:B----4-:R1:W-:Y:S01]  /*a010*/  STL [R1+0x498], R43 ;  /* 0x0004982b01007387 */ /* 0x0103e20000100800 */
[----:B------:R-:W-:Y:S02]  /*a020*/  PRMT R41, RZ, 0x7610, R41 ;  /* 0x00007610ff297816 */ /* 0x000fe40000000029 */
[----:B-1----:R-:W-:-:S05]  /*a030*/  IADD3 R43, P1, PT, R24, R3, RZ ;  /* 0x00000003182b7210 */ /* 0x002fca0007f3e0ff */
[----:B------:R-:W-:Y:S01]  /*a040*/  STL [R1+0x14f4], R43 ;  /* 0x0014f42b01007387 */ /* 0x000fe20000100800 */
[----:B------:R-:W-:-:S03]  /*a050*/  IMAD.X R44, R18, 0x1, R5, P1 ;  /* 0x00000001122c7824 */ /* 0x000fc600008e0605 */
[----:B--2---:R-:W-:Y:S01]  /*a060*/  STL [R1+0x118], R46 ;  /* 0x0001182e01007387 */ /* 0x004fe20000100800 */
[----:B0-----:R-:W-:Y:S02]  /*a070*/  @!P2 IMAD.MOV.U32 R22, RZ, RZ, R43 ;  /* 0x000000ffff16a224 */ /* 0x001fe400078e002b */
[----:B------:R-:W-:Y:S01]  /*a080*/  @!P2 IMAD.MOV.U32 R23, RZ, RZ, R44 ;  /* 0x000000ffff17a224 */ /* 0x000fe200078e002c */
[----:B------:R-:W-:-:S04]  /*a090*/  PRMT R38, RZ, 0x7610, R38 ;  /* 0x00007610ff267816 */ /* 0x000fc80000000026 */
[----:B------:R0:W2:Y:S04]  /*a0a0*/  @!P2 LDG.E.U8 R41, desc[UR18][R22.64] ;  /* 0x000000121629a981 */ /* 0x0000a8000c1e1100 */
[----:B---3--:R1:W-:Y:S02]  /*a0b0*/  STL [R1+0x48c], R39 ;  /* 0x00048c2701007387 */ /* 0x0083e40000100800 */
[----:B-1----:R-:W-:-:S05]  /*a0c0*/  IADD3 R39, P1, PT, R24, R4, RZ ;  /* 0x0000000418277210 */ /* 0x002fca0007f3e0ff */
[----:B------:R-:W-:Y:S02]  /*a0d0*/  IMAD.X R42, R18, 0x1, R6, P1 ;  /* 0x00000001122a7824 */ /* 0x000fe400008e0606 */
[----:B0-----:R-:W-:Y:S02]  /*a0e0*/  @!P2 IMAD.MOV.U32 R22, RZ, RZ, R39 ;  /* 0x000000ffff16a224 */ /* 0x001fe400078e0027 */
        /* <DEDUP_REMOVED lines=8> */
[----:B------:R-:W-:-:S03]  /*a170*/  SHF.R.S32.HI R18, RZ, 0x1f, R21 ;  /* 0x0000001fff127819 */ /* 0x000fc60000011415 */
[----:B--2---:R1:W-:Y:S01]  /*a180*/  STL [R1+0x358], R41 ;  /* 0x0003582901007387 */ /* 0x0043e20000100800 */
[----:B0-----:R-:W-:Y:S01]  /*a190*/  VIADD R22, R67, 0xfffffff3 ;  /* 0xfffffff343167836 */ /* 0x001fe20000000000 */
[----:B-1----:R-:W-:-:S05]  /*a1a0*/  IADD3 R41, P1, PT, R21, R3, RZ ;  /* 0x0000000315297210 */ /* 0x002fca0007f3e0ff */
[----:B------:R-:W-:Y:S01]  /*a1b0*/  STL [R1+0x14e4], R41 ;  /* 0x0014e42901007387 */ /* 0x000fe20000100800 */
[----:B------:R-:W-:Y:S01]  /*a1c0*/  IMAD.X R42, R18, 0x1, R5, P1 ;  /* 0x00000001122a7824 */ /* 0x000fe200008e0605 */
[----:B------:R-:W-:-:S03]  /*a1d0*/  PRMT R40, RZ, 0x7610, R40 ;  /* 0x00007610ff287816 */ /* 0x000fc60000000028 */
[----:B------:R-:W-:Y:S01]  /*a1e0*/  @!P0 IMAD.MOV.U32 R23, RZ, RZ, R42 ;  /* 0x000000ffff178224 */ /* 0x000fe200078e002a */
[----:B------:R-:W-:Y:S01]  /*a1f0*/  PRMT R37, RZ, 0x7610, R37 ;  /* 0x00007610ff257816 */ /* 0x000fe20000000025 */
[----:B---3--:R0:W-:Y:S02]  /*a200*/  STL [R1+0x354], R38 ;  /* 0x0003542601007387 */ /* 0x0081e40000100800 */
        /* <DEDUP_REMOVED lines=16> */
[----:B------:R-:W-:Y:S01]  /*a310*/  @!P5 IMAD.MOV R74, RZ, RZ, -R74 ;  /* 0x000000ffff4ad224 */ /* 0x000fe200078e0a4a */
[----:B------:R-:W-:Y:S01]  /*a320*/  PRMT R36, RZ, 0x7610, R36 ;  /* 0x00007610ff247816 */ /* 0x000fe20000000024 */
[----:B------:R-:W-:Y:S01]  /*a330*/  STL [R1+0x14d4], R38 ;  /* 0x0014d42601007387 */ /* 0x000fe20000100800 */
[----:B0-----:R-:W-:Y:S02]  /*a340*/  @!P2 IMAD.MOV.U32 R22, RZ, RZ, R38 ;  /* 0x000000ffff16a224 */ /* 0x001fe400078e0026 */
[----:B-1----:R-:W-:Y:S01]  /*a350*/  IMAD.X R39, R18, 0x1, R5, P0 ;  /* 0x0000000112277824 */ /* 0x002fe200000e0605 */
[----:B------:R-:W-:Y:S03]  /*a360*/  STL [R1+0x19d0], R74 ;  /* 0x0019d04a01007387 */ /* 0x000fe60000100800 */
[----:B------:R-:W-:Y:S01]  /*a370*/  @!P2 IMAD.MOV.U32 R23, RZ, RZ, R39 ;  /* 0x000000ffff17a224 */ /* 0x000fe200078e0027 */
[----:B------:R-:W-:Y:S04]  /*a380*/  STL [R1+0x14d0], R39 ;  /* 0x0014d02701007387 */ /* 0x000fe80000100800 */
[----:B------:R0:W4:Y:S01]  /*a390*/  @!P2 LDG.E.U8 R36, desc[UR18][R22.64] ;  /* 0x000000121624a981 */ /* 0x000122000c1e1100 */
[----:B------:R-:W-:-:S03]  /*a3a0*/  PRMT R33, RZ, 0x7610, R33 ;  /* 0x00007610ff217816 */ /* 0x000fc60000000021 */
[----:B---3--:R1:W-:Y:S02]  /*a3b0*/  STL [R1+0x34c], R37 ;  /* 0x00034c2501007387 */ /* 0x0083e40000100800 */
        /* <DEDUP_REMOVED lines=11> */
[----:B----4-:R1:W-:Y:S01]  /*a470*/  STL [R1+0x348], R36 ;  /* 0x0003482401007387 */ /* 0x0103e20000100800 */
[----:B------:R-:W-:Y:S02]  /*a480*/  PRMT R35, RZ, 0x7610, R35 ;  /* 0x00007610ff237816 */ /* 0x000fe40000000023 */
[----:B-1----:R-:W-:-:S05]  /*a490*/  IADD3 R36, P5, PT, R21, R3, RZ ;  /* 0x0000000315247210 */ /* 0x002fca0007fbe0ff */
[----:B------:R-:W-:Y:S01]  /*a4a0*/  IMAD.X R37, R17, 0x1, R5, P5 ;  /* 0x0000000111257824 */ /* 0x000fe200028e0605 */
[----:B------:R-:W-:Y:S01]  /*a4b0*/  IADD3 R21, P5, PT, R21, R4, RZ ;  /* 0x0000000415157210 */ /* 0x000fe20007fbe0ff */
[----:B------:R-:W-:Y:S01]  /*a4c0*/  STL [R1+0x14c4], R36 ;  /* 0x0014c42401007387 */ /* 0x000fe20000100800 */
[----:B0-----:R-:W-:Y:S02]  /*a4d0*/  @!P0 IMAD.MOV.U32 R22, RZ, RZ, R36 ;  /* 0x000000ffff168224 */ /* 0x001fe400078e0024 */
[----:B------:R-:W-:Y:S01]  /*a4e0*/  @!P0 IMAD.MOV.U32 R23, RZ, RZ, R37 ;  /* 0x000000ffff178224 */ /* 0x000fe200078e0025 */
[----:B--2---:R-:W-:Y:S04]  /*a4f0*/  STL [R1+0x350], R40 ;  /* 0x0003502801007387 */ /* 0x004fe80000100800 */
[----:B------:R-:W-:Y:S04]  /*a500*/  STL [R1+0x14c0], R37 ;  /* 0x0014c02501007387 */ /* 0x000fe80000100800 */
[----:B------:R-:W-:Y:S01]  /*a510*/  STL [R1+0x14cc], R21 ;  /* 0x0014cc1501007387 */ /* 0x000fe20000100800 */
[----:B------:R-:W-:-:S03]  /*a520*/  PRMT R32, RZ, 0x7610, R32 ;  /* 0x00007610ff207816 */ /* 0x000fc60000000020 */
[----:B------:R0:W2:Y:S02]  /*a530*/  @!P0 LDG.E.U8 R35, desc[UR18][R22.64] ;  /* 0x0000001216238981 */ /* 0x0000a4000c1e1100 */
[----:B0-----:R-:W-:Y:S02]  /*a540*/  @!P0 IMAD.MOV.U32 R22, RZ, RZ, R21 ;  /* 0x000000ffff168224 */ /* 0x001fe400078e0015 */
[----:B---3--:R0:W-:Y:S02]  /*a550*/  STL [R1+0x344], R33 ;  /* 0x0003442101007387 */ /* 0x0081e40000100800 */
[----:B0-----:R-:W-:-:S04]  /*a560*/  IMAD.X R33, R17, 0x1, R6, P5 ;  /* 0x0000000111217824 */ /* 0x001fc800028e0606 */
[----:B------:R-:W-:-:S05]  /*a570*/  @!P0 IMAD.MOV.U32 R23, RZ, RZ, R33 ;  /* 0x000000ffff178224 */ /* 0x000fca00078e0021 */
[----:B------:R0:W3:Y:S01]  /*a580*/  @!P0 LDG.E.U8 R32, desc[UR18][R22.64] ;  /* 0x0000001216208981 */ /* 0x0000e2000c1e1100 */
[----:B------:R-:W-:-:S05]  /*a590*/  VIADD R18, R67, 0xfffffff5 ;  /* 0xfffffff543127836 */ /* 0x000fca0000000000 */
[----:B------:R-:W-:Y:S01]  /*a5a0*/  ISETP.GE.U32.AND P2, PT, R18, 0x7ffffef6, PT ;  /* 0x7ffffef61200780c */ /* 0x000fe20003f46070 */
[----:B------:R-:W-:Y:S01]  /*a5b0*/  IMAD R18, R14, 0xa, RZ ;  /* 0x0000000a0e127824 */ /* 0x000fe200078e02ff */
[----:B------:R-:W-:Y:S04]  /*a5c0*/  STL [R1+0x14c8], R33 ;  /* 0x0014c82101007387 */ /* 0x000fe80000100800 */
[----:B------:R-:W-:Y:S01]  /*a5d0*/  SHF.R.S32.HI R17, RZ, 0x1f, R18 ;  /* 0x0000001fff117819 */ /* 0x000fe20000011412 */
[----:B--2---:R1:W-:Y:S02]  /*a5e0*/  STL [R1+0xec], R35 ;  /* 0x0000ec2301007387 */ /* 0x0043e40000100800 */
[----:B-1----:R-:W-:-:S05]  /*a5f0*/  IADD3 R35, P5, PT, R18, R3, RZ ;  /* 0x0000000312237210 */ /* 0x002fca0007fbe0ff */
[----:B------:R-:W-:Y:S01]  /*a600*/  STL [R1+0x14b4], R35 ;  /* 0x0014b42301007387 */ /* 0x000fe20000100800 */
[----:B------:R-:W-:Y:S01]  /*a610*/  IMAD.X R36, R17, 0x1, R5, P5 ;  /* 0x0000000111247824 */ /* 0x000fe200028e0605 */
[----:B------:R-:W-:Y:S01]  /*a620*/  PRMT R34, RZ, 0x7610, R34 ;  /* 0x00007610ff227816 */ /* 0x000fe20000000022 */
[----:B------:R-:W-:Y:S01]  /*a630*/  VIADD R21, R67, 0xfffffff6 ;  /* 0xfffffff643157836 */ /* 0x000fe20000000000 */
[----:B------:R-:W-:Y:S01]  /*a640*/  PRMT R31, RZ, 0x7610, R31 ;  /* 0x00007610ff1f7816 */ /* 0x000fe2000000001f */
[----:B0-----:R-:W-:Y:S02]  /*a650*/  @!P2 IMAD.MOV.U32 R23, RZ, RZ, R36 ;  /* 0x000000ffff17a224 */ /* 0x001fe400078e0024 */
[----:B------:R-:W-:-:S05]  /*a660*/  @!P2 IMAD.MOV.U32 R22, RZ, RZ, R35 ;  /* 0x000000ffff16a224 */ /* 0x000fca00078e0023 */
[----:B------:R0:W2:Y:S04]  /*a670*/  @!P2 LDG.E.U8 R34, desc[UR18][R22.64] ;  /* 0x000000121622a981 */ /* 0x0000a8000c1e1100 */
[----:B---3--:R1:W-:Y:S02]  /*a680*/  STL [R1+0xe8], R32 ;  /* 0x0000e82001007387 */ /* 0x0083e40000100800 */
[----:B-1----:R-:W-:-:S05]  /*a690*/  IADD3 R32, P0, PT, R18, R4, RZ ;  /* 0x0000000412207210 */ /* 0x002fca0007f1e0ff */
[----:B------:R-:W-:Y:S01]  /*a6a0*/  IMAD.X R33, R17, 0x1, R6, P0 ;  /* 0x0000000111217824 */ /* 0x000fe200000e0606 */
[----:B------:R-:W-:Y:S01]  /*a6b0*/  STL [R1+0x14bc], R32 ;  /* 0x0014bc2001007387 */ /* 0x000fe20000100800 */
[----:B------:R-:W-:-:S03]  /*a6c0*/  IMAD R18, R14, 0x9, RZ ;  /* 0x000000090e127824 */ /* 0x000fc600078e02ff */
[----:B------:R1:W-:Y:S01]  /*a6d0*/  STL [R1+0x14b0], R36 ;  /* 0x0014b02401007387 */ /* 0x0003e20000100800 */
[----:B------:R-:W-:Y:S01]  /*a6e0*/  @!P2 IMAD.MOV.U32 R17, RZ, RZ, R33 ;  /* 0x000000ffff11a224 */ /* 0x000fe200078e0021 */
[----:B------:R-:W-:Y:S01]  /*a6f0*/  ISETP.GE.U32.AND P0, PT, R21, 0x7ffffef7, PT ;  /* 0x7ffffef71500780c */ /* 0x000fe20003f06070 */
[----:B-1----:R-:W-:Y:S02]  /*a700*/  IMAD.MOV.U32 R36, RZ, RZ, R16 ;  /* 0x000000ffff247224 */ /* 0x002fe400078e0010 */
[----:B------:R-:W-:-:S05]  /*a710*/  @!P2 IMAD.MOV.U32 R16, RZ, RZ, R32 ;  /* 0x000000ffff10a224 */ /* 0x000fca00078e0020 */
[----:B------:R1:W3:Y:S01]  /*a720*/  @!P2 LDG.E.U8 R31, desc[UR18][R16.64] ;  /* 0x00000012101fa981 */ /* 0x0002e2000c1e1100 */
[----:B0-----:R-:W-:Y:S02]  /*a730*/  IADD3 R22, P2, PT, R18, R3, RZ ;  /* 0x0000000312167210 */ /* 0x001fe40007f5e0ff */
[----:B------:R-:W-:Y:S02]  /*a740*/  PRMT R21, RZ, 0x7610, R21 ;  /* 0x00007610ff157816 */ /* 0x000fe40000000015 */
[----:B-1----:R-:W-:-:S05]  /*a750*/  SHF.R.S32.HI R16, RZ, 0x1f, R18 ;  /* 0x0000001fff107819 */ /* 0x002fca0000011412 */
[----:B------:R-:W-:-:S05]  /*a760*/  IMAD.X R23, R16, 0x1, R5, P2 ;  /* 0x0000000110177824 */ /* 0x000fca00010e0605 */
[----:B------:R-:W4:Y:S01]  /*a770*/  @!P0 LDG.E.U8 R21, desc[UR18][R22.64] ;  /* 0x0000001216158981 */ /* 0x000f22000c1e1100 */
[----:B------:R-:W-:Y:S02]  /*a780*/  ISETP.GE.AND P4, PT, R76, RZ, PT ;  /* 0x000000ff4c00720c */ /* 0x000fe40003f86270 */
[----:B------:R-:W-:Y:S01]  /*a790*/  ISETP.GE.AND P1, PT, R77, RZ, PT ;  /* 0x000000ff4d00720c */ /* 0x000fe20003f26270 */
[----:B------:R0:W-:Y:S02]  /*a7a0*/  STL [R1+0x14b8], R33 ;  /* 0x0014b82101007387 */ /* 0x0001e40000100800 */
[----:B0-----:R-:W-:-:S08]  /*a7b0*/  IMAD.MOV.U32 R33, RZ, RZ, R13 ;  /* 0x000000ffff217224 */ /* 0x001fd000078e000d */
[----:B------:R-:W-:Y:S02]  /*a7c0*/  @!P4 IMAD.MOV R36, RZ, RZ, -R36 ;  /* 0x000000ffff24c224 */ /* 0x000fe400078e0a24 */
[----:B------:R-:W-:-:S03]  /*a7d0*/  @!P1 IMAD.MOV R33, RZ, RZ, -R33 ;  /* 0x000000ffff219224 */ /* 0x000fc600078e0a21 */
[----:B------:R-:W-:Y:S04]  /*a7e0*/  STL [R1+0x1aa0], R36 ;  /* 0x001aa02401007387 */ /* 0x000fe80000100800 */
[----:B------:R-:W-:Y:S04]  /*a7f0*/  STL [R1+0x14a4], R22 ;  /* 0x0014a41601007387 */ /* 0x000fe80000100800 */
[----:B------:R-:W-:Y:S04]  /*a800*/  STL [R1+0x1aa4], R33 ;  /* 0x001aa42101007387 */ /* 0x000fe80000100800 */
[----:B------:R-:W-:Y:S01]  /*a810*/  STL [R1+0x14a0], R23 ;  /* 0x0014a01701007387 */ /* 0x000fe20000100800 */
[----:B------:R-:W-:-:S03]  /*a820*/  PRMT R28, RZ, 0x7610, R28 ;  /* 0x00007610ff1c7816 */ /* 0x000fc6000000001c */
[----:B---3--:R0:W-:Y:S02]  /*a830*/  STL [R1+0xd8], R31 ;  /* 0x0000d81f01007387 */ /* 0x0081e40000100800 */
[----:B0-----:R-:W-:-:S05]  /*a840*/  IADD3 R31, P2, PT, R18, R4, RZ ;  /* 0x00000004121f7210 */ /* 0x001fca0007f5e0ff */
[----:B------:R-:W-:Y:S01]  /*a850*/  IMAD.X R16, R16, 0x1, R6, P2 ;  /* 0x0000000110107824 */ /* 0x000fe200010e0606 */
[----:B------:R-:W-:Y:S03]  /*a860*/  STL [R1+0x14ac], R31 ;  /* 0x0014ac1f01007387 */ /* 0x000fe60000100800 */
[----:B------:R-:W-:Y:S01]  /*a870*/  @!P0 IMAD.MOV.U32 R17, RZ, RZ, R16 ;  /* 0x000000ffff118224 */ /* 0x000fe200078e0010 */
[----:B----4-:R-:W-:Y:S04]  /*a880*/  STL [R1+0xcc], R21 ;  /* 0x0000cc1501007387 */ /* 0x010fe80000100800 */
[----:B------:R0:W-:Y:S02]  /*a890*/  STL [R1+0x14a8], R16 ;  /* 0x0014a81001007387 */ /* 0x0001e40000100800 */
[----:B0-----:R-:W-:-:S05]  /*a8a0*/  @!P0 IMAD.MOV.U32 R16, RZ, RZ, R31 ;  /* 0x000000ffff108224 */ /* 0x001fca00078e001f */
[----:B------:R0:W3:Y:S01]  /*a8b0*/  @!P0 LDG.E.U8 R28, desc[UR18][R16.64] ;  /* 0x00000012101c8981 */ /* 0x0000e2000c1e1100 */
[----:B------:R-:W-:Y:S02]  /*a8c0*/  VIADD R13, R67, 0xfffffff7 ;  /* 0xfffffff7430d7836 */ /* 0x000fe40000000000 */
[----:B------:R-:W-:-:S03]  /*a8d0*/  IMAD.SHL.U32 R18, R14, 0x8, RZ ;  /* 0x000000080e127824 */ /* 0x000fc600078e00ff */
[----:B------:R-:W-:Y:S02]  /*a8e0*/  ISETP.GE.U32.AND P1, PT, R13, 0x7ffffef8, PT ;  /* 0x7ffffef80d00780c */ /* 0x000fe40003f26070 */
[----:B------:R-:W-:Y:S02]  /*a8f0*/  SHF.R.S32.HI R13, RZ, 0x1f, R18 ;  /* 0x0000001fff0d7819 */ /* 0x000fe40000011412 */
[----:B------:R-:W-:Y:S01]  /*a900*/  IADD3 R32, P2, PT, R18, R3, RZ ;  /* 0x0000000312207210 */ /* 0x000fe20007f5e0ff */
[----:B--2---:R-:W-:Y:S01]  /*a910*/  STL [R1+0xdc], R34 ;  /* 0x0000dc2201007387 */ /* 0x004fe20000100800 */
[----:B------:R-:W-:-:S03]  /*a920*/  PRMT R30, RZ, 0x7610, R30 ;  /* 0x00007610ff1e7816 */ /* 0x000fc6000000001e */
[----:B------:R-:W-:Y:S01]  /*a930*/  STL [R1+0x1494], R32 ;  /* 0x0014942001007387 */ /* 0x000fe20000100800 */
[----:B------:R-:W-:-:S03]  /*a940*/  IMAD.X R33, R13, 0x1, R5, P2 ;  /* 0x000000010d217824 */ /* 0x000fc600010e0605 */
        /* <DEDUP_REMOVED lines=10> */
[----:B------:R-:W-:Y:S02]  /*a9f0*/  IMAD R18, R14, 0x7, RZ ;  /* 0x000000070e127824 */ /* 0x000fe400078e02ff */
[----:B------:R-:W-:Y:S01]  /*aa00*/  VIADD R21, R67, 0xfffffff8 ;  /* 0xfffffff843157836 */ /* 0x000fe20000000000 */
[----:B------:R-:W-:Y:S04]  /*aa10*/  STL [R1+0x1490], R33 ;  /* 0x0014902101007387 */ /* 0x000fe80000100800 */
[----:B------:R-:W-:Y:S01]  /*aa20*/  STL [R1+0x149c], R28 ;  /* 0x00149c1c01007387 */ /* 0x000fe20000100800 */
[----:B------:R-:W-:-:S03]  /*aa30*/  ISETP.GE.U32.AND P0, PT, R21, 0x7ffffef9, PT ;  /* 0x7ffffef91500780c */ /* 0x000fc60003f06070 */
[----:B------:R-:W-:Y:S04]  /*aa40*/  STL [R1+0x1498], R31 ;  /* 0x0014981f01007387 */ /* 0x000fe80000100800 */
[----:B--2---:R1:W-:Y:S01]  /*aa50*/  STL [R1+0xb8], R30 ;  /* 0x0000b81e01007387 */ /* 0x0043e20000100800 */
        /* <DEDUP_REMOVED lines=26> */
[----:B---3--:R-:W-:Y:S04]  /*ac00*/  STL [R1+0x44c], R25 ;  /* 0x00044c1901007387 */ /* 0x008fe80000100800 */
[----:B------:R-:W-:Y:S04]  /*ac10*/  STL [R1+0x1474], R28 ;  /* 0x0014741c01007387 */ /* 0x000fe80000100800 */
[----:B--2---:R0:W-:Y:S02]  /*ac20*/  STL [R1+0x450], R29 ;  /* 0x0004501d01007387 */ /* 0x0041e40000100800 */
[----:B0-----:R-:W-:Y:S01]  /*ac30*/  IMAD.X R29, R13, 0x1, R5, P0 ;  /* 0x000000010d1d7824 */ /* 0x001fe200000e0605 */
[----:B------:R-:W-:-:S03]  /*ac40*/  IADD3 R26, P0, PT, R18, R4, RZ ;  /* 0x00000004121a7210 */ /* 0x000fc60007f1e0ff */
[----:B------:R-:W-:Y:S02]  /*ac50*/  @!P1 IMAD.MOV.U32 R17, RZ, RZ, R29 ;  /* 0x000000ffff119224 */ /* 0x000fe400078e001d */
[----:B------:R-:W-:-:S03]  /*ac60*/  IMAD.X R28, R13, 0x1, R6, P0 ;  /* 0x000000010d1c7824 */ /* 0x000fc600000e0606 */
[----:B------:R0:W2:Y:S02]  /*ac70*/  @!P1 LDG.E.U8 R27, desc[UR18][R16.64] ;  /* 0x00000012101b9981 */ /* 0x0000a4000c1e1100 */
[----:B0-----:R-:W-:Y:S02]  /*ac80*/  @!P1 IMAD.MOV.U32 R16, RZ, RZ, R26 ;  /* 0x000000ffff109224 */ /* 0x001fe400078e001a */
[----:B------:R-:W-:-:S05]  /*ac90*/  @!P1 IMAD.MOV.U32 R17, RZ, RZ, R28 ;  /* 0x000000ffff119224 */ /* 0x000fca00078e001c */
[----:B------:R-:W3:Y:S01]  /*aca0*/  @!P1 LDG.E.U8 R24, desc[UR18][R16.64] ;  /* 0x0000001210189981 */ /* 0x000ee2000c1e1100 */
[----:B------:R-:W-:Y:S01]  /*acb0*/  ISETP.GE.AND P5, PT, R78, RZ, PT ;  /* 0x000000ff4e00720c */ /* 0x000fe20003fa6270 */
[----:B------:R-:W-:Y:S02]  /*acc0*/  IMAD.MOV.U32 R25, RZ, RZ, R12 ;  /* 0x000000ffff197224 */ /* 0x000fe400078e000c */
[----:B------:R-:W-:Y:S02]  /*acd0*/  VIADD R12, R67, 0xfffffffa ;  /* 0xfffffffa430c7836 */ /* 0x000fe40000000000 */
[----:B------:R-:W-:-:S08]  /*ace0*/  IMAD R18, R14, 0x5, RZ ;  /* 0x000000050e127824 */ /* 0x000fd000078e02ff */
[----:B------:R-:W-:-:S05]  /*acf0*/  @!P5 IMAD.MOV R25, RZ, RZ, -R25 ;  /* 0x000000ffff19d224 */ /* 0x000fca00078e0a19 */
[----:B------:R0:W-:Y:S04]  /*ad00*/  STL [R1+0x1aa8], R25 ;  /* 0x001aa81901007387 */ /* 0x0001e80000100800 */
[----:B------:R-:W-:Y:S01]  /*ad10*/  STL [R1+0x1470], R29 ;  /* 0x0014701d01007387 */ /* 0x000fe20000100800 */
[----:B------:R-:W-:-:S03]  /*ad20*/  ISETP.GE.U32.AND P5, PT, R12, 0x7ffffefb, PT ;  /* 0x7ffffefb0c00780c */ /* 0x000fc60003fa6070 */
[----:B------:R-:W-:Y:S01]  /*ad30*/  STL [R1+0x147c], R26 ;  /* 0x00147c1a01007387 */ /* 0x000fe20000100800 */
[----:B------:R-:W-:-:S03]  /*ad40*/  SHF.R.S32.HI R12, RZ, 0x1f, R18 ;  /* 0x0000001fff0c7819 */ /* 0x000fc60000011412 */
[----:B------:R-:W-:Y:S01]  /*ad50*/  STL [R1+0x1478], R28 ;  /* 0x0014781c01007387 */ /* 0x000fe20000100800 */
[----:B------:R-:W-:Y:S01]  /*ad60*/  VIADD R13, R67, 0xfffffffb ;  /* 0xfffffffb430d7836 */ /* 0x000fe20000000000 */
[----:B0-----:R-:W-:-:S04]  /*ad70*/  PRMT R25, RZ, 0x7610, R25 ;  /* 0x00007610ff197816 */ /* 0x001fc80000000019 */
        /* <DEDUP_REMOVED lines=15> */
[----:B------:R-:W-:-:S03]  /*ae70*/  IMAD.SHL.U32 R18, R14, 0x4, RZ ;  /* 0x000000040e127824 */ /* 0x000fc600078e00ff */
        /* <DEDUP_REMOVED lines=20> */
[----:B------:R-:W3:Y:S01]  /*afc0*/  @!P1 LDG.E.U8 R20, desc[UR18][R12.64] ;  /* 0x000000120c149981 */ /* 0x000ee2000c1e1100 */
[----:B------:R-:W-:Y:S02]  /*afd0*/  ISETP.GE.AND P4, PT, R79, RZ, PT ;  /* 0x000000ff4f00720c */ /* 0x000fe40003f86270 */
[----:B------:R-:W-:Y:S01]  /*afe0*/  ISETP.GE.AND P2, PT, R80, RZ, PT ;  /* 0x000000ff5000720c */ /* 0x000fe20003f46270 */
[----:B------:R-:W-:Y:S01]  /*aff0*/  STL [R1+0x145c], R23 ;  /* 0x00145c1701007387 */ /* 0x000fe20000100800 */
[----:B------:R-:W-:-:S03]  /*b000*/  IMAD R16, R14, 0x3, RZ ;  /* 0x000000030e107824 */ /* 0x000fc600078e02ff */
[----:B------:R-:W-:Y:S04]  /*b010*/  STL [R1+0x1450], R26 ;  /* 0x0014501a01007387 */ /* 0x000fe80000100800 */
[----:B------:R-:W-:Y:S01]  /*b020*/  STL [R1+0x1458], R24 ;  /* 0x0014581801007387 */ /* 0x000fe20000100800 */
[----:B------:R-:W-:-:S04]  /*b030*/  IMAD.MOV.U32 R72, RZ, RZ, R10 ;  /* 0x000000ffff487224 */ /* 0x000fc800078e000a */
[----:B------:R-:W-:Y:S01]  /*b040*/  @!P2 IMAD.MOV R72, RZ, RZ, -R72 ;  /* 0x000000ffff48a224 */ /* 0x000fe200078e0a48 */
[----:B------:R-:W-:Y:S02]  /*b050*/  PRMT R22, RZ, 0x7610, R22 ;  /* 0x00007610ff167816 */ /* 0x000fe40000000016 */
[----:B------:R-:W-:Y:S01]  /*b060*/  PRMT R19, RZ, 0x7610, R19 ;  /* 0x00007610ff137816 */ /* 0x000fe20000000013 */
[----:B--2---:R0:W-:Y:S02]  /*b070*/  STL [R1+0x330], R21 ;  /* 0x0003301501007387 */ /* 0x0041e40000100800 */
[----:B0-----:R-:W-:Y:S01]  /*b080*/  IMAD.MOV.U32 R21, RZ, RZ, R11 ;  /* 0x000000ffff157224 */ /* 0x001fe200078e000b */
[----:B------:R-:W-:-:S03]  /*b090*/  SHF.R.S32.HI R11, RZ, 0x1f, R16 ;  /* 0x0000001fff0b7819 */ /* 0x000fc60000011410 */
[----:B------:R-:W-:Y:S01]  /*b0a0*/  @!P4 IMAD.MOV R21, RZ, RZ, -R21 ;  /* 0x000000ffff15c224 */ /* 0x000fe200078e0a15 */
[----:B------:R-:W-:-:S05]  /*b0b0*/  IADD3 R23, P4, PT, R16, R3, RZ ;  /* 0x0000000310177210 */ /* 0x000fca0007f9e0ff */
[----:B------:R-:W-:Y:S01]  /*b0c0*/  IMAD.X R24, R11, 0x1, R5, P4 ;  /* 0x000000010b187824 */ /* 0x000fe200020e0605 */
[----:B------:R-:W-:Y:S04]  /*b0d0*/  STL [R1+0x1aac], R21 ;  /* 0x001aac1501007387 */ /* 0x000fe80000100800 */
[----:B------:R-:W-:Y:S04]  /*b0e0*/  STL [R1+0x1444], R23 ;  /* 0x0014441701007387 */ /* 0x000fe80000100800 */
[----:B------:R-:W-:Y:S04]  /*b0f0*/  STL [R1+0x19d4], R72 ;  /* 0x0019d44801007387 */ /* 0x000fe80000100800 */
[----:B------:R-:W-:Y:S04]  /*b100*/  STL [R1+0x1440], R24 ;  /* 0x0014401801007387 */ /* 0x000fe80000100800 */
[----:B---3--:R0:W-:Y:S01]  /*b110*/  STL [R1+0x32c], R20 ;  /* 0x00032c1401007387 */ /* 0x0081e20000100800 */
[----:B------:R-:W-:-:S02]  /*b120*/  @!P5 IMAD.MOV.U32 R12, RZ, RZ, R23 ;  /* 0x000000ffff0cd224 */ /* 0x000fc400078e0017 */
[----:B------:R-:W-:-:S05]  /*b130*/  @!P5 IMAD.MOV.U32 R13, RZ, RZ, R24 ;  /* 0x000000ffff0dd224 */ /* 0x000fca00078e0018 */
[----:B------:R1:W2:Y:S01]  /*b140*/  @!P5 LDG.E.U8 R22, desc[UR18][R12.64] ;  /* 0x000000120c16d981 */ /* 0x0002a2000c1e1100 */
[----:B0-----:R-:W-:-:S05]  /*b150*/  IADD3 R20, P4, PT, R16, R4, RZ ;  /* 0x0000000410147210 */ /* 0x001fca0007f9e0ff */
[----:B------:R-:W-:Y:S02]  /*b160*/  IMAD.X R23, R11, 0x1, R6, P4 ;  /* 0x000000010b177824 */ /* 0x000fe400020e0606 */
[----:B-1----:R-:W-:Y:S02]  /*b170*/  @!P5 IMAD.MOV.U32 R12, RZ, RZ, R20 ;  /* 0x000000ffff0cd224 */ /* 0x002fe400078e0014 */
[----:B------:R-:W-:-:S05]  /*b180*/  @!P5 IMAD.MOV.U32 R13, RZ, RZ, R23 ;  /* 0x000000ffff0dd224 */ /* 0x000fca00078e0017 */
[----:B------:R0:W3:Y:S01]  /*b190*/  @!P5 LDG.E.U8 R19, desc[UR18][R12.64] ;  /* 0x000000120c13d981 */ /* 0x0000e2000c1e1100 */
[C---:B------:R-:W-:Y:S02]  /*b1a0*/  VIADD R10, R67.reuse, 0xfffffffd ;  /* 0xfffffffd430a7836 */ /* 0x040fe40000000000 */
[----:B------:R-:W-:Y:S01]  /*b1b0*/  IMAD.SHL.U32 R16, R14, 0x2, RZ ;  /* 0x000000020e107824 */ /* 0x000fe200078e00ff */
[----:B------:R-:W-:Y:S02]  /*b1c0*/  STL [R1+0x144c], R20 ;  /* 0x00144c1401007387 */ /* 0x000fe40000100800 */
[----:B------:R-:W-:Y:S02]  /*b1d0*/  ISETP.GE.U32.AND P2, PT, R10, 0x7ffffefe, PT ;  /* 0x7ffffefe0a00780c */ /* 0x000fe40003f46070 */
[----:B------:R-:W-:Y:S01]  /*b1e0*/  STL [R1+0x1448], R23 ;  /* 0x0014481701007387 */ /* 0x000fe20000100800 */
[----:B------:R-:W-:Y:S01]  /*b1f0*/  SHF.R.S32.HI R10, RZ, 0x1f, R16 ;  /* 0x0000001fff0a7819 */ /* 0x000fe20000011410 */
[----:B------:R-:W-:Y:S01]  /*b200*/  VIADD R11, R67, 0xffffffff ;  /* 0xffffffff430b7836 */ /* 0x000fe20000000000 */
[----:B------:R-:W-:-:S02]  /*b210*/  PRMT R21, RZ, 0x7610, R21 ;  /* 0x00007610ff157816 */ /* 0x000fc40000000015 */
[----:B------:R-:W-:Y:S02]  /*b220*/  PRMT R18, RZ, 0x7610, R18 ;  /* 0x00007610ff127816 */ /* 0x000fe40000000012 */
[----:B0-----:R-:W-:Y:S01]  /*b230*/  PRMT R13, RZ, 0x7610, R13 ;  /* 0x00007610ff0d7816 */ /* 0x001fe2000000000d */
[----:B--2---:R0:W-:Y:S02]  /*b240*/  STL [R1+0x88], R22 ;  /* 0x0000881601007387 */ /* 0x0041e40000100800 */
[----:B0-----:R-:W-:-:S05]  /*b250*/  IADD3 R22, P4, PT, R16, R3, RZ ;  /* 0x0000000310167210 */ /* 0x001fca0007f9e0ff */
[----:B------:R-:W-:Y:S01]  /*b260*/  IMAD.X R23, R10, 0x1, R5, P4 ;  /* 0x000000010a177824 */ /* 0x000fe200020e0605 */
[----:B------:R-:W-:Y:S01]  /*b270*/  ISETP.GE.U32.AND P4, PT, R11, 0x7fffff00, PT ;  /* 0x7fffff000b00780c */ /* 0x000fe20003f86070 */
[----:B---3--:R0:W-:Y:S01]  /*b280*/  STL [R1+0x80], R19 ;  /* 0x0000801301007387 */ /* 0x0081e20000100800 */
[----:B------:R-:W-:Y:S01]  /*b290*/  VIADD R11, R67, 0xfffffffe ;  /* 0xfffffffe430b7836 */ /* 0x000fe20000000000 */
[----:B0-----:R-:W-:-:S05]  /*b2a0*/  IADD3 R19, P5, PT, R16, R4, RZ ;  /* 0x0000000410137210 */ /* 0x001fca0007fbe0ff */
[----:B------:R-:W-:Y:S01]  /*b2b0*/  IMAD.X R20, R10, 0x1, R6, P5 ;  /* 0x000000010a147824 */ /* 0x000fe200028e0606 */
[----:B------:R-:W-:Y:S01]  /*b2c0*/  ISETP.GE.U32.AND P5, PT, R11, 0x7ffffeff, PT ;  /* 0x7ffffeff0b00780c */ /* 0x000fe20003fa6070 */
[----:B------:R-:W-:Y:S02]  /*b2d0*/  @!P2 IMAD.MOV.U32 R10, RZ, RZ, R22 ;  /* 0x000000ffff0aa224 */ /* 0x000fe400078e0016 */
[----:B------:R-:W-:-:S05]  /*b2e0*/  @!P2 IMAD.MOV.U32 R11, RZ, RZ, R23 ;  /* 0x000000ffff0ba224 */ /* 0x000fca00078e0017 */
[----:B------:R0:W2:Y:S01]  /*b2f0*/  @!P2 LDG.E.U8 R21, desc[UR18][R10.64] ;  /* 0x000000120a15a981 */ /* 0x0000a2000c1e1100 */
[----:B------:R-:W-:Y:S01]  /*b300*/  PRMT R16, RZ, 0x7610, R16 ;  /* 0x00007610ff107816 */ /* 0x000fe20000000010 */
[----:B0-----:R-:W-:Y:S02]  /*b310*/  @!P2 IMAD.MOV.U32 R10, RZ, RZ, R19 ;  /* 0x000000ffff0aa224 */ /* 0x001fe400078e0013 */
[----:B------:R-:W-:-:S05]  /*b320*/  @!P2 IMAD.MOV.U32 R11, RZ, RZ, R20 ;  /* 0x000000ffff0ba224 */ /* 0x000fca00078e0014 */
[----:B------:R0:W3:Y:S02]  /*b330*/  @!P2 LDG.E.U8 R18, desc[UR18][R10.64] ;  /* 0x000000120a12a981 */ /* 0x0000e4000c1e1100 */
[----:B0-----:R-:W-:Y:S02]  /*b340*/  @!P4 IMAD.MOV.U32 R10, RZ, RZ, R3 ;  /* 0x000000ffff0ac224 */ /* 0x001fe400078e0003 */
[----:B------:R-:W-:-:S05]  /*b350*/  @!P4 IMAD.MOV.U32 R11, RZ, RZ, R5 ;  /* 0x000000ffff0bc224 */ /* 0x000fca00078e0005 */
[----:B------:R0:W4:Y:S02]  /*b360*/  @!P4 LDG.E.U8 R16, desc[UR18][R10.64] ;  /* 0x000000120a10c981 */ /* 0x000124000c1e1100 */
[----:B0-----:R-:W-:Y:S02]  /*b370*/  @!P4 IMAD.MOV.U32 R10, RZ, RZ, R4 ;  /* 0x000000ffff0ac224 */ /* 0x001fe400078e0004 */
[----:B------:R-:W-:-:S05]  /*b380*/  @!P4 IMAD.MOV.U32 R11, RZ, RZ, R6 ;  /* 0x000000ffff0bc224 */ /* 0x000fca00078e0006 */
[----:B------:R0:W2:Y:S04]  /*b390*/  @!P4 LDG.E.U8 R13, desc[UR18][R10.64] ;  /* 0x000000120a0dc981 */ /* 0x0000a8000c1e1100 */
[----:B------:R-:W-:Y:S04]  /*b3a0*/  STL [R1+0x1434], R22 ;  /* 0x0014341601007387 */ /* 0x000fe80000100800 */
[----:B------:R-:W-:Y:S01]  /*b3b0*/  STL [R1+0x143c], R19 ;  /* 0x00143c1301007387 */ /* 0x000fe20000100800 */
[----:B------:R-:W-:-:S03]  /*b3c0*/  SHF.R.S32.HI R12, RZ, 0x1f, R14 ;  /* 0x0000001fff0c7819 */ /* 0x000fc6000001140e */
[----:B------:R-:W-:Y:S04]  /*b3d0*/  STL [R1+0x1430], R23 ;  /* 0x0014301701007387 */ /* 0x000fe80000100800 */
[----:B------:R-:W-:Y:S01]  /*b3e0*/  STL [R1+0x1438], R20 ;  /* 0x0014381401007387 */ /* 0x000fe20000100800 */
[----:B------:R-:W-:Y:S02]  /*b3f0*/  PRMT R17, RZ, 0x7610, R17 ;  /* 0x00007610ff117816 */ /* 0x000fe40000000011 */
[----:B------:R-:W-:Y:S01]  /*b400*/  PRMT R0, RZ, 0x7610, R0 ;  /* 0x00007610ff007816 */ /* 0x000fe20000000000 */
[----:B---3--:R1:W-:Y:S02]  /*b410*/  STL [R1+0x70], R18 ;  /* 0x0000701201007387 */ /* 0x0083e40000100800 */
[----:B-1----:R-:W-:-:S05]  /*b420*/  IADD3 R18, P2, PT, R3, R14, RZ ;  /* 0x0000000e03127210 */ /* 0x002fca0007f5e0ff */
[----:B------:R-:W-:Y:S01]  /*b430*/  IMAD.X R19, R12, 0x1, R5, P2 ;  /* 0x000000010c137824 */ /* 0x000fe200010e0605 */
[----:B------:R-:W-:Y:S01]  /*b440*/  STL [R1+0x1424], R18 ;  /* 0x0014241201007387 */ /* 0x000fe20000100800 */
[----:B0-----:R-:W-:Y:S02]  /*b450*/  @!P5 IMAD.MOV.U32 R10, RZ, RZ, R18 ;  /* 0x000000ffff0ad224 */ /* 0x001fe400078e0012 */
[----:B------:R-:W-:-:S05]  /*b460*/  @!P5 IMAD.MOV.U32 R11, RZ, RZ, R19 ;  /* 0x000000ffff0bd224 */ /* 0x000fca00078e0013 */
[----:B------:R0:W3:Y:S04]  /*b470*/  @!P5 LDG.E.U8 R17, desc[UR18][R10.64] ;  /* 0x000000120a11d981 */ /* 0x0000e8000c1e1100 */
[----:B--2---:R1:W-:Y:S04]  /*b480*/  STL [R1+0x64], R13 ;  /* 0x0000640d01007387 */ /* 0x0043e80000100800 */
[----:B------:R-:W-:Y:S01]  /*b490*/  STL [R1+0x1420], R19 ;  /* 0x0014201301007387 */ /* 0x000fe20000100800 */
[----:B-1----:R-:W-:-:S05]  /*b4a0*/  IADD3 R13, P2, PT, R4, R14, RZ ;  /* 0x0000000e040d7210 */ /* 0x002fca0007f5e0ff */
[----:B------:R-:W-:Y:S04]  /*b4b0*/  STL [R1+0x142c], R13 ;  /* 0x00142c0d01007387 */ /* 0x000fe80000100800 */
[----:B----4-:R1:W-:Y:S01]  /*b4c0*/  STL [R1+0x68], R16 ;  /* 0x0000681001007387 */ /* 0x0103e20000100800 */
[----:B0-----:R-:W-:Y:S02]  /*b4d0*/  @!P5 IMAD.MOV.U32 R10, RZ, RZ, R13 ;  /* 0x000000ffff0ad224 */ /* 0x001fe400078e000d */
[----:B-1----:R-:W-:-:S04]  /*b4e0*/  IMAD.X R16, R12, 0x1, R6, P2 ;  /* 0x000000010c107824 */ /* 0x002fc800010e0606 */
[----:B------:R-:W-:-:S05]  /*b4f0*/  @!P5 IMAD.MOV.U32 R11, RZ, RZ, R16 ;  /* 0x000000ffff0bd224 */ /* 0x000fca00078e0010 */
[----:B------:R0:W2:Y:S01]  /*b500*/  @!P5 LDG.E.U8 R0, desc[UR18][R10.64] ;  /* 0x000000120a00d981 */ /* 0x0000a2000c1e1100 */
[----:B------:R-:W1:Y:S01]  /*b510*/  S2R R2, SR_TID.X ;  /* 0x0000000000027919 */ /* 0x000e620000002100 */
[----:B------:R-:W-:Y:S02]  /*b520*/  ISETP.GE.AND P0, PT, R81, RZ, PT ;  /* 0x000000ff5100720c */ /* 0x000fe40003f06270 */
[----:B------:R-:W-:Y:S01]  /*b530*/  ISETP.GE.AND P1, PT, R82, RZ, PT ;  /* 0x000000ff5200720c */ /* 0x000fe20003f26270 */
[----:B------:R4:W-:Y:S01]  /*b540*/  STL [R1+0x1428], R16 ;  /* 0x0014281001007387 */ /* 0x0009e20000100800 */
[----:B------:R-:W-:Y:S02]  /*b550*/  IMAD.MOV.U32 R12, RZ, RZ, R9 ;  /* 0x000000ffff0c7224 */ /* 0x000fe400078e0009 */
[----:B0-----:R-:W-:Y:S01]  /*b560*/  IMAD.MOV.U32 R11, RZ, RZ, R8 ;  /* 0x000000ffff0b7224 */ /* 0x001fe200078e0008 */
[----:B------:R-:W-:Y:S01]  /*b570*/  ISETP.GE.AND P4, PT, R84, RZ, PT ;  /* 0x000000ff5400720c */ /* 0x000fe20003f86270 */
[----:B------:R-:W-:Y:S01]  /*b580*/  VIADD R9, R67, 0xffffff9f ;  /* 0xffffff9f43097836 */ /* 0x000fe20000000000 */
[----:B------:R-:W-:Y:S04]  /*b590*/  STL [R1+0x74], R21 ;  /* 0x0000741501007387 */ /* 0x000fe80000100800 */
[----:B------:R-:W-:-:S02]  /*b5a0*/  @!P0 IMAD.MOV R12, RZ, RZ, -R12 ;  /* 0x000000ffff0c8224 */ /* 0x000fc400078e0a0c */
[----:B------:R-:W-:Y:S01]  /*b5b0*/  @!P1 IMAD.MOV R11, RZ, RZ, -R11 ;  /* 0x000000ffff0b9224 */ /* 0x000fe200078e0a0b */
[----:B-1----:R-:W-:-:S05]  /*b5c0*/  LOP3.LUT R2, R2, 0x7f, RZ, 0xc0, !PT ;  /* 0x0000007f02027812 */ /* 0x002fca00078ec0ff */
[----:B----4-:R-:W-:Y:S02]  /*b5d0*/  IMAD R16, R2, R15, RZ ;  /* 0x0000000f02107224 */ /* 0x010fe400078e02ff */
[----:B------:R-:W-:-:S03]  /*b5e0*/  IMAD.U32 R15, RZ, RZ, UR9 ;  /* 0x00000009ff0f7e24 */ /* 0x000fc6000f8e00ff */
[C---:B------:R-:W-:Y:S01]  /*b5f0*/  IADD3 R18, P0, PT, R16.reuse, UR22, RZ ;  /* 0x0000001610127c10 */ /* 0x040fe2000ff1e0ff */
[----:B------:R-:W-:Y:S01]  /*b600*/  IMAD R15, R15, 0x80, R16 ;  /* 0x000000800f0f7824 */ /* 0x000fe200078e0210 */
[----:B------:R-:W-:Y:S01]  /*b610*/  STL [R1+0x1ab0], R12 ;  /* 0x001ab00c01007387 */ /* 0x000fe20000100800 */
[----:B------:R-:W-:Y:S01]  /*b620*/  IMAD.MOV.U32 R10, RZ, RZ, R7 ;  /* 0x000000ffff0a7224 */ /* 0x000fe200078e0007 */
[----:B------:R-:W-:Y:S01]  /*b630*/  LEA.HI.X.SX32 R16, R16, UR23, 0x1, P0 ;  /* 0x0000001710107c11 */ /* 0x000fe200080f0eff */
[C---:B------:R-:W-:Y:S01]  /*b640*/  IMAD R13, R14.reuse, 0x5a, RZ ;  /* 0x0000005a0e0d7824 */ /* 0x040fe200078e02ff */
[----:B------:R-:W-:Y:S01]  /*b650*/  STL [R1+0x1ab4], R18 ;  /* 0x001ab41201007387 */ /* 0x000fe20000100800 */
[----:B------:R-:W-:Y:S01]  /*b660*/  ISETP.GE.U32.AND P0, PT, R9, 0x7ffffea0, PT ;  /* 0x7ffffea00900780c */ /* 0x000fe20003f06070 */
[C---:B------:R-:W-:Y:S02]  /*b670*/  IMAD R9, R14.reuse, 0x59, RZ ;  /* 0x000000590e097824 */ /* 0x040fe400078e02ff */
[C---:B------:R-:W-:Y:S01]  /*b680*/  IMAD R22, R14.reuse, 0x60, RZ ;  /* 0x000000600e167824 */ /* 0x040fe200078e02ff */
[----:B------:R-:W-:Y:S01]  /*b690*/  STL [R1+0x1ab8], R11 ;  /* 0x001ab80b01007387 */ /* 0x000fe20000100800 */
[----:B------:R-:W-:Y:S01]  /*b6a0*/  @!P4 IMAD.MOV R10, RZ, RZ, -R10 ;  /* 0x000000ffff0ac224 */ /* 0x000fe200078e0a0a */
[----:B------:R-:W-:Y:S01]  /*b6b0*/  SHF.R.S32.HI R7, RZ, 0x1f, R9 ;  /* 0x0000001fff077819 */ /* 0x000fe20000011409 */
[C---:B------:R-:W-:Y:S01]  /*b6c0*/  IMAD R23, R14.reuse, 0x61, RZ ;  /* 0x000000610e177824 */ /* 0x040fe200078e02ff */
[----:B------:R-:W-:Y:S01]  /*b6d0*/  IADD3 R117, P4, PT, R9, R3, RZ ;  /* 0x0000000309757210 */ /* 0x000fe20007f9e0ff */
[C---:B------:R-:W-:Y:S01]  /*b6e0*/  IMAD R24, R14.reuse, 0x62, RZ ;  /* 0x000000620e187824 */ /* 0x040fe200078e02ff */
[----:B------:R-:W-:Y:S01]  /*b6f0*/  SHF.R.S32.HI R8, RZ, 0x1f, R13 ;  /* 0x0000001fff087819 */ /* 0x000fe2000001140d */
[----:B------:R-:W-:-:S02]  /*b700*/  IMAD R26, R14, 0x68, RZ ;  /* 0x000000680e1a7824 */ /* 0x000fc400078e02ff */
[C---:B------:R-:W-:Y:S02]  /*b710*/  IMAD R27, R14.reuse, 0x69, RZ ;  /* 0x000000690e1b7824 */ /* 0x040fe400078e02ff */
[C---:B------:R-:W-:Y:S02]  /*b720*/  IMAD R28, R14.reuse, 0x6a, RZ ;  /* 0x0000006a0e1c7824 */ /* 0x040fe400078e02ff */
[C---:B------:R-:W-:Y:S02]  /*b730*/  IMAD R29, R14.reuse, 0x70, RZ ;  /* 0x000000700e1d7824 */ /* 0x040fe400078e02ff */
[C---:B------:R-:W-:Y:S02]  /*b740*/  IMAD R30, R14.reuse, 0x71, RZ ;  /* 0x000000710e1e7824 */ /* 0x040fe400078e02ff */
[C---:B------:R-:W-:Y:S02]  /*b750*/  IMAD R31, R14.reuse, 0x72, RZ ;  /* 0x000000720e1f7824 */ /* 0x040fe400078e02ff */
[----:B------:R-:W-:-:S02]  /*b760*/  IMAD R32, R14, 0x78, RZ ;  /* 0x000000780e207824 */ /* 0x000fc400078e02ff */
[C---:B------:R-:W-:Y:S02]  /*b770*/  IMAD R34, R14.reuse, 0x79, RZ ;  /* 0x000000790e227824 */ /* 0x040fe400078e02ff */
[C---:B------:R-:W-:Y:S02]  /*b780*/  IMAD R35, R14.reuse, 0x7a, RZ ;  /* 0x0000007a0e237824 */ /* 0x040fe400078e02ff */
[C---:B------:R-:W-:Y:S02]  /*b790*/  IMAD.SHL.U32 R37, R14.reuse, 0x80, RZ ;  /* 0x000000800e257824 */ /* 0x040fe400078e00ff */
[C---:B------:R-:W-:Y:S02]  /*b7a0*/  IMAD R38, R14.reuse, 0x81, RZ ;  /* 0x000000810e267824 */ /* 0x040fe400078e02ff */
[C---:B------:R-:W-:Y:S02]  /*b7b0*/  IMAD R39, R14.reuse, 0x82, RZ ;  /* 0x000000820e277824 */ /* 0x040fe400078e02ff */
        /* <DEDUP_REMOVED lines=21> */
[----:B------:R-:W-:Y:S01]  /*b910*/  IMAD R71, R14, 0xc0, RZ ;  /* 0x000000c00e477824 */ /* 0x000fe200078e02ff */
[----:B------:R-:W-:Y:S01]  /*b920*/  ISETP.GE.AND P2, PT, R85, RZ, PT ;  /* 0x000000ff5500720c */ /* 0x000fe20003f46270 */
[----:B------:R-:W-:Y:S01]  /*b930*/  IMAD.X R2, R7, 0x1, R5, P4 ;  /* 0x0000000107027824 */ /* 0x000fe200020e0605 */
[----:B------:R-:W-:Y:S01]  /*b940*/  ISETP.GE.AND P1, PT, R86, RZ, PT ;  /* 0x000000ff5600720c */ /* 0x000fe20003f26270 */
[C---:B------:R-:W-:Y:S01]  /*b950*/  IMAD R73, R14.reuse, 0xc1, RZ ;  /* 0x000000c10e497824 */ /* 0x040fe200078e02ff */
[----:B------:R-:W-:Y:S01]  /*b960*/  PRMT R159, RZ, 0x7610, R159 ;  /* 0x00007610ff9f7816 */ /* 0x000fe2000000009f */
[C---:B------:R-:W-:Y:S01]  /*b970*/  IMAD R75, R14.reuse, 0xc2, RZ ;  /* 0x000000c20e4b7824 */ /* 0x040fe200078e02ff */
[----:B------:R-:W-:Y:S01]  /*b980*/  PRMT R158, RZ, 0x7610, R158 ;  /* 0x00007610ff9e7816 */ /* 0x000fe2000000009e */
[C---:B------:R-:W-:Y:S01]  /*b990*/  IMAD R76, R14.reuse, 0xc8, RZ ;  /* 0x000000c80e4c7824 */ /* 0x040fe200078e02ff */
[----:B------:R-:W-:Y:S01]  /*b9a0*/  PRMT R157, RZ, 0x7610, R157 ;  /* 0x00007610ff9d7816 */ /* 0x000fe2000000009d */
[----:B------:R-:W-:Y:S01]  /*b9b0*/  IMAD R77, R14, 0xc9, RZ ;  /* 0x000000c90e4d7824 */ /* 0x000fe200078e02ff */
[----:B------:R-:W-:-:S04]  /*b9c0*/  @!UP1 UIADD3 UR10, UPT, UPT, -UR10, 0x100000, URZ ;  /* 0x001000000a0a9890 */ /* 0x000fc8000fffe1ff */
[----:B------:R-:W-:Y:S02]  /*b9d0*/  @!UP1 USHF.L.U32 UR11, UR10, 0xb, URZ ;  /* 0x0000000b0a0b9899 */ /* 0x000fe400080006ff */
[----:B------:R-:W-:Y:S01]  /*b9e0*/  @!UP1 USHF.L.U32 UR10, UR10, 0x1, URZ ;  /* 0x000000010a0a9899 */ /* 0x000fe200080006ff */
[C---:B------:R-:W-:Y:S01]  /*b9f0*/  IMAD R78, R14.reuse, 0xca, RZ ;  /* 0x000000ca0e4e7824 */ /* 0x040fe200078e02ff */
[----:B------:R-:W0:Y:S01]  /*ba00*/  LDCU UR22, c[0x0][0x3b0] ;  /* 0x00007600ff1677ac */ /* 0x000e220008000800 */
[C---:B------:R-:W-:Y:S02]  /*ba10*/  IMAD R79, R14.reuse, 0xd0, RZ ;  /* 0x000000d00e4f7824 */ /* 0x040fe400078e02ff */
[C---:B------:R-:W-:Y:S01]  /*ba20*/  IMAD R80, R14.reuse, 0xd1, RZ ;  /* 0x000000d10e507824 */ /* 0x040fe200078e02ff */
[----:B------:R-:W1:Y:S01]  /*ba30*/  LDCU UR23, c[0x0][0x3b0] ;  /* 0x00007600ff1777ac */ /* 0x000e620008000800 */
[----:B---3--:R3:W-:Y:S02]  /*ba40*/  STL [R1+0x5c], R17 ;  /* 0x00005c1101007387 */ /* 0x0087e40000100800 */
[----:B---3--:R-:W-:Y:S01]  /*ba50*/  IADD3 R17, P5, PT, R15, UR14, RZ ;  /* 0x0000000e0f117c10 */ /* 0x008fe2000ffbe0ff */
[----:B------:R-:W-:-:S02]  /*ba60*/  IMAD R81, R14, 0xd2, RZ ;  /* 0x000000d20e517824 */ /* 0x000fc400078e02ff */
[C---:B------:R-:W-:Y:S01]  /*ba70*/  IMAD R82, R14.reuse, 0xd8, RZ ;  /* 0x000000d80e527824 */ /* 0x040fe200078e02ff */
[----:B------:R-:W-:Y:S01]  /*ba80*/  LEA.HI.X.SX32 R15, R15, UR15, 0x1, P5 ;  /* 0x0000000f0f0f7c11 */ /* 0x000fe2000a8f0eff */
[----:B------:R-:W-:Y:S01]  /*ba90*/  STL [R1+0x1abc], R17 ;  /* 0x001abc1101007387 */ /* 0x000fe20000100800 */
[----:B------:R-:W-:Y:S01]  /*baa0*/  IADD3 R116, P5, PT, R9, R4, RZ ;  /* 0x0000000409747210 */ /* 0x000fe20007fbe0ff */
[C---:B------:R-:W-:Y:S02]  /*bab0*/  IMAD R84, R14.reuse, 0xd9, RZ ;  /* 0x000000d90e547824 */ /* 0x040fe400078e02ff */
[C---:B------:R-:W-:Y:S01]  /*bac0*/  IMAD R85, R14.reuse, 0xda, RZ ;  /* 0x000000da0e557824 */ /* 0x040fe200078e02ff */
[----:B------:R-:W-:Y:S01]  /*bad0*/  STL [R1+0x1ac0], R16 ;  /* 0x001ac01001007387 */ /* 0x000fe20000100800 */
[C---:B------:R-:W-:Y:S02]  /*bae0*/  IMAD R86, R14.reuse, 0xe0, RZ ;  /* 0x000000e00e567824 */ /* 0x040fe400078e02ff */
[C---:B------:R-:W-:Y:S01]  /*baf0*/  IMAD R87, R14.reuse, 0xe1, RZ ;  /* 0x000000e10e577824 */ /* 0x040fe200078e02ff */
[----:B------:R-:W-:Y:S01]  /*bb00*/  STL [R1+0x1ac4], R15 ;  /* 0x001ac40f01007387 */ /* 0x000fe20000100800 */
[----:B------:R-:W-:Y:S01]  /*bb10*/  IMAD.X R7, R7, 0x1, R6, P5 ;  /* 0x0000000107077824 */ /* 0x000fe200028e0606 */
        /* <DEDUP_REMOVED lines=10> */
[----:B------:R-:W-:Y:S02]  /*bbc0*/  IMAD R97, R14, 0xfa, RZ ;  /* 0x000000fa0e617824 */ /* 0x000fe400078e02ff */
[----:B------:R-:W-:Y:S01]  /*bbd0*/  VIADD R98, R67, 0xffffff8f ;  /* 0xffffff8f43627836 */ /* 0x000fe20000000000 */
[----:B--2---:R2:W-:Y:S01]  /*bbe0*/  STL [R1+0x58], R0 ;  /* 0x0000580001007387 */ /* 0x0045e20000100800 */
[----:B------:R-:W-:Y:S01]  /*bbf0*/  VOTEU.ALL UP1, P6 ;  /* 0x0000000000ff7886 */ /* 0x000fe20003020000 */
[----:B------:R-:W3:Y:S02]  /*bc00*/  LDCU UR14, c[0x0][0x3b0] ;  /* 0x00007600ff0e77ac */ /* 0x000ee40008000800 */
[----:B------:R-:W-:Y:S02]  /*bc10*/  STL [R1+0x1dfc], R14 ;  /* 0x001dfc0e01007387 */ /* 0x000fe40000100800 */
[----:B------:R4:W0:Y:S01]  /*bc20*/  @!UP1 SYNCS.EXCH.64 URZ, [UR5+0x28008], UR10 ;  /* 0x0280080a05ff95b2 */ /* 0x0008220008000100 */
[----:B------:R-:W0:Y:S01]  /*bc30*/  LDCU UR15, c[0x0][0x3b0] ;  /* 0x00007600ff0f77ac */ /* 0x000e220008000800 */
[----:B------:R-:W-:Y:S01]  /*bc40*/  STL [R1+0x1ac8], R10 ;  /* 0x001ac80a01007387 */ /* 0x000fe20000100800 */
[----:B--2---:R-:W-:-:S03]  /*bc50*/  IADD3 R0, P4, PT, R13, R3, RZ ;  /* 0x000000030d007210 */ /* 0x004fc60007f9e0ff */
[----:B------:R-:W-:Y:S04]  /*bc60*/  STL [R1+0x588], R117 ;  /* 0x0005887501007387 */ /* 0x000fe80000100800 */
[----:B------:R-:W-:Y:S01]  /*bc70*/  STL [R1+0x1f2c], R117 ;  /* 0x001f2c7501007387 */ /* 0x000fe20000100800 */
[----:B----4-:R-:W2:Y:S03]  /*bc80*/  LDCU UR10, c[0x0][0x3b0] ;  /* 0x00007600ff0a77ac */ /* 0x010ea60008000800 */
[----:B------:R4:W-:Y:S01]  /*bc90*/  STL [R1+0x584], R2 ;  /* 0x0005840201007387 */ /* 0x0009e20000100800 */
[----:B------:R-:W0:Y:S03]  /*bca0*/  LDCU UR11, c[0x0][0x3b0] ;  /* 0x00007600ff0b77ac */ /* 0x000e260008000800 */
[----:B------:R-:W-:Y:S04]  /*bcb0*/  STL [R1+0x590], R116 ;  /* 0x0005907401007387 */ /* 0x000fe80000100800 */
[----:B------:R1:W-:Y:S01]  /*bcc0*/  STL [R1+0x598], R0 ;  /* 0x0005980001007387 */ /* 0x0003e20000100800 */
[----:B----4-:R-:W-:-:S03]  /*bcd0*/  IADD3 R2, P5, PT, R13, R4, RZ ;  /* 0x000000040d027210 */ /* 0x010fc60007fbe0ff */
[----:B------:R-:W-:Y:S01]  /*bce0*/  STL [R1+0x1f24], R116 ;  /* 0x001f247401007387 */ /* 0x000fe20000100800 */
[----:B-1----:R-:W-:-:S03]  /*bcf0*/  IMAD.X R0, R8, 0x1, R5, P4 ;  /* 0x0000000108007824 */ /* 0x002fc600020e0605 */
[----:B------:R-:W-:Y:S01]  /*bd00*/  STL [R1+0x58c], R7 ;  /* 0x00058c0701007387 */ /* 0x000fe20000100800 */
[----:B------:R-:W-:-:S03]  /*bd10*/  IADD3 R156, P4, PT, R22, R3, RZ ;  /* 0x00000003169c7210 */ /* 0x000fc60007f9e0ff */
[----:B------:R-:W-:Y:S04]  /*bd20*/  STL [R1+0x5a0], R2 ;  /* 0x0005a00201007387 */ /* 0x000fe80000100800 */
[----:B------:R1:W-:Y:S04]  /*bd30*/  STL [R1+0x594], R0 ;  /* 0x0005940001007387 */ /* 0x0003e80000100800 */
[----:B------:R-:W-:Y:S01]  /*bd40*/  STL [R1+0x608], R156 ;  /* 0x0006089c01007387 */ /* 0x000fe20000100800 */
[----:B-1----:R-:W-:Y:S01]  /*bd50*/  IMAD.X R0, R8, 0x1, R6, P5 ;  /* 0x0000000108007824 */ /* 0x002fe200028e0606 */
[----:B------:R-:W-:-:S04]  /*bd60*/  IADD3 R155, P5, PT, R22, R4, RZ ;  /* 0x00000004169b7210 */ /* 0x000fc80007fbe0ff */
[----:B------:R1:W-:Y:S01]  /*bd70*/  STL [R1+0x59c], R0 ;  /* 0x00059c0001007387 */ /* 0x0003e20000100800 */
[----:B------:R-:W-:-:S03]  /*bd80*/  SHF.R.S32.HI R7, RZ, 0x1f, R23 ;  /* 0x0000001fff077819 */ /* 0x000fc60000011417 */
[----:B------:R-:W-:Y:S01]  /*bd90*/  STL [R1+0x1e00], R22 ;  /* 0x001e001601007387 */ /* 0x000fe20000100800 */
[----:B-1----:R-:W-:-:S03]  /*bda0*/  IMAD.X R0, R9, 0x1, R5, P4 ;  /* 0x0000000109007824 */ /* 0x002fc600020e0605 */
[----:B------:R-:W-:Y:S01]  /*bdb0*/  STL [R1+0x610], R155 ;  /* 0x0006109b01007387 */ /* 0x000fe20000100800 */
[----:B------:R-:W-:-:S03]  /*bdc0*/  IADD3 R115, P4, PT, R23, R3, RZ ;  /* 0x0000000317737210 */ /* 0x000fc60007f9e0ff */
[----:B------:R1:W-:Y:S02]  /*bdd0*/  STL [R1+0x604], R0 ;  /* 0x0006040001007387 */ /* 0x0003e40000100800 */
[----:B------:R-:W-:Y:S02]  /*bde0*/  IMAD.X R2, R7, 0x1, R5, P4 ;  /* 0x0000000107027824 */ /* 0x000fe400020e0605 */
[----:B------:R-:W-:Y:S01]  /*bdf0*/  STL [R1+0x618], R115 ;  /* 0x0006187301007387 */ /* 0x000fe20000100800 */
[----:B-1----:R-:W-:Y:S01]  /*be00*/  IMAD.X R0, R9, 0x1, R6, P5 ;  /* 0x0000000109007824 */ /* 0x002fe200028e0606 */
[----:B------:R-:W-:-:S04]  /*be10*/  IADD3 R114, P5, PT, R23, R4, RZ ;  /* 0x0000000417727210 */ /* 0x000fc80007fbe0ff */
[----:B------:R1:W-:Y:S04]  /*be20*/  STL [R1+0x60c], R0 ;  /* 0x00060c0001007387 */ /* 0x0003e80000100800 */
[----:B------:R-:W-:Y:S04]  /*be30*/  STL [R1+0x1f34], R115 ;  /* 0x001f347301007387 */ /* 0x000fe80000100800 */
[----:B------:R-:W-:Y:S01]  /*be40*/  STL [R1+0x1e04], R23 ;  /* 0x001e041701007387 */ /* 0x000fe20000100800 */
[----:B-1----:R-:W-:-:S03]  /*be50*/  IADD3 R0, P4, PT, R24, R3, RZ ;  /* 0x0000000318007210 */ /* 0x002fc60007f9e0ff */
[----:B------:R-:W-:Y:S04]  /*be60*/  STL [R1+0x620], R114 ;  /* 0x0006207201007387 */ /* 0x000fe80000100800 */
[----:B------:R-:W-:Y:S01]  /*be70*/  STL [R1+0x614], R2 ;  /* 0x0006140201007387 */ /* 0x000fe20000100800 */
[----:B------:R-:W-:-:S03]  /*be80*/  SHF.R.S32.HI R8, RZ, 0x1f, R24 ;  /* 0x0000001fff087819 */ /* 0x000fc60000011418 */
        /* <DEDUP_REMOVED lines=8> */
[----:B-1----:R-:W-:Y:S01]  /*bf10*/  IMAD.X R0, R8, 0x1, R5, P4 ;  /* 0x0000000108007824 */ /* 0x002fe200020e0605 */
[----:B------:R-:W-:-:S04]  /*bf20*/  IADD3 R154, P4, PT, R26, R3, RZ ;  /* 0x000000031a9a7210 */ /* 0x000fc80007f9e0ff */
        /* <DEDUP_REMOVED lines=61> */
[----:B------:R4:W-:Y:S01]  /*c300*/  STL [R1+0x74c], R2 ;  /* 0x00074c0201007387 */ /* 0x0009e20000100800 */
[----:B-1----:R-:W-:Y:S01]  /*c310*/  IMAD.X R0, R8, 0x1, R5, P4 ;  /* 0x0000000108007824 */ /* 0x002fe200020e0605 */
[----:B------:R-:W-:Y:S01]  /*c320*/  IADD3 R149, P4, PT, R32, R3, RZ ;  /* 0x0000000320957210 */ /* 0x000fe20007f9e0ff */
[----:B----4-:R-:W-:-:S03]  /*c330*/  IMAD.X R2, R8, 0x1, R6, P5 ;  /* 0x0000000108027824 */ /* 0x010fc600028e0606 */
[----:B------:R1:W-:Y:S01]  /*c340*/  STL [R1+0x740], R0 ;  /* 0x0007400001007387 */ /* 0x0003e20000100800 */
[----:B------:R-:W-:-:S03]  /*c350*/  IMAD.X R150, R9, 0x1, R5, P4 ;  /* 0x0000000109967824 */ /* 0x000fc600020e0605 */
[----:B------:R-:W-:Y:S01]  /*c360*/  STL [R1+0x7a4], R149 ;  /* 0x0007a49501007387 */ /* 0x000fe20000100800 */
[----:B-1----:R-:W-:-:S03]  /*c370*/  IADD3 R0, P5, PT, R32, R4, RZ ;  /* 0x0000000420007210 */ /* 0x002fc60007fbe0ff */
[----:B------:R1:W-:Y:S01]  /*c380*/  STL [R1+0x748], R2 ;  /* 0x0007480201007387 */ /* 0x0003e20000100800 */
[----:B------:R-:W-:-:S03]  /*c390*/  SHF.R.S32.HI R7, RZ, 0x1f, R34 ;  /* 0x0000001fff077819 */ /* 0x000fc60000011422 */
[----:B------:R-:W-:Y:S01]  /*c3a0*/  STL [R1+0x1e24], R32 ;  /* 0x001e242001007387 */ /* 0x000fe20000100800 */
[----:B------:R-:W-:-:S03]  /*c3b0*/  IADD3 R109, P4, PT, R34, R3, RZ ;  /* 0x00000003226d7210 */ /* 0x000fc60007f9e0ff */
[----:B------:R4:W-:Y:S02]  /*c3c0*/  STL [R1+0x7ac], R0 ;  /* 0x0007ac0001007387 */ /* 0x0009e40000100800 */
[----:B-1----:R-:W-:Y:S02]  /*c3d0*/  IMAD.X R2, R7, 0x1, R5, P4 ;  /* 0x0000000107027824 */ /* 0x002fe400020e0605 */
[----:B------:R-:W-:Y:S01]  /*c3e0*/  STL [R1+0x7a0], R150 ;  /* 0x0007a09601007387 */ /* 0x000fe20000100800 */
[----:B----4-:R-:W-:Y:S01]  /*c3f0*/  IMAD.X R0, R9, 0x1, R6, P5 ;  /* 0x0000000109007824 */ /* 0x010fe200028e0606 */
[----:B------:R-:W-:-:S04]  /*c400*/  IADD3 R108, P5, PT, R34, R4, RZ ;  /* 0x00000004226c7210 */ /* 0x000fc80007fbe0ff */
[----:B------:R1:W-:Y:S04]  /*c410*/  STL [R1+0x7a8], R0 ;  /* 0x0007a80001007387 */ /* 0x0003e80000100800 */
[----:B------:R-:W-:Y:S04]  /*c420*/  STL [R1+0x7b4], R109 ;  /* 0x0007b46d01007387 */ /* 0x000fe80000100800 */
[----:B------:R-:W-:Y:S01]  /*c430*/  STL [R1+0x1f60], R109 ;  /* 0x001f606d01007387 */ /* 0x000fe20000100800 */
[----:B-1----:R-:W-:-:S03]  /*c440*/  IADD3 R0, P4, PT, R35, R3, RZ ;  /* 0x0000000323007210 */ /* 0x002fc60007f9e0ff */
[----:B------:R-:W-:Y:S04]  /*c450*/  STL [R1+0x1e28], R34 ;  /* 0x001e282201007387 */ /* 0x000fe80000100800 */
        /* <DEDUP_REMOVED lines=83> */
[C---:B------:R-:W-:Y:S01]  /*c990*/  IMAD.X R143, R9.reuse, 0x1, R6, P5 ;  /* 0x00000001098f7824 */ /* 0x040fe200028e0606 */
[C---:B------:R-:W-:Y:S02]  /*c9a0*/  IADD3 R102, P5, PT, R46.reuse, R4, RZ ;  /* 0x000000042e667210 */ /* 0x040fe40007fbe0ff */
[----:B------:R-:W-:Y:S01]  /*c9b0*/  STL [R1+0x1e48], R43 ;  /* 0x001e482b01007387 */ /* 0x000fe20000100800 */
[--C-:B-1----:R-:W-:Y:S01]  /*c9c0*/  IMAD.X R0, R9, 0x1, R5.reuse, P4 ;  /* 0x0000000109007824 */ /* 0x102fe200020e0605 */
[----:B------:R-:W-:Y:S02]  /*c9d0*/  IADD3 R103, P4, PT, R46, R3, RZ ;  /* 0x000000032e677210 */ /* 0x000fe40007f9e0ff */
[----:B------:R-:W-:Y:S04]  /*c9e0*/  STL [R1+0xa5c], R142 ;  /* 0x000a5c8e01007387 */ /* 0x000fe80000100800 */
[----:B------:R1:W-:Y:S01]  /*c9f0*/  STL [R1+0xa50], R0 ;  /* 0x000a500001007387 */ /* 0x0003e20000100800 */
[----:B------:R-:W-:-:S03]  /*ca00*/  IMAD.X R2, R7, 0x1, R5, P4 ;  /* 0x0000000107027824 */ /* 0x000fc600020e0605 */
[----:B------:R-:W-:Y:S04]  /*ca10*/  STL [R1+0xa64], R103 ;  /* 0x000a646701007387 */ /* 0x000fe80000100800 */
[----:B------:R-:W-:Y:S01]  /*ca20*/  STL [R1+0x1f90], R103 ;  /* 0x001f906701007387 */ /* 0x000fe20000100800 */
[----:B-1----:R-:W-:-:S03]  /*ca30*/  IADD3 R0, P4, PT, R47, R3, RZ ;  /* 0x000000032f007210 */ /* 0x002fc60007f9e0ff */
[----:B------:R-:W-:Y:S04]  /*ca40*/  STL [R1+0xa58], R143 ;  /* 0x000a588f01007387 */ /* 0x000fe80000100800 */
        /* <DEDUP_REMOVED lines=10> */
[----:B------:R-:W-:Y:S01]  /*caf0*/  SHF.R.S32.HI R9, RZ, 0x1f, R48 ;  /* 0x0000001fff097819 */ /* 0x000fe20000011430 */
[----:B------:R-:W-:Y:S01]  /*cb00*/  IMAD.X R46, R8, 0x1, R6, P5 ;  /* 0x00000001082e7824 */ /* 0x000fe200028e0606 */
[----:B------:R-:W-:Y:S01]  /*cb10*/  IADD3 R2, P5, PT, R48, R4, RZ ;  /* 0x0000000430027210 */ /* 0x000fe20007fbe0ff */
[----:B-1----:R-:W-:Y:S01]  /*cb20*/  IMAD.X R0, R8, 0x1, R5, P4 ;  /* 0x0000000108007824 */ /* 0x002fe200020e0605 */
[----:B------:R-:W-:-:S04]  /*cb30*/  IADD3 R141, P4, PT, R48, R3, RZ ;  /* 0x00000003308d7210 */ /* 0x000fc80007f9e0ff */
[----:B------:R1:W-:Y:S04]  /*cb40*/  STL [R1+0xa70], R0 ;  /* 0x000a700001007387 */ /* 0x0003e80000100800 */
[----:B------:R-:W-:Y:S04]  /*cb50*/  STL [R1+0xa7c], R43 ;  /* 0x000a7c2b01007387 */ /* 0x000fe80000100800 */
[----:B------:R-:W-:Y:S01]  /*cb60*/  STL [R1+0x1e54], R43 ;  /* 0x001e542b01007387 */ /* 0x000fe20000100800 */
[----:B-1----:R-:W-:-:S03]  /*cb70*/  IMAD.X R0, R9, 0x1, R5, P4 ;  /* 0x0000000109007824 */ /* 0x002fc600020e0605 */
[----:B------:R-:W-:Y:S01]  /*cb80*/  STL [R1+0xad4], R141 ;  /* 0x000ad48d01007387 */ /* 0x000fe20000100800 */
[----:B------:R-:W-:-:S03]  /*cb90*/  IADD3 R101, P4, PT, R49, R3, RZ ;  /* 0x0000000331657210 */ /* 0x000fc60007f9e0ff */
[----:B------:R-:W-:Y:S04]  /*cba0*/  STL [R1+0x1e58], R48 ;  /* 0x001e583001007387 */ /* 0x000fe80000100800 */
[----:B------:R-:W-:Y:S01]  /*cbb0*/  STL [R1+0xadc], R2 ;  /* 0x000adc0201007387 */ /* 0x000fe20000100800 */
[----:B------:R-:W-:-:S03]  /*cbc0*/  SHF.R.S32.HI R7, RZ, 0x1f, R49 ;  /* 0x0000001fff077819 */ /* 0x000fc60000011431 */
[----:B------:R-:W-:Y:S04]  /*cbd0*/  STL [R1+0xa78], R46 ;  /* 0x000a782e01007387 */ /* 0x000fe80000100800 */
[----:B------:R1:W-:Y:S04]  /*cbe0*/  STL [R1+0xad0], R0 ;  /* 0x000ad00001007387 */ /* 0x0003e80000100800 */
[----:B------:R-:W-:Y:S04]  /*cbf0*/  STL [R1+0x1e5c], R46 ;  /* 0x001e5c2e01007387 */ /* 0x000fe80000100800 */
[----:B------:R-:W-:Y:S01]  /*cc00*/  STL [R1+0xae4], R101 ;  /* 0x000ae46501007387 */ /* 0x000fe20000100800 */
[----:B-1----:R-:W-:-:S03]  /*cc10*/  IMAD.X R0, R9, 0x1, R6, P5 ;  /* 0x0000000109007824 */ /* 0x002fc600028e0606 */
[----:B------:R-:W-:Y:S01]  /*cc20*/  STL [R1+0x1fa0], R101 ;  /* 0x001fa06501007387 */ /* 0x000fe20000100800 */
[----:B------:R-:W-:-:S03]  /*cc30*/  IADD3 R100, P5, PT, R49, R4, RZ ;  /* 0x0000000431647210 */ /* 0x000fc60007fbe0ff */
[----:B------:R-:W-:Y:S04]  /*cc40*/  STL [R1+0x1e60], R49 ;  /* 0x001e603101007387 */ /* 0x000fe80000100800 */
[----:B------:R1:W-:Y:S01]  /*cc50*/  STL [R1+0xad8], R0 ;  /* 0x000ad80001007387 */ /* 0x0003e20000100800 */
[----:B------:R-:W-:-:S03]  /*cc60*/  SHF.R.S32.HI R8, RZ, 0x1f, R52 ;  /* 0x0000001fff087819 */ /* 0x000fc60000011434 */
[----:B------:R-:W-:Y:S01]  /*cc70*/  STL [R1+0xaec], R100 ;  /* 0x000aec6401007387 */ /* 0x000fe20000100800 */
[----:B-1----:R-:W-:Y:S01]  /*cc80*/  IMAD.X R0, R7, 0x1, R5, P4 ;  /* 0x0000000107007824 */ /* 0x002fe200020e0605 */
[----:B------:R-:W-:-:S04]  /*cc90*/  IADD3 R41, P4, PT, R52, R3, RZ ;  /* 0x0000000334297210 */ /* 0x000fc80007f9e0ff */
[----:B------:R1:W-:Y:S01]  /*cca0*/  STL [R1+0xae0], R0 ;  /* 0x000ae00001007387 */ /* 0x0003e20000100800 */
[----:B------:R-:W-:Y:S01]  /*ccb0*/  IMAD.X R42, R8, 0x1, R5, P4 ;  /* 0x00000001082a7824 */ /* 0x000fe200020e0605 */
[----:B------:R-:W-:Y:S02]  /*ccc0*/  SHF.R.S32.HI R9, RZ, 0x1f, R53 ;  /* 0x0000001fff097819 */ /* 0x000fe40000011435 */
[----:B------:R-:W-:Y:S01]  /*ccd0*/  STL [R1+0x1fa8], R100 ;  /* 0x001fa86401007387 */ /* 0x000fe20000100800 */
[----:B------:R-:W-:Y:S01]  /*cce0*/  IADD3 R140, P4, PT, R53, R3, RZ ;  /* 0x00000003358c7210 */ /* 0x000fe20007f9e0ff */
[--C-:B-1----:R-:W-:Y:S01]  /*ccf0*/  IMAD.X R0, R7, 0x1, R6.reuse, P5 ;  /* 0x0000000107007824 */ /* 0x102fe200028e0606 */
[----:B------:R-:W-:Y:S01]  /*cd00*/  IADD3 R39, P5, PT, R52, R4, RZ ;  /* 0x0000000434277210 */ /* 0x000fe20007fbe0ff */
[----:B------:R-:W-:Y:S04]  /*cd10*/  STL [R1+0x1e64], R52 ;  /* 0x001e643401007387 */ /* 0x000fe80000100800 */
[----:B------:R1:W-:Y:S01]  /*cd20*/  STL [R1+0xae8], R0 ;  /* 0x000ae80001007387 */ /* 0x0003e20000100800 */
[----:B------:R-:W-:-:S03]  /*cd30*/  IMAD.X R40, R8, 0x1, R6, P5 ;  /* 0x0000000108287824 */ /* 0x000fc600028e0606 */
[----:B------:R-:W-:Y:S01]  /*cd40*/  STL [R1+0xaf4], R41 ;  /* 0x000af42901007387 */ /* 0x000fe20000100800 */
[----:B------:R-:W-:-:S03]  /*cd50*/  IADD3 R138, P5, PT, R53, R4, RZ ;  /* 0x00000004358a7210 */ /* 0x000fc60007fbe0ff */
[----:B------:R-:W-:Y:S01]  /*cd60*/  STL [R1+0x1e68], R41 ;  /* 0x001e682901007387 */ /* 0x000fe20000100800 */
[----:B-1----:R-:W-:-:S03]  /*cd70*/  IMAD.X R0, R9, 0x1, R5, P4 ;  /* 0x0000000109007824 */ /* 0x002fc600020e0605 */
[----:B------:R-:W-:Y:S04]  /*cd80*/  STL [R1+0xafc], R39 ;  /* 0x000afc2701007387 */ /* 0x000fe80000100800 */
[----:B------:R-:W-:Y:S01]  /*cd90*/  STL [R1+0x1e6c], R39 ;  /* 0x001e6c2701007387 */ /* 0x000fe20000100800 */
[----:B------:R-:W-:-:S03]  /*cda0*/  SHF.R.S32.HI R7, RZ, 0x1f, R54 ;  /* 0x0000001fff077819 */ /* 0x000fc60000011436 */
[----:B------:R-:W-:Y:S01]  /*cdb0*/  STL [R1+0xb54], R140 ;  /* 0x000b548c01007387 */ /* 0x000fe20000100800 */
[----:B------:R-:W-:-:S03]  /*cdc0*/  IADD3 R99, P4, PT, R54, R3, RZ ;  /* 0x0000000336637210 */ /* 0x000fc60007f9e0ff */
[----:B------:R-:W-:Y:S01]  /*cdd0*/  STL [R1+0xaf0], R42 ;  /* 0x000af02a01007387 */ /* 0x000fe20000100800 */
[----:B------:R-:W-:-:S03]  /*cde0*/  IMAD.X R139, R9, 0x1, R6, P5 ;  /* 0x00000001098b7824 */ /* 0x000fc600028e0606 */
[----:B------:R-:W-:Y:S01]  /*cdf0*/  STL [R1+0x1e70], R42 ;  /* 0x001e702a01007387 */ /* 0x000fe20000100800 */
[----:B------:R-:W-:-:S03]  /*ce00*/  IADD3 R2, P5, PT, R54, R4, RZ ;  /* 0x0000000436027210 */ /* 0x000fc60007fbe0ff */
[----:B------:R-:W-:Y:S04]  /*ce10*/  STL [R1+0x1e74], R53 ;  /* 0x001e743501007387 */ /* 0x000fe80000100800 */
[----:B------:R-:W-:Y:S04]  /*ce20*/  STL [R1+0xb5c], R138 ;  /* 0x000b5c8a01007387 */ /* 0x000fe80000100800 */
[----:B------:R1:W-:Y:S04]  /*ce30*/  STL [R1+0xb50], R0 ;  /* 0x000b500001007387 */ /* 0x0003e80000100800 */
[----:B------:R-:W-:Y:S04]  /*ce40*/  STL [R1+0xaf8], R40 ;  /* 0x000af82801007387 */ /* 0x000fe80000100800 */
[----:B------:R-:W-:Y:S01]  /*ce50*/  STL [R1+0x1e78], R40 ;  /* 0x001e782801007387 */ /* 0x000fe20000100800 */
[----:B-1----:R-:W-:-:S03]  /*ce60*/  IMAD.X R0, R7, 0x1, R5, P4 ;  /* 0x0000000107007824 */ /* 0x002fc600020e0605 */
[----:B------:R-:W-:Y:S04]  /*ce70*/  STL [R1+0xb64], R99 ;  /* 0x000b646301007387 */ /* 0x000fe80000100800 */
[----:B------:R-:W-:Y:S01]  /*ce80*/  STL [R1+0x1fb0], R99 ;  /* 0x001fb06301007387 */ /* 0x000fe20000100800 */
[----:B------:R-:W-:-:S03]  /*ce90*/  SHF.R.S32.HI R8, RZ, 0x1f, R55 ;  /* 0x0000001fff087819 */ /* 0x000fc60000011437 */
[----:B------:R-:W-:Y:S01]  /*cea0*/  STL [R1+0x1e7c], R54 ;  /* 0x001e7c3601007387 */ /* 0x000fe20000100800 */
[----:B------:R-:W-:-:S03]  /*ceb0*/  IADD3 R37, P4, PT, R55, R3, RZ ;  /* 0x0000000337257210 */ /* 0x000fc60007f9e0ff */
[----:B------:R-:W-:Y:S04]  /*cec0*/  STL [R1+0xb6c], R2 ;  /* 0x000b6c0201007387 */ /* 0x000fe80000100800 */
[----:B------:R-:W-:Y:S04]  /*ced0*/  STL [R1+0xb58], R139 ;  /* 0x000b588b01007387 */ /* 0x000fe80000100800 */
[----:B------:R1:W-:Y:S01]  /*cee0*/  STL [R1+0xb60], R0 ;  /* 0x000b600001007387 */ /* 0x0003e20000100800 */
[----:B------:R-:W-:Y:S01]  /*cef0*/  IMAD.X R38, R8, 0x1, R5, P4 ;  /* 0x0000000108267824 */ /* 0x000fe200020e0605 */
[----:B------:R-:W-:-:S02]  /*cf00*/  IADD3 R137, P4, PT, R56, R3, RZ ;  /* 0x0000000338897210 */ /* 0x000fc40007f9e0ff */
[----:B------:R-:W-:Y:S01]  /*cf10*/  STL [R1+0x1e80], R55 ;  /* 0x001e803701007387 */ /* 0x000fe20000100800 */
[----:B-1----:R-:W-:Y:S01]  /*cf20*/  IMAD.X R0, R7, 0x1, R6, P5 ;  /* 0x0000000107007824 */ /* 0x002fe200028e0606 */
[----:B------:R-:W-:-:S04]  /*cf30*/  IADD3 R34, P5, PT, R55, R4, RZ ;  /* 0x0000000437227210 */ /* 0x000fc80007fbe0ff */
[----:B------:R1:W-:Y:S01]  /*cf40*/  STL [R1+0xb68], R0 ;  /* 0x000b680001007387 */ /* 0x0003e20000100800 */
[----:B------:R-:W-:Y:S01]  /*cf50*/  SHF.R.S32.HI R9, RZ, 0x1f, R56 ;  /* 0x0000001fff097819 */ /* 0x000fe20000011438 */
[----:B------:R-:W-:Y:S02]  /*cf60*/  IMAD.X R35, R8, 0x1, R6, P5 ;  /* 0x0000000108237824 */ /* 0x000fe400028e0606 */
[----:B------:R-:W-:Y:S04]  /*cf70*/  STL [R1+0xb74], R37 ;  /* 0x000b742501007387 */ /* 0x000fe80000100800 */
[----:B------:R-:W-:Y:S01]  /*cf80*/  STL [R1+0x1e84], R37 ;  /* 0x001e842501007387 */ /* 0x000fe20000100800 */
[----:B-1----:R-:W-:-:S03]  /*cf90*/  IADD3 R0, P5, PT, R56, R4, RZ ;  /* 0x0000000438007210 */ /* 0x002fc60007fbe0ff */
[----:B------:R-:W-:Y:S04]  /*cfa0*/  STL [R1+0xb7c], R34 ;  /* 0x000b7c2201007387 */ /* 0x000fe80000100800 */
[----:B------:R-:W-:Y:S01]  /*cfb0*/  STL [R1+0x1e88], R34 ;  /* 0x001e882201007387 */ /* 0x000fe20000100800 */
[----:B------:R-:W-:-:S03]  /*cfc0*/  IMAD.X R2, R9, 0x1, R5, P4 ;  /* 0x0000000109027824 */ /* 0x000fc600020e0605 */
[----:B------:R-:W-:Y:S04]  /*cfd0*/  STL [R1+0xbd4], R137 ;  /* 0x000bd48901007387 */ /* 0x000fe80000100800 */
[----:B------:R-:W-:Y:S04]  /*cfe0*/  STL [R1+0xb70], R38 ;  /* 0x000b702601007387 */ /* 0x000fe80000100800 */
[----:B------:R-:W-:Y:S04]  /*cff0*/  STL [R1+0x1e8c], R38 ;  /* 0x001e8c2601007387 */ /* 0x000fe80000100800 */
[----:B------:R-:W-:Y:S04]  /*d000*/  STL [R1+0x1e90], R56 ;  /* 0x001e903801007387 */ /* 0x000fe80000100800 */
[----:B------:R1:W-:Y:S04]  /*d010*/  STL [R1+0xbdc], R0 ;  /* 0x000bdc0001007387 */ /* 0x0003e80000100800 */
[----:B------:R-:W-:Y:S01]  /*d020*/  STL [R1+0xb78], R35 ;  /* 0x000b782301007387 */ /* 0x000fe20000100800 */
[----:B-1----:R-:W-:-:S03]  /*d030*/  IADD3 R0, P4, PT, R57, R3, RZ ;  /* 0x0000000339007210 */ /* 0x002fc60007f9e0ff */
        /* <DEDUP_REMOVED lines=17> */
[----:B-1----:R-:W-:Y:S01]  /*d150*/  IMAD.X R0, R7, 0x1, R6, P5 ;  /* 0x0000000107007824 */ /* 0x002fe200028e0606 */
[----:B------:R-:W-:-:S04]  /*d160*/  IADD3 R29, P5, PT, R58, R4, RZ ;  /* 0x000000043a1d7210 */ /* 0x000fc80007fbe0ff */
[----:B------:R1:W-:Y:S01]  /*d170*/  STL [R1+0xbe8], R0 ;  /* 0x000be80001007387 */ /* 0x0003e20000100800 */
[----:B------:R-:W-:-:S03]  /*d180*/  IMAD.X R30, R8, 0x1, R6, P5 ;  /* 0x00000001081e7824 */ /* 0x000fc600028e0606 */
[----:B------:R-:W-:Y:S01]  /*d190*/  STL [R1+0xbf4], R31 ;  /* 0x000bf41f01007387 */ /* 0x000fe20000100800 */
[----:B------:R-:W-:-:S03]  /*d1a0*/  IADD3 R135, P5, PT, R59, R4, RZ ;  /* 0x000000043b877210 */ /* 0x000fc60007fbe0ff */
[----:B------:R-:W-:Y:S01]  /*d1b0*/  STL [R1+0x1ea0], R31 ;  /* 0x001ea01f01007387 */ /* 0x000fe20000100800 */
[----:B------:R-:W-:-:S03]  /*d1c0*/  IMAD.X R2, R9, 0x1, R5, P4 ;  /* 0x0000000109027824 */ /* 0x000fc600020e0605 */
[----:B------:R-:W-:Y:S01]  /*d1d0*/  STL [R1+0xbfc], R29 ;  /* 0x000bfc1d01007387 */ /* 0x000fe20000100800 */
[----:B-1----:R-:W-:-:S03]  /*d1e0*/  IADD3 R0, P4, PT, R60, R3, RZ ;  /* 0x000000033c007210 */ /* 0x002fc60007f9e0ff */
[----:B------:R-:W-:Y:S01]  /*d1f0*/  STL [R1+0x1ea4], R29 ;  /* 0x001ea41d01007387 */ /* 0x000fe20000100800 */
[----:B------:R-:W-:-:S03]  /*d200*/  SHF.R.S32.HI R7, RZ, 0x1f, R60 ;  /* 0x0000001fff077819 */ /* 0x000fc6000001143c */
[----:B------:R-:W-:Y:S04]  /*d210*/  STL [R1+0xc54], R136 ;  /* 0x000c548801007387 */ /* 0x000fe80000100800 */
[----:B------:R-:W-:Y:S01]  /*d220*/  STL [R1+0xbf0], R32 ;  /* 0x000bf02001007387 */ /* 0x000fe20000100800 */
[----:B------:R-:W-:-:S03]  /*d230*/  IMAD.X R99, R9, 0x1, R6, P5 ;  /* 0x0000000109637824 */ /* 0x000fc600028e0606 */
[----:B------:R-:W-:Y:S04]  /*d240*/  STL [R1+0x1ea8], R32 ;  /* 0x001ea82001007387 */ /* 0x000fe80000100800 */
[----:B------:R-:W-:Y:S04]  /*d250*/  STL [R1+0x1eac], R59 ;  /* 0x001eac3b01007387 */ /* 0x000fe80000100800 */
[----:B------:R-:W-:Y:S04]  /*d260*/  STL [R1+0xc5c], R135 ;  /* 0x000c5c8701007387 */ /* 0x000fe80000100800 */
[----:B------:R1:W-:Y:S04]  /*d270*/  STL [R1+0xc50], R2 ;  /* 0x000c500201007387 */ /* 0x0003e80000100800 */
[----:B------:R-:W-:Y:S04]  /*d280*/  STL [R1+0xbf8], R30 ;  /* 0x000bf81e01007387 */ /* 0x000fe80000100800 */
[----:B------:R4:W-:Y:S01]  /*d290*/  STL [R1+0xc64], R0 ;  /* 0x000c640001007387 */ /* 0x0009e20000100800 */
[----:B-1----:R-:W-:-:S03]  /*d2a0*/  IADD3 R2, P5, PT, R60, R4, RZ ;  /* 0x000000043c027210 */ /* 0x002fc60007fbe0ff */
[----:B------:R-:W-:Y:S01]  /*d2b0*/  STL [R1+0x1eb0], R30 ;  /* 0x001eb01e01007387 */ /* 0x000fe20000100800 */
[----:B------:R-:W-:-:S03]  /*d2c0*/  SHF.R.S32.HI R8, RZ, 0x1f, R61 ;  /* 0x0000001fff087819 */ /* 0x000fc6000001143d */
[----:B------:R-:W-:Y:S01]  /*d2d0*/  STL [R1+0x1eb4], R60 ;  /* 0x001eb43c01007387 */ /* 0x000fe20000100800 */
[----:B----4-:R-:W-:-:S03]  /*d2e0*/  IMAD.X R0, R7, 0x1, R5, P4 ;  /* 0x0000000107007824 */ /* 0x010fc600020e0605 */
[----:B------:R-:W-:Y:S01]  /*d2f0*/  STL [R1+0xc6c], R2 ;  /* 0x000c6c0201007387 */ /* 0x000fe20000100800 */
[----:B------:R-:W-:-:S03]  /*d300*/  IADD3 R27, P4, PT, R61, R3, RZ ;  /* 0x000000033d1b7210 */ /* 0x000fc60007f9e0ff */
[----:B------:R-:W-:Y:S04]  /*d310*/  STL [R1+0xc58], R99 ;  /* 0x000c586301007387 */ /* 0x000fe80000100800 */
        /* <DEDUP_REMOVED lines=29> */
[----:B-1----:R-:W-:Y:S01]  /*d4f0*/  IMAD.X R0, R7, 0x1, R5, P4 ;  /* 0x0000000107007824 */ /* 0x002fe200020e0605 */
[----:B------:R-:W-:-:S02]  /*d500*/  IADD3 R22, P4, PT, R69, R3, RZ ;  /* 0x0000000345167210 */ /* 0x000fc40007f9e0ff */
[----:B------:R1:W-:Y:S01]  /*d510*/  STL [R1+0x1ed0], R68 ;  /* 0x001ed04401007387 */ /* 0x0003e20000100800 */
[----:B------:R-:W-:Y:S02]  /*d520*/  SHF.R.S32.HI R9, RZ, 0x1f, R71 ;  /* 0x0000001fff097819 */ /* 0x000fe40000011447 */
[----:B------:R-:W-:Y:S01]  /*d530*/  IMAD.X R23, R8, 0x1, R5, P4 ;  /* 0x0000000108177824 */ /* 0x000fe200020e0605 */
[----:B------:R-:W-:Y:S01]  /*d540*/  IADD3 R132, P4, PT, R71, R3, RZ ;  /* 0x0000000347847210 */ /* 0x000fe20007f9e0ff */
[----:B-1----:R-:W-:Y:S01]  /*d550*/  IMAD.X R68, R7, 0x1, R6, P5 ;  /* 0x0000000107447824 */ /* 0x002fe200028e0606 */
[----:B------:R-:W-:-:S03]  /*d560*/  IADD3 R160, P5, PT, R69, R4, RZ ;  /* 0x0000000445a07210 */ /* 0x000fc60007fbe0ff */
[----:B------:R-:W-:Y:S01]  /*d570*/  IMAD.X R102, R9, 0x1, R5, P4 ;  /* 0x0000000109667824 */ /* 0x000fe200020e0605 */
[----:B------:R-:W-:Y:S01]  /*d580*/  SHF.R.S32.HI R7, RZ, 0x1f, R73 ;  /* 0x0000001fff077819 */ /* 0x000fe20000011449 */
[----:B------:R-:W-:Y:S01]  /*d590*/  IMAD.X R14, R8, 0x1, R6, P5 ;  /* 0x00000001080e7824 */ /* 0x000fe200028e0606 */
[----:B------:R-:W-:Y:S02]  /*d5a0*/  IADD3 R131, P5, PT, R71, R4, RZ ;  /* 0x0000000447837210 */ /* 0x000fe40007fbe0ff */
[----:B------:R-:W-:-:S03]  /*d5b0*/  IADD3 R63, P4, PT, R73, R3, RZ ;  /* 0x00000003493f7210 */ /* 0x000fc60007f9e0ff */
[--C-:B------:R-:W-:Y:S01]  /*d5c0*/  IMAD.X R103, R9, 0x1, R6.reuse, P5 ;  /* 0x0000000109677824 */ /* 0x100fe200028e0606 */
[-C--:B------:R-:W-:Y:S01]  /*d5d0*/  IADD3 R24, P5, PT, R73, R4.reuse, RZ ;  /* 0x0000000449187210 */ /* 0x080fe20007fbe0ff */
[----:B------:R-:W-:Y:S01]  /*d5e0*/  IMAD.X R26, R7, 0x1, R5, P4 ;  /* 0x00000001071a7824 */ /* 0x000fe200020e0605 */
[----:B------:R-:W-:Y:S02]  /*d5f0*/  SHF.R.S32.HI R8, RZ, 0x1f, R75 ;  /* 0x0000001fff087819 */ /* 0x000fe4000001144b */
[-C--:B------:R-:W-:Y:S01]  /*d600*/  IADD3 R51, P4, PT, R75, R3.reuse, RZ ;  /* 0x000000034b337210 */ /* 0x080fe20007f9e0ff */
[----:B------:R-:W-:Y:S01]  /*d610*/  IMAD.X R28, R7, 0x1, R6, P5 ;  /* 0x00000001071c7824 */ /* 0x000fe200028e0606 */
[-C--:B------:R-:W-:Y:S02]  /*d620*/  IADD3 R44, P5, PT, R75, R4.reuse, RZ ;  /* 0x000000044b2c7210 */ /* 0x080fe40007fbe0ff */
[----:B------:R-:W-:Y:S01]  /*d630*/  SHF.R.S32.HI R9, RZ, 0x1f, R76 ;  /* 0x0000001fff097819 */ /* 0x000fe2000001144c */
[----:B------:R-:W-:Y:S01]  /*d640*/  IMAD.X R161, R8, 0x1, R5, P4 ;  /* 0x0000000108a17824 */ /* 0x000fe200020e0605 */
[----:B------:R-:W-:Y:S01]  /*d650*/  IADD3 R130, P4, PT, R76, R3, RZ ;  /* 0x000000034c827210 */ /* 0x000fe20007f9e0ff */
[----:B------:R-:W-:Y:S01]  /*d660*/  IMAD.X R50, R8, 0x1, R6, P5 ;  /* 0x0000000108327824 */ /* 0x000fe200028e0606 */
[----:B------:R-:W-:-:S02]  /*d670*/  IADD3 R129, P5, PT, R76, R4, RZ ;  /* 0x000000044c817210 */ /* 0x000fc40007fbe0ff */
[----:B------:R-:W-:Y:S01]  /*d680*/  SHF.R.S32.HI R7, RZ, 0x1f, R77 ;  /* 0x0000001fff077819 */ /* 0x000fe2000001144d */
[--C-:B------:R-:W-:Y:S01]  /*d690*/  IMAD.X R104, R9, 0x1, R5.reuse, P4 ;  /* 0x0000000109687824 */ /* 0x100fe200020e0605 */
[-C--:B------:R-:W-:Y:S01]  /*d6a0*/  IADD3 R61, P4, PT, R77, R3.reuse, RZ ;  /* 0x000000034d3d7210 */ /* 0x080fe20007f9e0ff */
[----:B------:R-:W-:Y:S01]  /*d6b0*/  IMAD.X R105, R9, 0x1, R6, P5 ;  /* 0x0000000109697824 */ /* 0x000fe200028e0606 */
[-C--:B------:R-:W-:Y:S02]  /*d6c0*/  IADD3 R30, P5, PT, R77, R4.reuse, RZ ;  /* 0x000000044d1e7210 */ /* 0x080fe40007fbe0ff */
[----:B------:R-:W-:Y:S01]  /*d6d0*/  SHF.R.S32.HI R8, RZ, 0x1f, R78 ;  /* 0x0000001fff087819 */ /* 0x000fe2000001144e */
[C---:B------:R-:W-:Y:S01]  /*d6e0*/  IMAD.X R27, R7.reuse, 0x1, R5, P4 ;  /* 0x00000001071b7824 */ /* 0x040fe200020e0605 */
[C---:B------:R-:W-:Y:S01]  /*d6f0*/  IADD3 R15, P4, PT, R78.reuse, R3, RZ ;  /* 0x000000034e0f7210 */ /* 0x040fe20007f9e0ff */
[----:B------:R-:W-:Y:S01]  /*d700*/  IMAD.X R60, R7, 0x1, R6, P5 ;  /* 0x00000001073c7824 */ /* 0x000fe200028e0606 */
[----:B------:R-:W-:-:S02]  /*d710*/  IADD3 R17, P5, PT, R78, R4, RZ ;  /* 0x000000044e117210 */ /* 0x000fc40007fbe0ff */
[----:B------:R-:W-:Y:S01]  /*d720*/  SHF.R.S32.HI R9, RZ, 0x1f, R79 ;  /* 0x0000001fff097819 */ /* 0x000fe2000001144f */
[C-C-:B------:R-:W-:Y:S01]  /*d730*/  IMAD.X R10, R8.reuse, 0x1, R5.reuse, P4 ;  /* 0x00000001080a7824 */ /* 0x140fe200020e0605 */
[CC--:B------:R-:W-:Y:S01]  /*d740*/  IADD3 R128, P4, PT, R79.reuse, R3.reuse, RZ ;  /* 0x000000034f807210 */ /* 0x0c0fe20007f9e0ff */
[----:B------:R-:W-:Y:S01]  /*d750*/  IMAD.X R16, R8, 0x1, R6, P5 ;  /* 0x0000000108107824 */ /* 0x000fe200028e0606 */
[-C--:B------:R-:W-:Y:S02]  /*d760*/  IADD3 R127, P5, PT, R79, R4.reuse, RZ ;  /* 0x000000044f7f7210 */ /* 0x080fe40007fbe0ff */
[----:B------:R-:W-:Y:S01]  /*d770*/  SHF.R.S32.HI R7, RZ, 0x1f, R80 ;  /* 0x0000001fff077819 */ /* 0x000fe20000011450 */
[C---:B------:R-:W-:Y:S01]  /*d780*/  IMAD.X R106, R9.reuse, 0x1, R5, P4 ;  /* 0x00000001096a7824 */ /* 0x040fe200020e0605 */
[C---:B------:R-:W-:Y:S01]  /*d790*/  IADD3 R32, P4, PT, R80.reuse, R3, RZ ;  /* 0x0000000350207210 */ /* 0x040fe20007f9e0ff */
[----:B------:R1:W-:Y:S01]  /*d7a0*/  STL [R1+0xcec], R2 ;  /* 0x000cec0201007387 */ /* 0x0003e20000100800 */
[----:B------:R-:W-:Y:S01]  /*d7b0*/  IMAD.X R107, R9, 0x1, R6, P5 ;  /* 0x00000001096b7824 */ /* 0x000fe200028e0606 */
[----:B------:R-:W-:-:S02]  /*d7c0*/  IADD3 R31, P5, PT, R80, R4, RZ ;  /* 0x00000004501f7210 */ /* 0x000fc40007fbe0ff */
[----:B------:R-:W-:Y:S01]  /*d7d0*/  STL [R1+0xcd8], R101 ;  /* 0x000cd86501007387 */ /* 0x000fe20000100800 */
[----:B------:R-:W-:Y:S01]  /*d7e0*/  IMAD.X R59, R7, 0x1, R5, P4 ;  /* 0x00000001073b7824 */ /* 0x000fe200020e0605 */
[----:B------:R-:W-:Y:S02]  /*d7f0*/  SHF.R.S32.HI R8, RZ, 0x1f, R81 ;  /* 0x0000001fff087819 */ /* 0x000fe40000011451 */
[----:B------:R4:W-:Y:S01]  /*d800*/  STL [R1+0xce0], R0 ;  /* 0x000ce00001007387 */ /* 0x0009e20000100800 */
[----:B------:R-:W-:-:S03]  /*d810*/  IADD3 R18, P4, PT, R81, R3, RZ ;  /* 0x0000000351127210 */ /* 0x000fc60007f9e0ff */
[----:B------:R-:W-:Y:S01]  /*d820*/  STL [R1+0xcf4], R22 ;  /* 0x000cf41601007387 */ /* 0x000fe20000100800 */
[----:B------:R-:W-:-:S03]  /*d830*/  IMAD.X R29, R7, 0x1, R6, P5 ;  /* 0x00000001071d7824 */ /* 0x000fc600028e0606 */
[----:B------:R-:W-:Y:S01]  /*d840*/  STL [R1+0xce8], R68 ;  /* 0x000ce84401007387 */ /* 0x000fe20000100800 */
[----:B-1----:R-:W-:-:S03]  /*d850*/  IADD3 R2, P5, PT, R81, R4, RZ ;  /* 0x0000000451027210 */ /* 0x002fc60007fbe0ff */
[----:B------:R-:W-:Y:S01]  /*d860*/  STL [R1+0xcfc], R160 ;  /* 0x000cfca001007387 */ /* 0x000fe20000100800 */
[----:B------:R-:W-:-:S03]  /*d870*/  IMAD.X R11, R8, 0x1, R5, P4 ;  /* 0x00000001080b7824 */ /* 0x000fc600020e0605 */
[----:B------:R-:W-:Y:S01]  /*d880*/  STL [R1+0xcf0], R23 ;  /* 0x000cf01701007387 */ /* 0x000fe20000100800 */
[----:B------:R-:W-:-:S03]  /*d890*/  SHF.R.S32.HI R9, RZ, 0x1f, R82 ;  /* 0x0000001fff097819 */ /* 0x000fc60000011452 */
[----:B------:R-:W-:Y:S01]  /*d8a0*/  STL [R1+0xd54], R132 ;  /* 0x000d548401007387 */ /* 0x000fe20000100800 */
[----:B------:R-:W-:-:S03]  /*d8b0*/  IADD3 R126, P4, PT, R82, R3, RZ ;  /* 0x00000003527e7210 */ /* 0x000fc60007f9e0ff */
[----:B------:R-:W-:Y:S04]  /*d8c0*/  STL [R1+0xcf8], R14 ;  /* 0x000cf80e01007387 */ /* 0x000fe80000100800 */
[----:B------:R-:W-:Y:S01]  /*d8d0*/  STL [R1+0xd5c], R131 ;  /* 0x000d5c8301007387 */ /* 0x000fe20000100800 */
[----:B------:R-:W-:-:S03]  /*d8e0*/  IMAD.X R12, R8, 0x1, R6, P5 ;  /* 0x00000001080c7824 */ /* 0x000fc600028e0606 */
[----:B------:R-:W-:Y:S01]  /*d8f0*/  STL [R1+0xd50], R102 ;  /* 0x000d506601007387 */ /* 0x000fe20000100800 */
[----:B------:R-:W-:-:S03]  /*d900*/  IADD3 R125, P5, PT, R82, R4, RZ ;  /* 0x00000004527d7210 */ /* 0x000fc60007fbe0ff */
        /* <DEDUP_REMOVED lines=145> */
[----:B------:R-:W-:Y:S04]  /*e220*/  STL [R1+0x1070], R45 ;  /* 0x0010702d01007387 */ /* 0x000fe80000100800 */
[----:B------:R-:W-:Y:S04]  /*e230*/  STL [R1+0x10d4], R119 ;  /* 0x0010d47701007387 */ /* 0x000fe80000100800 */
[----:B------:R-:W-:Y:S04]  /*e240*/  STL [R1+0x1078], R33 ;  /* 0x0010782101007387 */ /* 0x000fe80000100800 */
[----:B------:R-:W-:Y:S04]  /*e250*/  STL [R1+0x10dc], R118 ;  /* 0x0010dc7601007387 */ /* 0x000fe80000100800 */
[----:B------:R-:W-:Y:S01]  /*e260*/  STL [R1+0x10d0], R117 ;  /* 0x0010d07501007387 */ /* 0x000fe20000100800 */
[----:B------:R-:W-:-:S03]  /*e270*/  IMAD.X R43, R7, 0x1, R6, P5 ;  /* 0x00000001072b7824 */ /* 0x000fc600028e0606 */
[----:B------:R-:W-:Y:S04]  /*e280*/  STL [R1+0x10e4], R48 ;  /* 0x0010e43001007387 */ /* 0x000fe80000100800 */
[----:B------:R-:W-:Y:S04]  /*e290*/  STL [R1+0x10d8], R116 ;  /* 0x0010d87401007387 */ /* 0x000fe80000100800 */
[----:B------:R-:W-:Y:S04]  /*e2a0*/  STL [R1+0x10ec], R47 ;  /* 0x0010ec2f01007387 */ /* 0x000fe80000100800 */
[----:B------:R-:W-:Y:S04]  /*e2b0*/  STL [R1+0x10e0], R46 ;  /* 0x0010e02e01007387 */ /* 0x000fe80000100800 */
[----:B------:R-:W2:Y:S01]  /*e2c0*/  LDL R7, [R1+0x604] ;  /* 0x0006040001077983 */ /* 0x000ea20000100800 */
[----:B------:R-:W-:-:S02]  /*e2d0*/  SHF.R.S32.HI R8, RZ, 0x1f, R97 ;  /* 0x0000001fff087819 */ /* 0x000fc40000011461 */
[----:B------:R-:W-:Y:S01]  /*e2e0*/  IADD3 R20, P4, PT, R97, R3, RZ ;  /* 0x0000000361147210 */ /* 0x000fe20007f9e0ff */
[----:B------:R-:W-:Y:S01]  /*e2f0*/  VIADD R9, R67, 0xffffff97 ;  /* 0xffffff9743097836 */ /* 0x000fe20000000000 */
[----:B----4-:R-:W-:-:S03]  /*e300*/  IADD3 R0, P5, PT, R97, R4, RZ ;  /* 0x0000000461007210 */ /* 0x010fc60007fbe0ff */
[----:B------:R-:W-:Y:S01]  /*e310*/  STL [R1+0x10f4], R20 ;  /* 0x0010f41401007387 */ /* 0x000fe20000100800 */
[C---:B------:R-:W-:Y:S01]  /*e320*/  IMAD.X R21, R8.reuse, 0x1, R5, P4 ;  /* 0x0000000108157824 */ /* 0x040fe200020e0605 */
[----:B------:R-:W-:Y:S01]  /*e330*/  ISETP.GE.U32.AND P4, PT, R9, 0x7ffffe98, PT ;  /* 0x7ffffe980900780c */ /* 0x000fe20003f86070 */
[----:B------:R-:W-:Y:S01]  /*e340*/  IMAD.X R19, R8, 0x1, R6, P5 ;  /* 0x0000000108137824 */ /* 0x000fe200028e0606 */
[----:B------:R1:W-:Y:S01]  /*e350*/  STL [R1+0x1d7c], R4 ;  /* 0x001d7c0401007387 */ /* 0x0003e20000100800 */
[----:B------:R-:W-:-:S03]  /*e360*/  @!P0 IMAD.MOV.U32 R8, RZ, RZ, R156 ;  /* 0x000000ffff088224 */ /* 0x000fc600078e009c */
[----:B-1----:R-:W4:Y:S04]  /*e370*/  LDL R4, [R1+0x728] ;  /* 0x0007280001047983 */ /* 0x002f280000100800 */
[----:B------:R-:W-:Y:S04]  /*e380*/  STL [R1+0x10e8], R43 ;  /* 0x0010e82b01007387 */ /* 0x000fe80000100800 */
[----:B------:R-:W-:Y:S04]  /*e390*/  STL [R1+0x10fc], R0 ;  /* 0x0010fc0001007387 */ /* 0x000fe80000100800 */
[----:B------:R-:W-:Y:S04]  /*e3a0*/  STL [R1+0x10f0], R21 ;  /* 0x0010f01501007387 */ /* 0x000fe80000100800 */
[----:B------:R1:W-:Y:S04]  /*e3b0*/  STL [R1+0x1d80], R6 ;  /* 0x001d800601007387 */ /* 0x0003e80000100800 */
[----:B-1----:R-:W3:Y:S04]  /*e3c0*/  LDL R6, [R1+0x720] ;  /* 0x0007200001067983 */ /* 0x002ee80000100800 */
[----:B------:R-:W-:Y:S04]  /*e3d0*/  STL [R1+0x10f8], R19 ;  /* 0x0010f81301007387 */ /* 0x000fe80000100800 */
[----:B------:R-:W3:Y:S01]  /*e3e0*/  LDL.LU R156, [R1+0x2004] ;  /* 0x00200400019c7983 */ /* 0x000ee20000300800 */
[----:B--2---:R-:W-:-:S05]  /*e3f0*/  @!P0 IMAD.MOV.U32 R9, RZ, RZ, R7 ;  /* 0x000000ffff098224 */ /* 0x004fca00078e0007 */
[----:B------:R1:W2:Y:S04]  /*e400*/  @!P0 LDG.E.U8 R159, desc[UR18][R8.64] ;  /* 0x00000012089f8981 */ /* 0x0002a8000c1e1100 */
[----:B------:R-:W3:Y:S01]  /*e410*/  LDL R9, [R1+0x60c] ;  /* 0x00060c0001097983 */ /* 0x000ee20000100800 */
[----:B-1----:R-:W-:-:S03]  /*e420*/  @!P0 IMAD.MOV.U32 R8, RZ, RZ, R155 ;  /* 0x000000ffff088224 */ /* 0x002fc600078e009b */
[----:B--2---:R1:W-:Y:S04]  /*e430*/  STL [R1+0x1b9c], R159 ;  /* 0x001b9c9f01007387 */ /* 0x0043e80000100800 */
[----:B-1----:R-:W2:Y:S04]  /*e440*/  LDL R159, [R1+0x69c] ;  /* 0x00069c00019f7983 */ /* 0x002ea80000100800 */
[----:B------:R-:W2:Y:S04]  /*e450*/  LDL.LU R155, [R1+0x2000] ;  /* 0x00200000019b7983 */ /* 0x000ea80000300800 */
[----:B---3--:R1:W3:Y:S04]  /*e460*/  @!P0 LDG.E.U8 R158, desc[UR18][R8.64] ;  /* 0x00000012089e8981 */ /* 0x0082e8000c1e1100 */
[----:B------:R-:W3:Y:S01]  /*e470*/  LDL R9, [R1+0x694] ;  /* 0x0006940001097983 */ /* 0x000ee20000100800 */
[----:B------:R-:W-:Y:S01]  /*e480*/  ISETP.GE.U32.AND P5, PT, R98, 0x7ffffe90, PT ;  /* 0x7ffffe906200780c */ /* 0x000fe20003fa6070 */
[----:B-1----:R-:W-:Y:S01]  /*e490*/  @!P4 IMAD.MOV.U32 R8, RZ, RZ, R154 ;  /* 0x000000ffff08c224 */ /* 0x002fe200078e009a */
[----:B------:R-:W-:-:S02]  /*e4a0*/  PRMT R156, RZ, 0x7610, R156 ;  /* 0x00007610ff9c7816 */ /* 0x000fc4000000009c */
[----:B--2---:R-:W-:Y:S02]  /*e4b0*/  PRMT R155, RZ, 0x7610, R155 ;  /* 0x00007610ff9b7816 */ /* 0x004fe4000000009b */
[----:B---3--:R1:W2:Y:S02]  /*e4c0*/  @!P4 LDG.E.U8 R157, desc[UR18][R8.64] ;  /* 0x00000012089dc981 */ /* 0x0082a4000c1e1100 */
[----:B-1----:R-:W-:Y:S02]  /*e4d0*/  @!P4 IMAD.MOV.U32 R8, RZ, RZ, R153 ;  /* 0x000000ffff08c224 */ /* 0x002fe400078e0099 */
[----:B------:R-:W-:-:S05]  /*e4e0*/  @!P4 IMAD.MOV.U32 R9, RZ, RZ, R159 ;  /* 0x000000ffff09c224 */ /* 0x000fca00078e009f */
[----:B------:R1:W3:Y:S02]  /*e4f0*/  @!P4 LDG.E.U8 R156, desc[UR18][R8.64] ;  /* 0x00000012089cc981 */ /* 0x0002e4000c1e1100 */
[----:B-1----:R-:W-:Y:S02]  /*e500*/  @!P5 IMAD.MOV.U32 R8, RZ, RZ, R152 ;  /* 0x000000ffff08d224 */ /* 0x002fe400078e0098 */
[----:B------:R-:W-:-:S05]  /*e510*/  @!P5 IMAD.MOV.U32 R9, RZ, RZ, R6 ;  /* 0x000000ffff09d224 */ /* 0x000fca00078e0006 */
[----:B------:R1:W4:Y:S04]  /*e520*/  @!P5 LDG.E.U8 R155, desc[UR18][R8.64] ;  /* 0x00000012089bd981 */ /* 0x000328000c1e1100 */
[----:B------:R-:W-:Y:S04]  /*e530*/  STL [R1+0x1ba0], R158 ;  /* 0x001ba09e01007387 */ /* 0x000fe80000100800 */
[----:B------:R-:W4:Y:S01]  /*e540*/  LDL.LU R154, [R1+0x1ffc] ;  /* 0x001ffc00019a7983 */ /* 0x000f220000300800 */
[----:B-1----:R-:W-:-:S03]  /*e550*/  @!P5 IMAD.MOV.U32 R8, RZ, RZ, R151 ;  /* 0x000000ffff08d224 */ /* 0x002fc600078e0097 */
[----:B--2---:R1:W-:Y:S04]  /*e560*/  STL [R1+0x1ba4], R157 ;  /* 0x001ba49d01007387 */ /* 0x0043e80000100800 */
[----:B-1----:R-:W2:Y:S04]  /*e570*/  LDL R157, [R1+0x950] ;  /* 0x00095000019d7983 */ /* 0x002ea80000100800 */
[----:B------:R-:W2:Y:S04]  /*e580*/  LDL.LU R153, [R1+0x1ff8] ;  /* 0x001ff80001997983 */ /* 0x000ea80000300800 */
[----:B------:R-:W2:Y:S04]  /*e590*/  LDL R158, [R1+0x958] ;  /* 0x00095800019e7983 */ /* 0x000ea80000100800 */
[----:B---3--:R1:W-:Y:S04]  /*e5a0*/  STL [R1+0x1ba8], R156 ;  /* 0x001ba89c01007387 */ /* 0x0083e80000100800 */
[----:B-1----:R-:W3:Y:S04]  /*e5b0*/  LDL R156, [R1+0x7ac] ;  /* 0x0007ac00019c7983 */ /* 0x002ee80000100800 */
[----:B------:R-:W3:Y:S04]  /*e5c0*/  LDL.LU R152, [R1+0x1ff4] ;  /* 0x001ff40001987983 */ /* 0x000ee80000300800 */
[----:B------:R-:W3:Y:S04]  /*e5d0*/  LDL R159, [R1+0x9d0] ;  /* 0x0009d000019f7983 */ /* 0x000ee80000100800 */
[----:B----4-:R1:W-:Y:S04]  /*e5e0*/  STL [R1+0x1bac], R155 ;  /* 0x001bac9b01007387 */ /* 0x0103e80000100800 */
[----:B-1----:R-:W4:Y:S04]  /*e5f0*/  LDL R155, [R1+0x7a8] ;  /* 0x0007a800019b7983 */ /* 0x002f280000100800 */
[----:B------:R-:W4:Y:S01]  /*e600*/  LDL.LU R151, [R1+0x1ff0] ;  /* 0x001ff00001977983 */ /* 0x000f220000300800 */
[----:B------:R-:W-:Y:S01]  /*e610*/  VIADD R7, R67, 0xffffff87 ;  /* 0xffffff8743077836 */ /* 0x000fe20000000000 */
[----:B------:R-:W-:Y:S01]  /*e620*/  PRMT R154, RZ, 0x7610, R154 ;  /* 0x00007610ff9a7816 */ /* 0x000fe2000000009a */
[----:B------:R-:W-:Y:S01]  /*e630*/  @!P5 IMAD.MOV.U32 R9, RZ, RZ, R4 ;  /* 0x000000ffff09d224 */ /* 0x000fe200078e0004 */
[----:B------:R-:W4:Y:S02]  /*e640*/  LDL R6, [R1+0x9d8] ;  /* 0x0009d80001067983 */ /* 0x000f240000100800 */
[----:B------:R-:W-:Y:S01]  /*e650*/  ISETP.GE.U32.AND P0, PT, R7, 0x7ffffe88, PT ;  /* 0x7ffffe880700780c */ /* 0x000fe20003f06070 */
[----:B------:R-:W-:Y:S01]  /*e660*/  VIADD R7, R67, 0xffffff7f ;  /* 0xffffff7f43077836 */ /* 0x000fe20000000000 */
[----:B------:R1:W4:Y:S04]  /*e670*/  @!P5 LDG.E.U8 R154, desc[UR18][R8.64] ;  /* 0x00000012089ad981 */ /* 0x000328000c1e1100 */
[----:B------:R-:W-:-:S07]  /*e680*/  ISETP.GE.U32.AND P4, PT, R7, 0x7ffffe80, PT ;  /* 0x7ffffe800700780c */ /* 0x000fce0003f86070 */
[----:B-1----:R-:W-:Y:S02]  /*e690*/  @!P0 IMAD.MOV.U32 R8, RZ, RZ, R149 ;  /* 0x000000ffff088224 */ /* 0x002fe400078e0095 */
[----:B------:R-:W-:Y:S01]  /*e6a0*/  @!P0 IMAD.MOV.U32 R9, RZ, RZ, R150 ;  /* 0x000000ffff098224 */ /* 0x000fe200078e0096 */
[----:B--2---:R-:W-:-:S06]  /*e6b0*/  PRMT R153, RZ, 0x7610, R153 ;  /* 0x00007610ff997816 */ /* 0x004fcc0000000099 */
[----:B------:R3:W2:Y:S02]  /*e6c0*/  @!P0 LDG.E.U8 R153, desc[UR18][R8.64] ;  /* 0x0000001208998981 */ /* 0x0006a4000c1e1100 */
[----:B---3--:R-:W-:Y:S01]  /*e6d0*/  @!P0 IMAD.MOV.U32 R8, RZ, RZ, R156 ;  /* 0x000000ffff088224 */ /* 0x008fe200078e009c */
[----:B------:R-:W-:Y:S01]  /*e6e0*/  PRMT R152, RZ, 0x7610, R152 ;  /* 0x00007610ff987816 */ /* 0x000fe20000000098 */
[----:B----4-:R-:W-:Y:S01]  /*e6f0*/  @!P0 IMAD.MOV.U32 R9, RZ, RZ, R155 ;  /* 0x000000ffff098224 */ /* 0x010fe200078e009b */
[----:B------:R-:W-:-:S04]  /*e700*/  PRMT R151, RZ, 0x7610, R151 ;  /* 0x00007610ff977816 */ /* 0x000fc80000000097 */
[----:B------:R1:W3:Y:S02]  /*e710*/  @!P0 LDG.E.U8 R152, desc[UR18][R8.64] ;  /* 0x0000001208988981 */ /* 0x0002e4000c1e1100 */
[----:B-1----:R-:W-:Y:S02]  /*e720*/  @!P4 IMAD.MOV.U32 R8, RZ, RZ, R148 ;  /* 0x000000ffff08c224 */ /* 0x002fe400078e0094 */
[----:B------:R-:W-:-:S05]  /*e730*/  @!P4 IMAD.MOV.U32 R9, RZ, RZ, R157 ;  /* 0x000000ffff09c224 */ /* 0x000fca00078e009d */
[----:B------:R1:W4:Y:S04]  /*e740*/  @!P4 LDG.E.U8 R151, desc[UR18][R8.64] ;  /* 0x000000120897c981 */ /* 0x000328000c1e1100 */
[----:B------:R0:W-:Y:S04]  /*e750*/  STL [R1+0x1bb0], R154 ;  /* 0x001bb09a01007387 */ /* 0x0001e80000100800 */
[----:B------:R-:W4:Y:S04]  /*e760*/  LDL.LU R150, [R1+0x1fec] ;  /* 0x001fec0001967983 */ /* 0x000f280000300800 */
[----:B------:R-:W4:Y:S04]  /*e770*/  LDL.LU R149, [R1+0x1fe8] ;  /* 0x001fe80001957983 */ /* 0x000f280000300800 */
[----:B------:R-:W4:Y:S01]  /*e780*/  LDL R4, [R1+0xa50] ;  /* 0x000a500001047983 */ /* 0x000f220000100800 */
[----:B-1----:R-:W-:-:S03]  /*e790*/  @!P4 IMAD.MOV.U32 R8, RZ, RZ, R147 ;  /* 0x000000ffff08c224 */ /* 0x002fc600078e0093 */
[----:B--2---:R-:W-:Y:S04]  /*e7a0*/  STL [R1+0x1bb4], R153 ;  /* 0x001bb49901007387 */ /* 0x004fe80000100800 */
[----:B---3--:R-:W-:Y:S04]  /*e7b0*/  STL [R1+0x1bb8], R152 ;  /* 0x001bb89801007387 */ /* 0x008fe80000100800 */
[----:B------:R-:W2:Y:S04]  /*e7c0*/  LDL.LU R148, [R1+0x1fe4] ;  /* 0x001fe40001947983 */ /* 0x000ea80000300800 */
[----:B----4-:R-:W-:Y:S04]  /*e7d0*/  STL [R1+0x1bbc], R151 ;  /* 0x001bbc9701007387 */ /* 0x010fe80000100800 */
[----:B------:R-:W3:Y:S01]  /*e7e0*/  LDL.LU R147, [R1+0x1fe0] ;  /* 0x001fe00001937983 */ /* 0x000ee20000300800 */
[----:B------:R-:W-:-:S02]  /*e7f0*/  VIADD R7, R67, 0xffffff77 ;  /* 0xffffff7743077836 */ /* 0x000fc40000000000 */
[----:B------:R-:W-:Y:S01]  /*e800*/  @!P4 IMAD.MOV.U32 R9, RZ, RZ, R158 ;  /* 0x000000ffff09c224 */ /* 0x000fe200078e009e */
[----:B------:R-:W-:Y:S01]  /*e810*/  PRMT R150, RZ, 0x7610, R150 ;  /* 0x00007610ff967816 */ /* 0x000fe20000000096 */
[----:B0-----:R-:W4:Y:S01]  /*e820*/  LDL R154, [R1+0xad0] ;  /* 0x000ad000019a7983 */ /* 0x001f220000100800 */
[----:B------:R-:W-:Y:S01]  /*e830*/  ISETP.GE.U32.AND P5, PT, R7, 0x7ffffe78, PT ;  /* 0x7ffffe780700780c */ /* 0x000fe20003fa6070 */
[----:B------:R-:W-:Y:S01]  /*e840*/  VIADD R7, R67, 0xffffff6f ;  /* 0xffffff6f43077836 */ /* 0x000fe20000000000 */
[----:B------:R-:W-:Y:S01]  /*e850*/  PRMT R149, RZ, 0x7610, R149 ;  /* 0x00007610ff957816 */ /* 0x000fe20000000095 */
[----:B------:R-:W4:Y:S03]  /*e860*/  LDL R155, [R1+0xad8] ;  /* 0x000ad800019b7983 */ /* 0x000f260000100800 */
[----:B------:R-:W-:Y:S01]  /*e870*/  ISETP.GE.U32.AND P0, PT, R7, 0x7ffffe70, PT ;  /* 0x7ffffe700700780c */ /* 0x000fe20003f06070 */
[----:B------:R0:W4:Y:S04]  /*e880*/  @!P4 LDG.E.U8 R150, desc[UR18][R8.64] ;  /* 0x000000120896c981 */ /* 0x000128000c1e1100 */
[----:B------:R-:W4:Y:S02]  /*e890*/  LDL R156, [R1+0xadc] ;  /* 0x000adc00019c7983 */ /* 0x000f240000100800 */
[----:B0-----:R-:W-:-:S02]  /*e8a0*/  @!P5 IMAD.MOV.U32 R8, RZ, RZ, R146 ;  /* 0x000000ffff08d224 */ /* 0x001fc400078e0092 */
[----:B------:R-:W-:-:S05]  /*e8b0*/  @!P5 IMAD.MOV.U32 R9, RZ, RZ, R159 ;  /* 0x000000ffff09d224 */ /* 0x000fca00078e009f */
[----:B------:R0:W4:Y:S02]  /*e8c0*/  @!P5 LDG.E.U8 R149, desc[UR18][R8.64] ;  /* 0x000000120895d981 */ /* 0x000124000c1e1100 */
[----:B0-----:R-:W-:Y:S02]  /*e8d0*/  @!P5 IMAD.MOV.U32 R8, RZ, RZ, R145 ;  /* 0x000000ffff08d224 */ /* 0x001fe400078e0091 */
[----:B------:R-:W-:Y:S01]  /*e8e0*/  @!P5 IMAD.MOV.U32 R9, RZ, RZ, R6 ;  /* 0x000000ffff09d224 */ /* 0x000fe200078e0006 */
[----:B--2---:R-:W-:-:S06]  /*e8f0*/  PRMT R148, RZ, 0x7610, R148 ;  /* 0x00007610ff947816 */ /* 0x004fcc0000000094 */
[----:B------:R0:W2:Y:S02]  /*e900*/  @!P5 LDG.E.U8 R148, desc[UR18][R8.64] ;  /* 0x000000120894d981 */ /* 0x0000a4000c1e1100 */
[----:B0-----:R-:W-:Y:S01]  /*e910*/  @!P0 IMAD.MOV.U32 R8, RZ, RZ, R144 ;  /* 0x000000ffff088224 */ /* 0x001fe200078e0090 */
[----:B---3--:R-:W-:Y:S01]  /*e920*/  PRMT R147, RZ, 0x7610, R147 ;  /* 0x00007610ff937816 */ /* 0x008fe20000000093 */
[----:B------:R-:W-:-:S05]  /*e930*/  @!P0 IMAD.MOV.U32 R9, RZ, RZ, R4 ;  /* 0x000000ffff098224 */ /* 0x000fca00078e0004 */
[----:B------:R0:W3:Y:S04]  /*e940*/  @!P0 LDG.E.U8 R147, desc[UR18][R8.64] ;  /* 0x0000001208938981 */ /* 0x0000e8000c1e1100 */
[----:B----4-:R-:W-:Y:S04]  /*e950*/  STL [R1+0x1bc0], R150 ;  /* 0x001bc09601007387 */ /* 0x010fe80000100800 */
[----:B------:R-:W4:Y:S04]  /*e960*/  LDL.LU R146, [R1+0x1fdc] ;  /* 0x001fdc0001927983 */ /* 0x000f280000300800 */
[----:B------:R-:W4:Y:S04]  /*e970*/  LDL R157, [R1+0xb50] ;  /* 0x000b5000019d7983 */ /* 0x000f280000100800 */
[----:B------:R1:W-:Y:S04]  /*e980*/  STL [R1+0x1bc4], R149 ;  /* 0x001bc49501007387 */ /* 0x0003e80000100800 */
[----:B------:R-:W4:Y:S01]  /*e990*/  LDL.LU R145, [R1+0x1fd8] ;  /* 0x001fd80001917983 */ /* 0x000f220000300800 */
[----:B0-----:R-:W-:-:S02]  /*e9a0*/  @!P0 IMAD.MOV.U32 R9, RZ, RZ, R143 ;  /* 0x000000ffff098224 */ /* 0x001fc400078e008f */
[----:B------:R-:W-:Y:S01]  /*e9b0*/  @!P0 IMAD.MOV.U32 R8, RZ, RZ, R142 ;  /* 0x000000ffff088224 */ /* 0x000fe200078e008e */
[----:B--2---:R0:W-:Y:S04]  /*e9c0*/  STL [R1+0x1bc8], R148 ;  /* 0x001bc89401007387 */ /* 0x0041e80000100800 */
[----:B------:R-:W2:Y:S04]  /*e9d0*/  LDL.LU R144, [R1+0x1fd4] ;  /* 0x001fd40001907983 */ /* 0x000ea80000300800 */
[----:B------:R-:W2:Y:S04]  /*e9e0*/  LDL R158, [R1+0xbd0] ;  /* 0x000bd000019e7983 */ /* 0x000ea80000100800 */
[----:B---3--:R-:W-:Y:S04]  /*e9f0*/  STL [R1+0x1bcc], R147 ;  /* 0x001bcc9301007387 */ /* 0x008fe80000100800 */
[----:B------:R-:W3:Y:S04]  /*ea00*/  LDL.LU R143, [R1+0x1fd0] ;  /* 0x001fd000018f7983 */ /* 0x000ee80000300800 */
[----:B------:R-:W3:Y:S01]  /*ea10*/  LDL.LU R142, [R1+0x1fcc] ;  /* 0x001fcc00018e7983 */ /* 0x000ee20000300800 */
[----:B------:R-:W-:Y:S01]  /*ea20*/  VIADD R7, R67, 0xffffff67 ;  /* 0xffffff6743077836 */ /* 0x000fe20000000000 */
[----:B----4-:R-:W-:-:S02]  /*ea30*/  PRMT R146, RZ, 0x7610, R146 ;  /* 0x00007610ff927816 */ /* 0x010fc40000000092 */
[----:B------:R-:W4:Y:S02]  /*ea40*/  LDL R159, [R1+0xbd8] ;  /* 0x000bd800019f7983 */ /* 0x000f240000100800 */
[----:B------:R-:W-:Y:S01]  /*ea50*/  ISETP.GE.U32.AND P4, PT, R7, 0x7ffffe68, PT ;  /* 0x7ffffe680700780c */ /* 0x000fe20003f86070 */
[----:B------:R-:W-:Y:S01]  /*ea60*/  VIADD R7, R67, 0xffffff5f ;  /* 0xffffff5f43077836 */ /* 0x000fe20000000000 */
[----:B------:R-:W4:Y:S04]  /*ea70*/  LDL R6, [R1+0xbdc] ;  /* 0x000bdc0001067983 */ /* 0x000f280000100800 */
[----:B------:R-:W-:Y:S01]  /*ea80*/  ISETP.GE.U32.AND P5, PT, R7, 0x7ffffe60, PT ;  /* 0x7ffffe600700780c */ /* 0x000fe20003fa6070 */
[----:B------:R0:W4:Y:S04]  /*ea90*/  @!P0 LDG.E.U8 R146, desc[UR18][R8.64] ;  /* 0x0000001208928981 */ /* 0x000128000c1e1100 */
[----:B------:R-:W4:Y:S01]  /*eaa0*/  LDL R4, [R1+0xc50] ;  /* 0x000c500001047983 */ /* 0x000f220000100800 */
[----:B------:R-:W-:Y:S01]  /*eab0*/  PRMT R145, RZ, 0x7610, R145 ;  /* 0x00007610ff917816 */ /* 0x000fe20000000091 */
        /* <DEDUP_REMOVED lines=10> */
[----:B------:R0:W3:Y:S01]  /*eb60*/  @!P5 LDG.E.U8 R143, desc[UR18][R8.64] ;  /* 0x00000012088fd981 */ /* 0x0000e2000c1e1100 */
[----:B------:R-:W-:Y:S01]  /*eb70*/  PRMT R142, RZ, 0x7610, R142 ;  /* 0x00007610ff8e7816 */ /* 0x000fe2000000008e */
[----:B0-----:R-:W-:Y:S02]  /*eb80*/  @!P5 IMAD.MOV.U32 R8, RZ, RZ, R138 ;  /* 0x000000ffff08d224 */ /* 0x001fe400078e008a */
[----:B------:R-:W-:-:S05]  /*eb90*/  @!P5 IMAD.MOV.U32 R9, RZ, RZ, R139 ;  /* 0x000000ffff09d224 */ /* 0x000fca00078e008b */
[----:B------:R0:W3:Y:S04]  /*eba0*/  @!P5 LDG.E.U8 R142, desc[UR18][R8.64] ;  /* 0x00000012088ed981 */ /* 0x0000e8000c1e1100 */
[----:B----4-:R-:W-:Y:S04]  /*ebb0*/  STL [R1+0x1bd0], R146 ;  /* 0x001bd09201007387 */ /* 0x010fe80000100800 */
[----:B------:R-:W4:Y:S01]  /*ebc0*/  LDL.LU R141, [R1+0x1fc8] ;  /* 0x001fc800018d7983 */ /* 0x000f220000300800 */
[----:B------:R-:W-:-:S03]  /*ebd0*/  VIADD R7, R67, 0xffffff57 ;  /* 0xffffff5743077836 */ /* 0x000fc60000000000 */
[----:B------:R-:W-:Y:S02]  /*ebe0*/  STL [R1+0x1bd4], R145 ;  /* 0x001bd49101007387 */ /* 0x000fe40000100800 */
[----:B------:R-:W-:-:S13]  /*ebf0*/  ISETP.GE.U32.AND P0, PT, R7, 0x7ffffe58, PT ;  /* 0x7ffffe580700780c */ /* 0x000fda0003f06070 */
[----:B0-----:R-:W-:Y:S01]  /*ec00*/  @!P0 IMAD.MOV.U32 R8, RZ, RZ, R137 ;  /* 0x000000ffff088224 */ /* 0x001fe200078e0089 */
[----:B--2---:R-:W-:Y:S04]  /*ec10*/  STL [R1+0x1bd8], R144 ;  /* 0x001bd89001007387 */ /* 0x004fe80000100800 */
[----:B------:R-:W2:Y:S04]  /*ec20*/  LDL.LU R140, [R1+0x1fc4] ;  /* 0x001fc400018c7983 */ /* 0x000ea80000300800 */
[----:B---3--:R-:W-:Y:S04]  /*ec30*/  STL [R1+0x1bdc], R143 ;  /* 0x001bdc8f01007387 */ /* 0x008fe80000100800 */
[----:B------:R-:W3:Y:S04]  /*ec40*/  LDL.LU R139, [R1+0x1fc0] ;  /* 0x001fc000018b7983 */ /* 0x000ee80000300800 */
[----:B------:R-:W3:Y:S04]  /*ec50*/  LDL.LU R138, [R1+0x1fbc] ;  /* 0x001fbc00018a7983 */ /* 0x000ee80000300800 */
[----:B------:R-:W-:Y:S04]  /*ec60*/  STL [R1+0x1be0], R142 ;  /* 0x001be08e01007387 */ /* 0x000fe80000100800 */
[----:B------:R-:W3:Y:S01]  /*ec70*/  LDL.LU R137, [R1+0x1fb8] ;  /* 0x001fb80001897983 */ /* 0x000ee20000300800 */
[----:B------:R-:W-:-:S02]  /*ec80*/  VIADD R7, R67, 0xffffff4f ;  /* 0xffffff4f43077836 */ /* 0x000fc40000000000 */
[----:B------:R-:W-:Y:S01]  /*ec90*/  @!P0 IMAD.MOV.U32 R9, RZ, RZ, R158 ;  /* 0x000000ffff098224 */ /* 0x000fe200078e009e */
[----:B----4-:R-:W-:Y:S02]  /*eca0*/  PRMT R141, RZ, 0x7610, R141 ;  /* 0x00007610ff8d7816 */ /* 0x010fe4000000008d */
[----:B------:R-:W-:Y:S01]  /*ecb0*/  ISETP.GE.U32.AND P4, PT, R7, 0x7ffffe50, PT ;  /* 0x7ffffe500700780c */ /* 0x000fe20003f86070 */
[----:B------:R-:W-:-:S03]  /*ecc0*/  VIADD R7, R67, 0xffffff47 ;  /* 0xffffff4743077836 */ /* 0x000fc60000000000 */
[----:B------:R0:W4:Y:S02]  /*ecd0*/  @!P0 LDG.E.U8 R141, desc[UR18][R8.64] ;  /* 0x00000012088d8981 */ /* 0x000124000c1e1100 */
[----:B------:R-:W-:Y:S01]  /*ece0*/  ISETP.GE.U32.AND P5, PT, R7, 0x7ffffe48, PT ;  /* 0x7ffffe480700780c */ /* 0x000fe20003fa6070 */
[----:B0-----:R-:W-:Y:S02]  /*ecf0*/  @!P0 IMAD.MOV.U32 R8, RZ, RZ, R6 ;  /* 0x000000ffff088224 */ /* 0x001fe400078e0006 */
[----:B------:R-:W-:Y:S01]  /*ed00*/  @!P0 IMAD.MOV.U32 R9, RZ, RZ, R159 ;  /* 0x000000ffff098224 */ /* 0x000fe200078e009f */
[----:B--2---:R-:W-:-:S06]  /*ed10*/  PRMT R140, RZ, 0x7610, R140 ;  /* 0x00007610ff8c7816 */ /* 0x004fcc000000008c */
[----:B------:R0:W2:Y:S02]  /*ed20*/  @!P0 LDG.E.U8 R140, desc[UR18][R8.64] ;  /* 0x00000012088c8981 */ /* 0x0000a4000c1e1100 */
[----:B0-----:R-:W-:Y:S01]  /*ed30*/  @!P4 IMAD.MOV.U32 R8, RZ, RZ, R136 ;  /* 0x000000ffff08c224 */ /* 0x001fe200078e0088 */
[----:B---3--:R-:W-:Y:S01]  /*ed40*/  PRMT R139, RZ, 0x7610, R139 ;  /* 0x00007610ff8b7816 */ /* 0x008fe2000000008b */
[----:B------:R-:W-:Y:S01]  /*ed50*/  @!P4 IMAD.MOV.U32 R9, RZ, RZ, R4 ;  /* 0x000000ffff09c224 */ /* 0x000fe200078e0004 */
[----:B------:R-:W-:-:S04]  /*ed60*/  PRMT R138, RZ, 0x7610, R138 ;  /* 0x00007610ff8a7816 */ /* 0x000fc8000000008a */
[----:B------:R0:W3:Y:S02]  /*ed70*/  @!P4 LDG.E.U8 R139, desc[UR18][R8.64] ;  /* 0x00000012088bc981 */ /* 0x0000e4000c1e1100 */
[----:B0-----:R-:W-:Y:S02]  /*ed80*/  @!P4 IMAD.MOV.U32 R8, RZ, RZ, R135 ;  /* 0x000000ffff08c224 */ /* 0x001fe400078e0087 */
[----:B------:R-:W-:Y:S01]  /*ed90*/  @!P4 IMAD.MOV.U32 R9, RZ, RZ, R99 ;  /* 0x000000ffff09c224 */ /* 0x000fe200078e0063 */
[----:B------:R-:W-:-:S04]  /*eda0*/  PRMT R137, RZ, 0x7610, R137 ;  /* 0x00007610ff897816 */ /* 0x000fc80000000089 */
[----:B------:R0:W3:Y:S02]  /*edb0*/  @!P4 LDG.E.U8 R138, desc[UR18][R8.64] ;  /* 0x00000012088ac981 */ /* 0x0000e4000c1e1100 */
[----:B0-----:R-:W-:Y:S02]  /*edc0*/  @!P5 IMAD.MOV.U32 R8, RZ, RZ, R134 ;  /* 0x000000ffff08d224 */ /* 0x001fe400078e0086 */
[----:B------:R-:W-:-:S05]  /*edd0*/  @!P5 IMAD.MOV.U32 R9, RZ, RZ, R100 ;  /* 0x000000ffff09d224 */ /* 0x000fca00078e0064 */
[----:B------:R0:W3:Y:S04]  /*ede0*/  @!P5 LDG.E.U8 R137, desc[UR18][R8.64] ;  /* 0x000000120889d981 */ /* 0x0000e8000c1e1100 */
[----:B----4-:R-:W-:Y:S01]  /*edf0*/  STL [R1+0x1be4], R141 ;  /* 0x001be48d01007387 */ /* 0x010fe20000100800 */
[----:B0-----:R-:W-:Y:S02]  /*ee00*/  @!P5 IMAD.MOV.U32 R9, RZ, RZ, R101 ;  /* 0x000000ffff09d224 */ /* 0x001fe400078e0065 */
[----:B------:R-:W-:Y:S01]  /*ee10*/  @!P5 IMAD.MOV.U32 R8, RZ, RZ, R133 ;  /* 0x000000ffff08d224 */ /* 0x000fe200078e0085 */
[----:B--2---:R-:W-:Y:S04]  /*ee20*/  STL [R1+0x1be8], R140 ;  /* 0x001be88c01007387 */ /* 0x004fe80000100800 */
[----:B------:R-:W2:Y:S04]  /*ee30*/  LDL.LU R136, [R1+0x1fb4] ;  /* 0x001fb40001887983 */ /* 0x000ea80000300800 */
[----:B---3--:R-:W-:Y:S04]  /*ee40*/  STL [R1+0x1bec], R139 ;  /* 0x001bec8b01007387 */ /* 0x008fe80000100800 */
[----:B------:R-:W3:Y:S04]  /*ee50*/  LDL.LU R99, [R1+0x1fb0] ;  /* 0x001fb00001637983 */ /* 0x000ee80000300800 */
[----:B------:R-:W4:Y:S04]  /*ee60*/  LDL.LU R135, [R1+0x1fac] ;  /* 0x001fac0001877983 */ /* 0x000f280000300800 */
[----:B------:R-:W-:Y:S04]  /*ee70*/  STL [R1+0x1bf0], R138 ;  /* 0x001bf08a01007387 */ /* 0x000fe80000100800 */
[----:B------:R-:W3:Y:S04]  /*ee80*/  LDL.LU R100, [R1+0x1fa8] ;  /* 0x001fa80001647983 */ /* 0x000ee80000300800 */
[----:B------:R-:W3:Y:S04]  /*ee90*/  LDL.LU R134, [R1+0x1fa4] ;  /* 0x001fa40001867983 */ /* 0x000ee80000300800 */
[----:B------:R-:W-:Y:S04]  /*eea0*/  STL [R1+0x1bf4], R137 ;  /* 0x001bf48901007387 */ /* 0x000fe80000100800 */
[----:B------:R-:W3:Y:S04]  /*eeb0*/  LDL.LU R101, [R1+0x1fa0] ;  /* 0x001fa00001657983 */ /* 0x000ee80000300800 */
[----:B------:R-:W3:Y:S01]  /*eec0*/  LDL.LU R133, [R1+0x1f9c] ;  /* 0x001f9c0001857983 */ /* 0x000ee20000300800 */
[----:B------:R-:W-:-:S05]  /*eed0*/  VIADD R7, R67, 0xffffff3f ;  /* 0xffffff3f43077836 */ /* 0x000fca0000000000 */
[----:B------:R-:W-:Y:S01]  /*eee0*/  ISETP.GE.U32.AND P0, PT, R7, 0x7ffffe40, PT ;  /* 0x7ffffe400700780c */ /* 0x000fe20003f06070 */
[----:B------:R-:W-:-:S05]  /*eef0*/  VIADD R7, R67, 0xffffff37 ;  /* 0xffffff3743077836 */ /* 0x000fca0000000000 */
[----:B------:R-:W-:Y:S02]  /*ef00*/  ISETP.GE.U32.AND P4, PT, R7, 0x7ffffe38, PT ;  /* 0x7ffffe380700780c */ /* 0x000fe40003f86070 */
[----:B--2---:R-:W-:-:S06]  /*ef10*/  PRMT R136, RZ, 0x7610, R136 ;  /* 0x00007610ff887816 */ /* 0x004fcc0000000088 */
[----:B------:R0:W2:Y:S02]  /*ef20*/  @!P5 LDG.E.U8 R136, desc[UR18][R8.64] ;  /* 0x000000120888d981 */ /* 0x0000a4000c1e1100 */
[----:B0-----:R-:W-:Y:S02]  /*ef30*/  @!P0 IMAD.MOV.U32 R8, RZ, RZ, R132 ;  /* 0x000000ffff088224 */ /* 0x001fe400078e0084 */
[----:B------:R-:W-:Y:S01]  /*ef40*/  @!P0 IMAD.MOV.U32 R9, RZ, RZ, R102 ;  /* 0x000000ffff098224 */ /* 0x000fe200078e0066 */
[----:B----4-:R-:W-:-:S06]  /*ef50*/  PRMT R135, RZ, 0x7610, R135 ;  /* 0x00007610ff877816 */ /* 0x010fcc0000000087 */
[----:B------:R0:W4:Y:S02]  /*ef60*/  @!P0 LDG.E.U8 R135, desc[UR18][R8.64] ;  /* 0x0000001208878981 */ /* 0x000124000c1e1100 */
[----:B0-----:R-:W-:Y:S01]  /*ef70*/  @!P0 IMAD.MOV.U32 R8, RZ, RZ, R131 ;  /* 0x000000ffff088224 */ /* 0x001fe200078e0083 */
[----:B---3--:R-:W-:Y:S01]  /*ef80*/  PRMT R134, RZ, 0x7610, R134 ;  /* 0x00007610ff867816 */ /* 0x008fe20000000086 */
[----:B------:R-:W-:-:S05]  /*ef90*/  @!P0 IMAD.MOV.U32 R9, RZ, RZ, R103 ;  /* 0x000000ffff098224 */ /* 0x000fca00078e0067 */
[----:B------:R0:W3:Y:S02]  /*efa0*/  @!P0 LDG.E.U8 R134, desc[UR18][R8.64] ;  /* 0x0000001208868981 */ /* 0x0000e4000c1e1100 */
[----:B0-----:R-:W-:Y:S01]  /*efb0*/  @!P4 IMAD.MOV.U32 R8, RZ, RZ, R130 ;  /* 0x000000ffff08c224 */ /* 0x001fe200078e0082 */
[----:B------:R-:W-:Y:S01]  /*efc0*/  PRMT R133, RZ, 0x7610, R133 ;  /* 0x00007610ff857816 */ /* 0x000fe20000000085 */
[----:B------:R-:W-:-:S05]  /*efd0*/  @!P4 IMAD.MOV.U32 R9, RZ, RZ, R104 ;  /* 0x000000ffff09c224 */ /* 0x000fca00078e0068 */
[----:B------:R0:W3:Y:S02]  /*efe0*/  @!P4 LDG.E.U8 R133, desc[UR18][R8.64] ;  /* 0x000000120885c981 */ /* 0x0000e4000c1e1100 */
[----:B0-----:R-:W-:Y:S02]  /*eff0*/  @!P4 IMAD.MOV.U32 R9, RZ, RZ, R105 ;  /* 0x000000ffff09c224 */ /* 0x001fe400078e0069 */
[----:B------:R-:W-:Y:S01]  /*f000*/  @!P4 IMAD.MOV.U32 R8, RZ, RZ, R129 ;  /* 0x000000ffff08c224 */ /* 0x000fe200078e0081 */
[----:B--2---:R-:W-:Y:S04]  /*f010*/  STL [R1+0x1bf8], R136 ;  /* 0x001bf88801007387 */ /* 0x004fe80000100800 */
[----:B------:R-:W2:Y:S04]  /*f020*/  LDL.LU R102, [R1+0x1f98] ;  /* 0x001f980001667983 */ /* 0x000ea80000300800 */
[----:B------:R-:W2:Y:S04]  /*f030*/  LDL.LU R132, [R1+0x1f94] ;  /* 0x001f940001847983 */ /* 0x000ea80000300800 */
[----:B----4-:R-:W-:Y:S04]  /*f040*/  STL [R1+0x1bfc], R135 ;  /* 0x001bfc8701007387 */ /* 0x010fe80000100800 */
[----:B------:R-:W4:Y:S04]  /*f050*/  LDL.LU R103, [R1+0x1f90] ;  /* 0x001f900001677983 */ /* 0x000f280000300800 */
[----:B------:R-:W4:Y:S04]  /*f060*/  LDL.LU R131, [R1+0x1f8c] ;  /* 0x001f8c0001837983 */ /* 0x000f280000300800 */
[----:B---3--:R-:W-:Y:S04]  /*f070*/  STL [R1+0x1c00], R134 ;  /* 0x001c008601007387 */ /* 0x008fe80000100800 */
        /* <DEDUP_REMOVED lines=62> */
[----:B------:R-:W2:Y:S04]  /*f460*/  LDL.LU R124, [R1+0x1f4c] ;  /* 0x001f4c00017c7983 */ /* 0x000ea80000300800 */
[----:B---3--:R-:W-:Y:S04]  /*f470*/  STL [R1+0x1c20], R126 ;  /* 0x001c207e01007387 */ /* 0x008fe80000100800 */
[----:B------:R-:W3:Y:S04]  /*f480*/  LDL.LU R123, [R1+0x1f48] ;  /* 0x001f4800017b7983 */ /* 0x000ee80000300800 */
[----:B------:R-:W4:Y:S04]  /*f490*/  LDL R6, [R1+0x584] ;  /* 0x0005840001067983 */ /* 0x000f280000100800 */
[----:B------:R-:W-:Y:S04]  /*f4a0*/  STL [R1+0x1c24], R125 ;  /* 0x001c247d01007387 */ /* 0x000fe80000100800 */
[----:B------:R-:W4:Y:S04]  /*f4b0*/  LDL.LU R113, [R1+0x1f44] ;  /* 0x001f440001717983 */ /* 0x000f280000300800 */
[----:B------:R-:W4:Y:S01]  /*f4c0*/  LDL.LU R122, [R1+0x1f40] ;  /* 0x001f4000017a7983 */ /* 0x000f220000300800 */
[----:B------:R-:W-:-:S03]  /*f4d0*/  VIADD R7, R67, 0xffffff0f ;  /* 0xffffff0f43077836 */ /* 0x000fc60000000000 */
[----:B------:R-:W4:Y:S02]  /*f4e0*/  LDL R4, [R1+0x58c] ;  /* 0x00058c0001047983 */ /* 0x000f240000100800 */
[----:B------:R-:W-:Y:S01]  /*f4f0*/  ISETP.GE.U32.AND P0, PT, R7, 0x7ffffe10, PT ;  /* 0x7ffffe100700780c */ /* 0x000fe20003f06070 */
[----:B------:R-:W-:-:S05]  /*f500*/  VIADD R7, R67, 0xffffff07 ;  /* 0xffffff0743077836 */ /* 0x000fca0000000000 */
[----:B------:R-:W-:Y:S02]  /*f510*/  ISETP.GE.U32.AND P4, PT, R7, 0x7ffffe08, PT ;  /* 0x7ffffe080700780c */ /* 0x000fe40003f86070 */
[----:B------:R-:W-:-:S06]  /*f520*/  PRMT R7, RZ, 0x7610, R7 ;  /* 0x00007610ff077816 */ /* 0x000fcc0000000007 */
[----:B------:R0:W4:Y:S02]  /*f530*/  @!P5 LDG.E.U8 R7, desc[UR18][R8.64] ;  /* 0x000000120807d981 */ /* 0x000124000c1e1100 */
[----:B0-----:R-:W-:Y:S02]  /*f540*/  @!P0 IMAD.MOV.U32 R8, RZ, RZ, R121 ;  /* 0x000000ffff088224 */ /* 0x001fe400078e0079 */
[----:B------:R-:W-:Y:S01]  /*f550*/  @!P0 IMAD.MOV.U32 R9, RZ, RZ, R114 ;  /* 0x000000ffff098224 */ /* 0x000fe200078e0072 */
[----:B--2---:R-:W-:-:S06]  /*f560*/  PRMT R124, RZ, 0x7610, R124 ;  /* 0x00007610ff7c7816 */ /* 0x004fcc000000007c */
[----:B------:R0:W2:Y:S01]  /*f570*/  @!P0 LDG.E.U8 R124, desc[UR18][R8.64] ;  /* 0x00000012087c8981 */ /* 0x0000a2000c1e1100 */
[----:B---3--:R-:W-:Y:S01]  /*f580*/  PRMT R123, RZ, 0x7610, R123 ;  /* 0x00007610ff7b7816 */ /* 0x008fe2000000007b */
[----:B0-----:R-:W-:Y:S02]  /*f590*/  @!P0 IMAD.MOV.U32 R8, RZ, RZ, R120 ;  /* 0x000000ffff088224 */ /* 0x001fe400078e0078 */
[----:B------:R-:W-:-:S05]  /*f5a0*/  @!P0 IMAD.MOV.U32 R9, RZ, RZ, R115 ;  /* 0x000000ffff098224 */ /* 0x000fca00078e0073 */
[----:B------:R0:W3:Y:S02]  /*f5b0*/  @!P0 LDG.E.U8 R123, desc[UR18][R8.64] ;  /* 0x00000012087b8981 */ /* 0x0000e4000c1e1100 */
[----:B0-----:R-:W-:Y:S01]  /*f5c0*/  @!P4 IMAD.MOV.U32 R8, RZ, RZ, R119 ;  /* 0x000000ffff08c224 */ /* 0x001fe200078e0077 */
[----:B----4-:R-:W-:Y:S01]  /*f5d0*/  PRMT R122, RZ, 0x7610, R122 ;  /* 0x00007610ff7a7816 */ /* 0x010fe2000000007a */
[----:B------:R-:W-:-:S05]  /*f5e0*/  @!P4 IMAD.MOV.U32 R9, RZ, RZ, R117 ;  /* 0x000000ffff09c224 */ /* 0x000fca00078e0075 */
[----:B------:R0:W4:Y:S04]  /*f5f0*/  @!P4 LDG.E.U8 R122, desc[UR18][R8.64] ;  /* 0x00000012087ac981 */ /* 0x000128000c1e1100 */
[----:B------:R-:W-:Y:S04]  /*f600*/  STL [R1+0x1c28], R7 ;  /* 0x001c280701007387 */ /* 0x000fe80000100800 */
[----:B------:R-:W4:Y:S04]  /*f610*/  LDL.LU R114, [R1+0x1f3c] ;  /* 0x001f3c0001727983 */ /* 0x000f280000300800 */
[----:B------:R-:W4:Y:S04]  /*f620*/  LDL.LU R121, [R1+0x1f38] ;  /* 0x001f380001797983 */ /* 0x000f280000300800 */
[----:B------:R-:W4:Y:S01]  /*f630*/  LDL R157, [R1+0x614] ;  /* 0x00061400019d7983 */ /* 0x000f220000100800 */
[----:B0-----:R-:W-:-:S03]  /*f640*/  @!P4 IMAD.MOV.U32 R9, RZ, RZ, R116 ;  /* 0x000000ffff09c224 */ /* 0x001fc600078e0074 */
[----:B--2---:R-:W-:Y:S04]  /*f650*/  STL [R1+0x1c2c], R124 ;  /* 0x001c2c7c01007387 */ /* 0x004fe80000100800 */
[----:B------:R-:W2:Y:S04]  /*f660*/  LDL.LU R115, [R1+0x1f34] ;  /* 0x001f340001737983 */ /* 0x000ea80000300800 */
[----:B------:R-:W2:Y:S04]  /*f670*/  LDL.LU R120, [R1+0x1f30] ;  /* 0x001f300001787983 */ /* 0x000ea80000300800 */
[----:B------:R-:W2:Y:S04]  /*f680*/  LDL R158, [R1+0x61c] ;  /* 0x00061c00019e7983 */ /* 0x000ea80000100800 */
[----:B---3--:R-:W-:Y:S04]  /*f690*/  STL [R1+0x1c30], R123 ;  /* 0x001c307b01007387 */ /* 0x008fe80000100800 */
[----:B------:R-:W3:Y:S04]  /*f6a0*/  LDL.LU R117, [R1+0x1f2c] ;  /* 0x001f2c0001757983 */ /* 0x000ee80000300800 */
[----:B------:R-:W3:Y:S04]  /*f6b0*/  LDL.LU R119, [R1+0x1f28] ;  /* 0x001f280001777983 */ /* 0x000ee80000300800 */
[----:B------:R-:W3:Y:S04]  /*f6c0*/  LDL R156, [R1+0x6b0] ;  /* 0x0006b000019c7983 */ /* 0x000ee80000100800 */
[----:B----4-:R-:W-:Y:S04]  /*f6d0*/  STL [R1+0x1c34], R122 ;  /* 0x001c347a01007387 */ /* 0x010fe80000100800 */
[----:B------:R-:W4:Y:S01]  /*f6e0*/  LDL.LU R116, [R1+0x1f24] ;  /* 0x001f240001747983 */ /* 0x000f220000300800 */
[----:B------:R-:W-:-:S05]  /*f6f0*/  VIADD R13, R67, 0xffffffa6 ;  /* 0xffffffa6430d7836 */ /* 0x000fca0000000000 */
[----:B------:R-:W-:Y:S01]  /*f700*/  ISETP.GE.U32.AND P5, PT, R13, 0x7ffffea7, PT ;  /* 0x7ffffea70d00780c */ /* 0x000fe20003fa6070 */
[----:B------:R-:W-:Y:S01]  /*f710*/  @!P4 IMAD.MOV.U32 R8, RZ, RZ, R118 ;  /* 0x000000ffff08c224 */ /* 0x000fe200078e0076 */
[----:B------:R-:W-:Y:S02]  /*f720*/  PRMT R121, RZ, 0x7610, R121 ;  /* 0x00007610ff797816 */ /* 0x000fe40000000079 */
[----:B--2---:R-:W-:-:S04]  /*f730*/  PRMT R120, RZ, 0x7610, R120 ;  /* 0x00007610ff787816 */ /* 0x004fc80000000078 */
[----:B------:R0:W2:Y:S01]  /*f740*/  @!P4 LDG.E.U8 R121, desc[UR18][R8.64] ;  /* 0x000000120879c981 */ /* 0x0000a2000c1e1100 */
[----:B---3--:R-:W-:-:S04]  /*f750*/  PRMT R119, RZ, 0x7610, R119 ;  /* 0x00007610ff777816 */ /* 0x008fc80000000077 */
[----:B0-----:R-:W-:Y:S01]  /*f760*/  @!P5 IMAD.MOV.U32 R8, RZ, RZ, R117 ;  /* 0x000000ffff08d224 */ /* 0x001fe200078e0075 */
[----:B------:R-:W3:Y:S01]  /*f770*/  LDL.LU R118, [R1+0x1f20] ;  /* 0x001f200001767983 */ /* 0x000ee20000300800 */
[----:B------:R-:W-:Y:S02]  /*f780*/  @!P5 IMAD.MOV.U32 R9, RZ, RZ, R6 ;  /* 0x000000ffff09d224 */ /* 0x000fe400078e0006 */
[----:B------:R-:W-:Y:S01]  /*f790*/  VIADD R13, R67, 0xffffff9e ;  /* 0xffffff9e430d7836 */ /* 0x000fe20000000000 */
[----:B------:R-:W3:Y:S04]  /*f7a0*/  LDL R159, [R1+0x6b8] ;  /* 0x0006b800019f7983 */ /* 0x000ee80000100800 */
[----:B------:R4:W3:Y:S02]  /*f7b0*/  @!P5 LDG.E.U8 R120, desc[UR18][R8.64] ;  /* 0x000000120878d981 */ /* 0x0008e4000c1e1100 */
[----:B----4-:R-:W-:-:S02]  /*f7c0*/  @!P5 IMAD.MOV.U32 R8, RZ, RZ, R116 ;  /* 0x000000ffff08d224 */ /* 0x010fc400078e0074 */
[----:B------:R-:W-:-:S05]  /*f7d0*/  @!P5 IMAD.MOV.U32 R9, RZ, RZ, R4 ;  /* 0x000000ffff09d224 */ /* 0x000fca00078e0004 */
[----:B------:R0:W4:Y:S01]  /*f7e0*/  @!P5 LDG.E.U8 R119, desc[UR18][R8.64] ;  /* 0x000000120877d981 */ /* 0x000122000c1e1100 */
[----:B------:R-:W-:-:S13]  /*f7f0*/  ISETP.GE.U32.AND P0, PT, R13, 0x7ffffe9f, PT ;  /* 0x7ffffe9f0d00780c */ /* 0x000fda0003f06070 */
[----:B0-----:R-:W-:Y:S01]  /*f800*/  @!P0 IMAD.MOV.U32 R8, RZ, RZ, R115 ;  /* 0x000000ffff088224 */ /* 0x001fe200078e0073 */
[----:B--2---:R-:W-:Y:S04]  /*f810*/  STL [R1+0x1c38], R121 ;  /* 0x001c387901007387 */ /* 0x004fe80000100800 */
[----:B------:R-:W2:Y:S04]  /*f820*/  LDL.LU R117, [R1+0x1f1c] ;  /* 0x001f1c0001757983 */ /* 0x000ea80000300800 */
[----:B------:R-:W2:Y:S04]  /*f830*/  LDL R6, [R1+0x730] ;  /* 0x0007300001067983 */ /* 0x000ea80000100800 */
[----:B---3--:R-:W-:Y:S04]  /*f840*/  STL [R1+0x1c3c], R120 ;  /* 0x001c3c7801007387 */ /* 0x008fe80000100800 */
[----:B------:R-:W3:Y:S04]  /*f850*/  LDL.LU R116, [R1+0x1f18] ;  /* 0x001f180001747983 */ /* 0x000ee80000300800 */
[----:B------:R-:W3:Y:S04]  /*f860*/  LDL R4, [R1+0x738] ;  /* 0x0007380001047983 */ /* 0x000ee80000100800 */
[----:B----4-:R-:W-:Y:S04]  /*f870*/  STL [R1+0x1c40], R119 ;  /* 0x001c407701007387 */ /* 0x010fe80000100800 */
[----:B------:R-:W4:Y:S01]  /*f880*/  LDL.LU R115, [R1+0x1f14] ;  /* 0x001f140001737983 */ /* 0x000f220000300800 */
[----:B------:R-:W-:Y:S01]  /*f890*/  VIADD R13, R67, 0xffffff96 ;  /* 0xffffff96430d7836 */ /* 0x000fe20000000000 */
[----:B------:R-:W-:Y:S01]  /*f8a0*/  PRMT R118, RZ, 0x7610, R118 ;  /* 0x00007610ff767816 */ /* 0x000fe20000000076 */
[----:B------:R-:W-:-:S02]  /*f8b0*/  @!P0 IMAD.MOV.U32 R9, RZ, RZ, R157 ;  /* 0x000000ffff098224 */ /* 0x000fc400078e009d */
[----:B------:R-:W4:Y:S01]  /*f8c0*/  LDL R157, [R1+0x7b0] ;  /* 0x0007b000019d7983 */ /* 0x000f220000100800 */
[----:B------:R-:W-:-:S03]  /*f8d0*/  ISETP.GE.U32.AND P4, PT, R13, 0x7ffffe97, PT ;  /* 0x7ffffe970d00780c */ /* 0x000fc60003f86070 */
[----:B------:R0:W4:Y:S02]  /*f8e0*/  @!P0 LDG.E.U8 R118, desc[UR18][R8.64] ;  /* 0x0000001208768981 */ /* 0x000124000c1e1100 */
[----:B0-----:R-:W-:Y:S02]  /*f8f0*/  @!P0 IMAD.MOV.U32 R8, RZ, RZ, R114 ;  /* 0x000000ffff088224 */ /* 0x001fe400078e0072 */
[----:B------:R-:W-:Y:S01]  /*f900*/  @!P0 IMAD.MOV.U32 R9, RZ, RZ, R158 ;  /* 0x000000ffff098224 */ /* 0x000fe200078e009e */
[----:B--2---:R-:W-:-:S06]  /*f910*/  PRMT R117, RZ, 0x7610, R117 ;  /* 0x00007610ff757816 */ /* 0x004fcc0000000075 */
[----:B------:R0:W2:Y:S02]  /*f920*/  @!P0 LDG.E.U8 R117, desc[UR18][R8.64] ;  /* 0x0000001208758981 */ /* 0x0000a4000c1e1100 */
[----:B0-----:R-:W-:Y:S02]  /*f930*/  @!P4 IMAD.MOV.U32 R8, RZ, RZ, R113 ;  /* 0x000000ffff08c224 */ /* 0x001fe400078e0071 */
[----:B------:R-:W-:Y:S01]  /*f940*/  @!P4 IMAD.MOV.U32 R9, RZ, RZ, R156 ;  /* 0x000000ffff09c224 */ /* 0x000fe200078e009c */
[----:B---3--:R-:W-:-:S06]  /*f950*/  PRMT R116, RZ, 0x7610, R116 ;  /* 0x00007610ff747816 */ /* 0x008fcc0000000074 */
[----:B------:R0:W3:Y:S02]  /*f960*/  @!P4 LDG.E.U8 R116, desc[UR18][R8.64] ;  /* 0x000000120874c981 */ /* 0x0000e4000c1e1100 */
[----:B0-----:R-:W-:Y:S01]  /*f970*/  @!P4 IMAD.MOV.U32 R8, RZ, RZ, R112 ;  /* 0x000000ffff08c224 */ /* 0x001fe200078e0070 */
[----:B----4-:R-:W-:Y:S01]  /*f980*/  PRMT R115, RZ, 0x7610, R115 ;  /* 0x00007610ff737816 */ /* 0x010fe20000000073 */
[----:B------:R-:W-:-:S05]  /*f990*/  @!P4 IMAD.MOV.U32 R9, RZ, RZ, R159 ;  /* 0x000000ffff09c224 */ /* 0x000fca00078e009f */
[----:B------:R0:W4:Y:S01]  /*f9a0*/  @!P4 LDG.E.U8 R115, desc[UR18][R8.64] ;  /* 0x000000120873c981 */ /* 0x000122000c1e1100 */
[----:B------:R-:W-:-:S03]  /*f9b0*/  VIADD R13, R67, 0xffffff8e ;  /* 0xffffff8e430d7836 */ /* 0x000fc60000000000 */
[----:B------:R-:W-:Y:S04]  /*f9c0*/  STL [R1+0x1c44], R118 ;  /* 0x001c447601007387 */ /* 0x000fe80000100800 */
[----:B------:R-:W4:Y:S01]  /*f9d0*/  LDL.LU R114, [R1+0x1f10] ;  /* 0x001f100001727983 */ /* 0x000f220000300800 */
[----:B------:R-:W-:-:S03]  /*f9e0*/  ISETP.GE.U32.AND P5, PT, R13, 0x7ffffe8f, PT ;  /* 0x7ffffe8f0d00780c */ /* 0x000fc60003fa6070 */
[----:B------:R-:W4:Y:S10]  /*f9f0*/  LDL R158, [R1+0x7b8] ;  /* 0x0007b800019e7983 */ /* 0x000f340000100800 */
        /* <DEDUP_REMOVED lines=9> */
[----:B------:R-:W-:-:S02]  /*fa90*/  VIADD R13, R67, 0xffffff86 ;  /* 0xffffff86430d7836 */ /* 0x000fc40000000000 */
[----:B------:R-:W-:Y:S01]  /*faa0*/  @!P5 IMAD.MOV.U32 R9, RZ, RZ, R6 ;  /* 0x000000ffff09d224 */ /* 0x000fe200078e0006 */
[----:B------:R-:W-:Y:S01]  /*fab0*/  PRMT R114, RZ, 0x7610, R114 ;  /* 0x00007610ff727816 */ /* 0x000fe20000000072 */
[----:B------:R-:W4:Y:S01]  /*fac0*/  LDL R6, [R1+0x9e0] ;  /* 0x0009e00001067983 */ /* 0x000f220000100800 */
[----:B------:R-:W-:-:S04]  /*fad0*/  ISETP.GE.U32.AND P0, PT, R13, 0x7ffffe87, PT ;  /* 0x7ffffe870d00780c */ /* 0x000fc80003f06070 */
        /* <DEDUP_REMOVED lines=29> */
[----:B------:R-:W-:Y:S02]  /*fcb0*/  PRMT R110, RZ, 0x7610, R110 ;  /* 0x00007610ff6e7816 */ /* 0x000fe4000000006e */
        /* <DEDUP_REMOVED lines=49> */
[----:B-1----:R-:W4:Y:S04]  /*ffd0*/  LDL R149, [R1+0xb68] ;  /* 0x000b680001957983 */ /* 0x002f280000100800 */
[----:B------:R-:W4:Y:S04]  /*ffe0*/  LDL R150, [R1+0xb6c] ;  /* 0x000b6c0001967983 */ /* 0x000f280000100800 */
[----:B------:R-:W4:Y:S04]  /*fff0*/  LDL R151, [R1+0xbe0] ;  /* 0x000be00001977983 */ /* 0x000f280000100800 */
[----:B------:R-:W4:Y:S01]  /*10000*/  LDL R152, [R1+0xbe4] ;  /* 0x000be40001987983 */ /* 0x000f220000100800 */
[----:B0-----:R-:W-:-:S02]  /*10010*/  @!P5 IMAD.MOV.U32 R8, RZ, RZ, R99 ;  /* 0x000000ffff08d224 */ /* 0x001fc400078e0063 */
[----:B------:R-:W-:Y:S01]  /*10020*/  @!P5 IMAD.MOV.U32 R9, RZ, RZ, R4 ;  /* 0x000000ffff09d224 */ /* 0x000fe200078e0004 */
[----:B--2---:R-:W-:Y:S04]  /*10030*/  STL [R1+0x1c78], R105 ;  /* 0x001c786901007387 */ /* 0x004fe80000100800 */
[----:B------:R-:W2:Y:S04]  /*10040*/  LDL.LU R101, [R1+0x1edc] ;  /* 0x001edc0001657983 */ /* 0x000ea80000300800 */
[----:B------:R-:W2:Y:S04]  /*10050*/  LDL R153, [R1+0xbe8] ;  /* 0x000be80001997983 */ /* 0x000ea80000100800 */
[----:B------:R-:W2:Y:S04]  /*10060*/  LDL R154, [R1+0xbec] ;  /* 0x000bec00019a7983 */ /* 0x000ea80000100800 */
[----:B------:R-:W2:Y:S04]  /*10070*/  LDL R155, [R1+0xc60] ;  /* 0x000c6000019b7983 */ /* 0x000ea80000100800 */
[----:B------:R-:W2:Y:S04]  /*10080*/  LDL R156, [R1+0xc64] ;  /* 0x000c6400019c7983 */ /* 0x000ea80000100800 */
[----:B---3--:R-:W-:Y:S04]  /*10090*/  STL [R1+0x1c7c], R104 ;  /* 0x001c7c6801007387 */ /* 0x008fe80000100800 */
[----:B------:R-:W3:Y:S04]  /*100a0*/  LDL.LU R100, [R1+0x1ed8] ;  /* 0x001ed80001647983 */ /* 0x000ee80000300800 */
[----:B------:R-:W3:Y:S04]  /*100b0*/  LDL R157, [R1+0xc68] ;  /* 0x000c6800019d7983 */ /* 0x000ee80000100800 */
[----:B------:R-:W3:Y:S04]  /*100c0*/  LDL R158, [R1+0xc6c] ;  /* 0x000c6c00019e7983 */ /* 0x000ee80000100800 */
[----:B----4-:R-:W-:Y:S04]  /*100d0*/  STL [R1+0x1c80], R103 ;  /* 0x001c806701007387 */ /* 0x010fe80000100800 */
[----:B------:R-:W4:Y:S04]  /*100e0*/  LDL.LU R99, [R1+0x1ed4] ;  /* 0x001ed40001637983 */ /* 0x000f280000300800 */
[----:B------:R-:W4:Y:S04]  /*100f0*/  LDL R159, [R1+0xce0] ;  /* 0x000ce000019f7983 */ /* 0x000f280000100800 */
[----:B------:R-:W4:Y:S04]  /*10100*/  LDL R6, [R1+0xce4] ;  /* 0x000ce40001067983 */ /* 0x000f280000100800 */
[----:B------:R-:W4:Y:S01]  /*10110*/  LDL R4, [R1+0xcec] ;  /* 0x000cec0001047983 */ /* 0x000f220000100800 */
[----:B------:R-:W-:Y:S01]  /*10120*/  VIADD R13, R67, 0xffffff56 ;  /* 0xffffff56430d7836 */ /* 0x000fe20000000000 */
[----:B------:R-:W-:-:S04]  /*10130*/  PRMT R102, RZ, 0x7610, R102 ;  /* 0x00007610ff667816 */ /* 0x000fc80000000066 */
[----:B------:R-:W-:Y:S01]  /*10140*/  ISETP.GE.U32.AND P0, PT, R13, 0x7ffffe57, PT ;  /* 0x7ffffe570d00780c */ /* 0x000fe20003f06070 */
[----:B------:R-:W-:Y:S01]  /*10150*/  VIADD R13, R67, 0xffffff4e ;  /* 0xffffff4e430d7836 */ /* 0x000fe20000000000 */
[----:B------:R0:W4:Y:S04]  /*10160*/  @!P5 LDG.E.U8 R102, desc[UR18][R8.64] ;  /* 0x000000120866d981 */ /* 0x000128000c1e1100 */
[----:B------:R-:W-:Y:S01]  /*10170*/  ISETP.GE.U32.AND P4, PT, R13, 0x7ffffe4f, PT ;  /* 0x7ffffe4f0d00780c */ /* 0x000fe20003f86070 */
[----:B0-----:R-:W-:Y:S02]  /*10180*/  @!P5 IMAD.MOV.U32 R8, RZ, RZ, R150 ;  /* 0x000000ffff08d224 */ /* 0x001fe400078e0096 */
[----:B------:R-:W-:Y:S02]  /*10190*/  @!P5 IMAD.MOV.U32 R9, RZ, RZ, R149 ;  /* 0x000000ffff09d224 */ /* 0x000fe400078e0095 */
[----:B------:R-:W-:Y:S01]  /*101a0*/  VIADD R13, R67, 0xffffff46 ;  /* 0xffffff46430d7836 */ /* 0x000fe20000000000 */
[----:B------:R-:W-:-:S02]  /*101b0*/  PRMT R98, RZ, 0x7610, R98 ;  /* 0x00007610ff627816 */ /* 0x000fc40000000062 */
[----:B------:R-:W-:Y:S02]  /*101c0*/  PRMT R97, RZ, 0x7610, R97 ;  /* 0x00007610ff617816 */ /* 0x000fe40000000061 */
[----:B------:R-:W-:Y:S02]  /*101d0*/  PRMT R96, RZ, 0x7610, R96 ;  /* 0x00007610ff607816 */ /* 0x000fe40000000060 */
[----:B------:R-:W-:Y:S02]  /*101e0*/  PRMT R95, RZ, 0x7610, R95 ;  /* 0x00007610ff5f7816 */ /* 0x000fe4000000005f */
[----:B------:R-:W-:Y:S02]  /*101f0*/  PRMT R94, RZ, 0x7610, R94 ;  /* 0x00007610ff5e7816 */ /* 0x000fe4000000005e */
[----:B------:R-:W-:Y:S02]  /*10200*/  PRMT R93, RZ, 0x7610, R93 ;  /* 0x00007610ff5d7816 */ /* 0x000fe4000000005d */
        /* <DEDUP_REMOVED lines=9> */
[----:B--2---:R-:W-:-:S06]  /*102a0*/  PRMT R101, RZ, 0x7610, R101 ;  /* 0x00007610ff657816 */ /* 0x004fcc0000000065 */
[----:B------:R0:W2:Y:S02]  /*102b0*/  @!P5 LDG.E.U8 R101, desc[UR18][R8.64] ;  /* 0x000000120865d981 */ /* 0x0000a4000c1e1100 */
[----:B0-----:R-:W-:Y:S02]  /*102c0*/  @!P0 IMAD.MOV.U32 R8, RZ, RZ, R152 ;  /* 0x000000ffff088224 */ /* 0x001fe400078e0098 */
[----:B------:R-:W-:Y:S01]  /*102d0*/  @!P0 IMAD.MOV.U32 R9, RZ, RZ, R151 ;  /* 0x000000ffff098224 */ /* 0x000fe200078e0097 */
[----:B---3--:R-:W-:-:S06]  /*102e0*/  PRMT R100, RZ, 0x7610, R100 ;  /* 0x00007610ff647816 */ /* 0x008fcc0000000064 */
[----:B------:R0:W3:Y:S01]  /*102f0*/  @!P0 LDG.E.U8 R100, desc[UR18][R8.64] ;  /* 0x0000001208648981 */ /* 0x0000e2000c1e1100 */
[----:B------:R-:W-:Y:S01]  /*10300*/  ISETP.GE.U32.AND P5, PT, R13, 0x7ffffe47, PT ;  /* 0x7ffffe470d00780c */ /* 0x000fe20003fa6070 */
[----:B0-----:R-:W-:Y:S01]  /*10310*/  @!P0 IMAD.MOV.U32 R8, RZ, RZ, R154 ;  /* 0x000000ffff088224 */ /* 0x001fe200078e009a */
[----:B----4-:R-:W-:Y:S01]  /*10320*/  PRMT R99, RZ, 0x7610, R99 ;  /* 0x00007610ff637816 */ /* 0x010fe20000000063 */
[----:B------:R-:W-:-:S05]  /*10330*/  @!P0 IMAD.MOV.U32 R9, RZ, RZ, R153 ;  /* 0x000000ffff098224 */ /* 0x000fca00078e0099 */
[----:B------:R0:W4:Y:S01]  /*10340*/  @!P0 LDG.E.U8 R99, desc[UR18][R8.64] ;  /* 0x0000001208638981 */ /* 0x000122000c1e1100 */
[----:B------:R-:W-:Y:S02]  /*10350*/  VIADD R13, R67, 0xffffff3e ;  /* 0xffffff3e430d7836 */ /* 0x000fe40000000000 */
[----:B0-----:R-:W-:Y:S02]  /*10360*/  @!P4 IMAD.MOV.U32 R8, RZ, RZ, R156 ;  /* 0x000000ffff08c224 */ /* 0x001fe400078e009c */
[----:B------:R-:W-:-:S05]  /*10370*/  @!P4 IMAD.MOV.U32 R9, RZ, RZ, R155 ;  /* 0x000000ffff09c224 */ /* 0x000fca00078e009b */
[----:B------:R0:W4:Y:S01]  /*10380*/  @!P4 LDG.E.U8 R98, desc[UR18][R8.64] ;  /* 0x000000120862c981 */ /* 0x000122000c1e1100 */
[----:B------:R-:W-:Y:S01]  /*10390*/  ISETP.GE.U32.AND P0, PT, R13, 0x7ffffe3f, PT ;  /* 0x7ffffe3f0d00780c */ /* 0x000fe20003f06070 */
[----:B0-----:R-:W-:Y:S02]  /*103a0*/  @!P4 IMAD.MOV.U32 R8, RZ, RZ, R158 ;  /* 0x000000ffff08c224 */ /* 0x001fe400078e009e */
        /* <DEDUP_REMOVED lines=41> */
[----:B------:R0:W4:Y:S02]  /*10640*/  @!P0 LDG.E.U8 R87, desc[UR18][R8.64] ;  /* 0x0000001208578981 */ /* 0x000124000c1e1100 */
        /* <DEDUP_REMOVED lines=8> */
[----:B------:R0:W4:Y:S04]  /*106d0*/  @!P5 LDG.E.U8 R84, desc[UR18][R8.64] ;  /* 0x000000120854d981 */ /* 0x000128000c1e1100 */
[----:B------:R-:W-:Y:S04]  /*106e0*/  STL [R1+0x1c84], R102 ;  /* 0x001c846601007387 */ /* 0x000fe80000100800 */
[----:B--2---:R-:W-:Y:S04]  /*106f0*/  STL [R1+0x1c88], R101 ;  /* 0x001c886501007387 */ /* 0x004fe80000100800 */
[----:B---3--:R-:W-:Y:S04]  /*10700*/  STL [R1+0x1c8c], R100 ;  /* 0x001c8c6401007387 */ /* 0x008fe80000100800 */
[----:B----4-:R-:W-:Y:S04]  /*10710*/  STL [R1+0x1c90], R99 ;  /* 0x001c906301007387 */ /* 0x010fe80000100800 */
[----:B------:R-:W-:Y:S04]  /*10720*/  STL [R1+0x1c94], R98 ;  /* 0x001c946201007387 */ /* 0x000fe80000100800 */
[----:B------:R-:W-:Y:S04]  /*10730*/  STL [R1+0x1c98], R97 ;  /* 0x001c986101007387 */ /* 0x000fe80000100800 */
[----:B------:R-:W-:Y:S04]  /*10740*/  STL [R1+0x1c9c], R96 ;  /* 0x001c9c6001007387 */ /* 0x000fe80000100800 */
[----:B------:R-:W2:Y:S04]  /*10750*/  LDL.LU R68, [R1+0x1ed0] ;  /* 0x001ed00001447983 */ /* 0x000ea80000300800 */
[----:B------:R-:W-:Y:S04]  /*10760*/  STL [R1+0x1ca0], R95 ;  /* 0x001ca05f01007387 */ /* 0x000fe80000100800 */
[----:B------:R-:W3:Y:S04]  /*10770*/  LDL.LU R26, [R1+0x1ecc] ;  /* 0x001ecc00011a7983 */ /* 0x000ee80000300800 */
[----:B------:R-:W4:Y:S04]  /*10780*/  LDL.LU R63, [R1+0x1ec8] ;  /* 0x001ec800013f7983 */ /* 0x000f280000300800 */
[----:B------:R-:W-:Y:S04]  /*10790*/  STL [R1+0x1ca4], R94 ;  /* 0x001ca45e01007387 */ /* 0x000fe80000100800 */
[----:B------:R-:W2:Y:S04]  /*107a0*/  LDL.LU R28, [R1+0x1ec4] ;  /* 0x001ec400011c7983 */ /* 0x000ea80000300800 */
[----:B------:R-:W2:Y:S04]  /*107b0*/  LDL.LU R24, [R1+0x1ec0] ;  /* 0x001ec00001187983 */ /* 0x000ea80000300800 */
        /* <DEDUP_REMOVED lines=17> */
[----:B------:R-:W2:Y:S01]  /*108d0*/  LDL.LU R56, [R1+0x1e90] ;  /* 0x001e900001387983 */ /* 0x000ea20000300800 */
[----:B------:R-:W-:-:S03]  /*108e0*/  PRMT R82, RZ, 0x7610, R82 ;  /* 0x00007610ff527816 */ /* 0x000fc60000000052 */
[----:B------:R-:W-:Y:S04]  /*108f0*/  STL [R1+0x1cc0], R87 ;  /* 0x001cc05701007387 */ /* 0x000fe80000100800 */
[----:B------:R-:W2:Y:S04]  /*10900*/  LDL.LU R38, [R1+0x1e8c] ;  /* 0x001e8c0001267983 */ /* 0x000ea80000300800 */
[----:B------:R-:W2:Y:S01]  /*10910*/  LDL.LU R34, [R1+0x1e88] ;  /* 0x001e880001227983 */ /* 0x000ea20000300800 */
[----:B0-----:R-:W-:Y:S02]  /*10920*/  @!P5 IMAD.MOV.U32 R8, RZ, RZ, R42 ;  /* 0x000000ffff08d224 */ /* 0x001fe400078e002a */
[----:B------:R-:W-:-:S05]  /*10930*/  @!P5 IMAD.MOV.U32 R9, RZ, RZ, R53 ;  /* 0x000000ffff09d224 */ /* 0x000fca00078e0035 */
[----:B------:R0:W2:Y:S04]  /*10940*/  @!P5 LDG.E.U8 R82, desc[UR18][R8.64] ;  /* 0x000000120852d981 */ /* 0x0000a8000c1e1100 */
[----:B------:R-:W-:Y:S04]  /*10950*/  STL [R1+0x1cc4], R86 ;  /* 0x001cc45601007387 */ /* 0x000fe80000100800 */
[----:B------:R-:W3:Y:S04]  /*10960*/  LDL.LU R37, [R1+0x1e84] ;  /* 0x001e840001257983 */ /* 0x000ee80000300800 */
[----:B------:R-:W3:Y:S04]  /*10970*/  LDL.LU R55, [R1+0x1e80] ;  /* 0x001e800001377983 */ /* 0x000ee80000300800 */
[----:B------:R-:W-:Y:S04]  /*10980*/  STL [R1+0x1cc8], R85 ;  /* 0x001cc85501007387 */ /* 0x000fe80000100800 */
[----:B------:R-:W3:Y:S04]  /*10990*/  LDL.LU R54, [R1+0x1e7c] ;  /* 0x001e7c0001367983 */ /* 0x000ee80000300800 */
[----:B------:R-:W3:Y:S04]  /*109a0*/  LDL.LU R40, [R1+0x1e78] ;  /* 0x001e780001287983 */ /* 0x000ee80000300800 */
[----:B------:R-:W-:Y:S04]  /*109b0*/  STL [R1+0x1ccc], R84 ;  /* 0x001ccc5401007387 */ /* 0x000fe80000100800 */
[----:B------:R-:W3:Y:S04]  /*109c0*/  LDL.LU R53, [R1+0x1e74] ;  /* 0x001e740001357983 */ /* 0x000ee80000300800 */
[----:B------:R-:W3:Y:S04]  /*109d0*/  LDL.LU R42, [R1+0x1e70] ;  /* 0x001e7000012a7983 */ /* 0x000ee80000300800 */
[----:B------:R-:W3:Y:S04]  /*109e0*/  LDL R156, [R1+0x594] ;  /* 0x00059400019c7983 */ /* 0x000ee80000100800 */
[----:B------:R-:W4:Y:S01]  /*109f0*/  LDL R157, [R1+0x598] ;  /* 0x00059800019d7983 */ /* 0x000f220000100800 */
[----:B------:R-:W-:-:S05]  /*10a00*/  VIADD R13, R67, 0xffffff0e ;  /* 0xffffff0e430d7836 */ /* 0x000fca0000000000 */
[----:B------:R-:W-:Y:S01]  /*10a10*/  ISETP.GE.U32.AND P0, PT, R13, 0x7ffffe0f, PT ;  /* 0x7ffffe0f0d00780c */ /* 0x000fe20003f06070 */
[----:B------:R-:W-:Y:S01]  /*10a20*/  VIADD R13, R67, 0xffffff06 ;  /* 0xffffff06430d7836 */ /* 0x000fe20000000000 */
[----:B------:R-:W-:Y:S02]  /*10a30*/  PRMT R81, RZ, 0x7610, R81 ;  /* 0x00007610ff517816 */ /* 0x000fe40000000051 */
[----:B------:R-:W-:Y:S02]  /*10a40*/  PRMT R80, RZ, 0x7610, R80 ;  /* 0x00007610ff507816 */ /* 0x000fe40000000050 */
[----:B------:R-:W-:-:S07]  /*10a50*/  ISETP.GE.U32.AND P4, PT, R13, 0x7ffffe07, PT ;  /* 0x7ffffe070d00780c */ /* 0x000fce0003f86070 */
[----:B0-----:R-:W-:Y:S02]  /*10a60*/  @!P0 IMAD.MOV.U32 R8, RZ, RZ, R41 ;  /* 0x000000ffff088224 */ /* 0x001fe400078e0029 */
[----:B------:R-:W-:-:S05]  /*10a70*/  @!P0 IMAD.MOV.U32 R9, RZ, RZ, R39 ;  /* 0x000000ffff098224 */ /* 0x000fca00078e0027 */
[----:B------:R0:W4:Y:S02]  /*10a80*/  @!P0 LDG.E.U8 R81, desc[UR18][R8.64] ;  /* 0x0000001208518981 */ /* 0x000124000c1e1100 */
[----:B0-----:R-:W-:Y:S02]  /*10a90*/  @!P0 IMAD.MOV.U32 R8, RZ, RZ, R49 ;  /* 0x000000ffff088224 */ /* 0x001fe400078e0031 */
[----:B------:R-:W-:-:S05]  /*10aa0*/  @!P0 IMAD.MOV.U32 R9, RZ, RZ, R52 ;  /* 0x000000ffff098224 */ /* 0x000fca00078e0034 */
[----:B------:R0:W4:Y:S01]  /*10ab0*/  @!P0 LDG.E.U8 R80, desc[UR18][R8.64] ;  /* 0x0000001208508981 */ /* 0x000122000c1e1100 */
[----:B------:R-:W-:Y:S01]  /*10ac0*/  PRMT R79, RZ, 0x7610, R79 ;  /* 0x00007610ff4f7816 */ /* 0x000fe2000000004f */
[----:B------:R-:W-:Y:S01]  /*10ad0*/  VIADD R13, R67, 0xffffffa5 ;  /* 0xffffffa5430d7836 */ /* 0x000fe20000000000 */
[----:B------:R-:W-:Y:S01]  /*10ae0*/  PRMT R78, RZ, 0x7610, R78 ;  /* 0x00007610ff4e7816 */ /* 0x000fe2000000004e */
[----:B0-----:R-:W-:Y:S02]  /*10af0*/  @!P4 IMAD.MOV.U32 R8, RZ, RZ, R48 ;  /* 0x000000ffff08c224 */ /* 0x001fe400078e0030 */
[----:B------:R-:W-:Y:S01]  /*10b00*/  @!P4 IMAD.MOV.U32 R9, RZ, RZ, R46 ;  /* 0x000000ffff09c224 */ /* 0x000fe200078e002e */
[----:B------:R-:W-:-:S04]  /*10b10*/  ISETP.GE.U32.AND P5, PT, R13, 0x7ffffea6, PT ;  /* 0x7ffffea60d00780c */ /* 0x000fc80003fa6070 */
[----:B------:R0:W4:Y:S02]  /*10b20*/  @!P4 LDG.E.U8 R79, desc[UR18][R8.64] ;  /* 0x00000012084fc981 */ /* 0x000124000c1e1100 */
[----:B0-----:R-:W-:Y:S02]  /*10b30*/  @!P4 IMAD.MOV.U32 R8, RZ, RZ, R47 ;  /* 0x000000ffff08c224 */ /* 0x001fe400078e002f */
[----:B------:R-:W-:-:S05]  /*10b40*/  @!P4 IMAD.MOV.U32 R9, RZ, RZ, R43 ;  /* 0x000000ffff09c224 */ /* 0x000fca00078e002b */
[----:B------:R3:W4:Y:S01]  /*10b50*/  @!P4 LDG.E.U8 R78, desc[UR18][R8.64] ;  /* 0x00000012084ec981 */ /* 0x000722000c1e1100 */
[----:B------:R-:W-:-:S03]  /*10b60*/  PRMT R77, RZ, 0x7610, R77 ;  /* 0x00007610ff4d7816 */ /* 0x000fc6000000004d */
[----:B--2---:R-:W-:Y:S04]  /*10b70*/  STL [R1+0x1cd0], R82 ;  /* 0x001cd05201007387 */ /* 0x004fe80000100800 */
[----:B------:R-:W2:Y:S04]  /*10b80*/  LDL.LU R39, [R1+0x1e6c] ;  /* 0x001e6c0001277983 */ /* 0x000ea80000300800 */
[----:B------:R-:W2:Y:S04]  /*10b90*/  LDL.LU R41, [R1+0x1e68] ;  /* 0x001e680001297983 */ /* 0x000ea80000300800 */
[----:B------:R-:W2:Y:S04]  /*10ba0*/  LDL R158, [R1+0x59c] ;  /* 0x00059c00019e7983 */ /* 0x000ea80000100800 */
[----:B------:R-:W2:Y:S01]  /*10bb0*/  LDL R159, [R1+0x5a0] ;  /* 0x0005a000019f7983 */ /* 0x000ea20000100800 */
[----:B---3--:R-:W-:-:S02]  /*10bc0*/  @!P5 IMAD.MOV.U32 R9, RZ, RZ, R156 ;  /* 0x000000ffff09d224 */ /* 0x008fc400078e009c */
[----:B----4-:R-:W-:-:S05]  /*10bd0*/  @!P5 IMAD.MOV.U32 R8, RZ, RZ, R157 ;  /* 0x000000ffff08d224 */ /* 0x010fca00078e009d */
[----:B------:R2:W3:Y:S04]  /*10be0*/  @!P5 LDG.E.U8 R77, desc[UR18][R8.64] ;  /* 0x00000012084dd981 */ /* 0x0004e8000c1e1100 */
[----:B------:R-:W-:Y:S04]  /*10bf0*/  STL [R1+0x1cd4], R81 ;  /* 0x001cd45101007387 */ /* 0x000fe80000100800 */
[----:B------:R-:W4:Y:S04]  /*10c00*/  LDL.LU R52, [R1+0x1e64] ;  /* 0x001e640001347983 */ /* 0x000f280000300800 */
[----:B------:R-:W4:Y:S04]  /*10c10*/  LDL.LU R49, [R1+0x1e60] ;  /* 0x001e600001317983 */ /* 0x000f280000300800 */
[----:B------:R-:W4:Y:S04]  /*10c20*/  LDL R6, [R1+0x624] ;  /* 0x0006240001067983 */ /* 0x000f280000100800 */
[----:B------:R-:W4:Y:S04]  /*10c30*/  LDL R4, [R1+0x628] ;  /* 0x0006280001047983 */ /* 0x000f280000100800 */
        /* <DEDUP_REMOVED lines=11> */
[----:B------:R-:W4:Y:S04]  /*10cf0*/  LDL R156, [R1+0x6c8] ;  /* 0x0006c800019c7983 */ /* 0x000f280000100800 */
[----:B------:R-:W4:Y:S01]  /*10d00*/  LDL R157, [R1+0x6cc] ;  /* 0x0006cc00019d7983 */ /* 0x000f220000100800 */
[----:B------:R-:W-:Y:S01]  /*10d10*/  PRMT R76, RZ, 0x7610, R76 ;  /* 0x00007610ff4c7816 */ /* 0x000fe2000000004c */
[----:B--2---:R-:W-:-:S02]  /*10d20*/  @!P5 IMAD.MOV.U32 R9, RZ, RZ, R158 ;  /* 0x000000ffff09d224 */ /* 0x004fc400078e009e */
[----:B------:R-:W-:-:S05]  /*10d30*/  @!P5 IMAD.MOV.U32 R8, RZ, RZ, R159 ;  /* 0x000000ffff08d224 */ /* 0x000fca00078e009f */
[----:B------:R4:W2:Y:S04]  /*10d40*/  @!P5 LDG.E.U8 R76, desc[UR18][R8.64] ;  /* 0x00000012084cd981 */ /* 0x0008a8000c1e1100 */
[----:B---3--:R-:W-:Y:S04]  /*10d50*/  STL [R1+0x1b68], R77 ;  /* 0x001b684d01007387 */ /* 0x008fe80000100800 */
[----:B------:R-:W3:Y:S04]  /*10d60*/  LDL R158, [R1+0x740] ;  /* 0x00074000019e7983 */ /* 0x000ee80000100800 */
[----:B------:R-:W3:Y:S01]  /*10d70*/  LDL R159, [R1+0x744] ;  /* 0x00074400019f7983 */ /* 0x000ee20000100800 */
[----:B------:R-:W-:-:S05]  /*10d80*/  VIADD R13, R67, 0xffffff9d ;  /* 0xffffff9d430d7836 */ /* 0x000fca0000000000 */
[----:B------:R-:W-:Y:S01]  /*10d90*/  ISETP.GE.U32.AND P0, PT, R13, 0x7ffffe9e, PT ;  /* 0x7ffffe9e0d00780c */ /* 0x000fe20003f06070 */
[----:B------:R-:W-:Y:S01]  /*10da0*/  VIADD R13, R67, 0xffffff95 ;  /* 0xffffff95430d7836 */ /* 0x000fe20000000000 */
[----:B------:R-:W-:Y:S02]  /*10db0*/  PRMT R75, RZ, 0x7610, R75 ;  /* 0x00007610ff4b7816 */ /* 0x000fe4000000004b */
[----:B------:R-:W-:Y:S02]  /*10dc0*/  PRMT R73, RZ, 0x7610, R73 ;  /* 0x00007610ff497816 */ /* 0x000fe40000000049 */
[----:B------:R-:W-:-:S07]  /*10dd0*/  ISETP.GE.U32.AND P4, PT, R13, 0x7ffffe96, PT ;  /* 0x7ffffe960d00780c */ /* 0x000fce0003f86070 */
[----:B----4-:R-:W-:Y:S02]  /*10de0*/  @!P0 IMAD.MOV.U32 R9, RZ, RZ, R6 ;  /* 0x000000ffff098224 */ /* 0x010fe400078e0006 */
        /* <DEDUP_REMOVED lines=17> */
[----:B------:R-:W2:Y:S04]  /*10f00*/  LDL R6, [R1+0x748] ;  /* 0x0007480001067983 */ /* 0x000ea80000100800 */
[----:B------:R-:W2:Y:S01]  /*10f10*/  LDL R4, [R1+0x74c] ;  /* 0x00074c0001047983 */ /* 0x000ea20000100800 */
[----:B---3--:R-:W-:Y:S02]  /*10f20*/  @!P5 IMAD.MOV.U32 R9, RZ, RZ, R158 ;  /* 0x000000ffff09d224 */ /* 0x008fe400078e009e */
[----:B------:R-:W-:-:S05]  /*10f30*/  @!P5 IMAD.MOV.U32 R8, RZ, RZ, R159 ;  /* 0x000000ffff08d224 */ /* 0x000fca00078e009f */
[----:B------:R2:W3:Y:S04]  /*10f40*/  @!P5 LDG.E.U8 R68, desc[UR18][R8.64] ;  /* 0x000000120844d981 */ /* 0x0004e8000c1e1100 */
[----:B----4-:R-:W-:Y:S04]  /*10f50*/  STL [R1+0x1b70], R75 ;  /* 0x001b704b01007387 */ /* 0x010fe80000100800 */
[----:B------:R-:W-:Y:S04]  /*10f60*/  STL [R1+0x1b74], R73 ;  /* 0x001b744901007387 */ /* 0x000fe80000100800 */
[----:B------:R-:W4:Y:S04]  /*10f70*/  LDL R148, [R1+0x7c0] ;  /* 0x0007c00001947983 */ /* 0x000f280000100800 */
[----:B------:R-:W4:Y:S04]  /*10f80*/  LDL R149, [R1+0x7c4] ;  /* 0x0007c40001957983 */ /* 0x000f280000100800 */
[----:B------:R-:W4:Y:S04]  /*10f90*/  LDL R150, [R1+0x7c8] ;  /* 0x0007c80001967983 */ /* 0x000f280000100800 */
[----:B------:R-:W4:Y:S04]  /*10fa0*/  LDL R151, [R1+0x7cc] ;  /* 0x0007cc0001977983 */ /* 0x000f280000100800 */
[----:B------:R-:W-:Y:S04]  /*10fb0*/  STL [R1+0x1b78], R71 ;  /* 0x001b784701007387 */ /* 0x000fe80000100800 */
[----:B------:R-:W4:Y:S04]  /*10fc0*/  LDL R152, [R1+0x970] ;  /* 0x0009700001987983 */ /* 0x000f280000100800 */
[----:B------:R-:W4:Y:S04]  /*10fd0*/  LDL R153, [R1+0x974] ;  /* 0x0009740001997983 */ /* 0x000f280000100800 */
[----:B------:R-:W-:Y:S04]  /*10fe0*/  STL [R1+0x1b7c], R69 ;  /* 0x001b7c4501007387 */ /* 0x000fe80000100800 */
[----:B------:R-:W4:Y:S04]  /*10ff0*/  LDL R154, [R1+0x978] ;  /* 0x00097800019a7983 */ /* 0x000f280000100800 */
[----:B------:R-:W4:Y:S04]  /*11000*/  LDL R155, [R1+0x97c] ;  /* 0x00097c00019b7983 */ /* 0x000f280000100800 */
[----:B------:R-:W4:Y:S04]  /*11010*/  LDL R156, [R1+0x9f0] ;  /* 0x0009f000019c7983 */ /* 0x000f280000100800 */
[----:B------:R-:W4:Y:S01]  /*11020*/  LDL R157, [R1+0x9f4] ;  /* 0x0009f400019d7983 */ /* 0x000f220000100800 */
[----:B--2---:R-:W-:-:S02]  /*11030*/  @!P5 IMAD.MOV.U32 R9, RZ, RZ, R6 ;  /* 0x000000ffff09d224 */ /* 0x004fc400078e0006 */
[----:B------:R-:W-:Y:S01]  /*11040*/  @!P5 IMAD.MOV.U32 R8, RZ, RZ, R4 ;  /* 0x000000ffff08d224 */ /* 0x000fe200078e0004 */
[----:B---3--:R-:W-:Y:S04]  /*11050*/  STL [R1+0x1b80], R68 ;  /* 0x001b804401007387 */ /* 0x008fe80000100800 */
[----:B------:R-:W2:Y:S04]  /*11060*/  LDL R158, [R1+0x9f8] ;  /* 0x0009f800019e7983 */ /* 0x000ea80000100800 */
[----:B------:R-:W3:Y:S04]  /*11070*/  LDL R159, [R1+0x9fc] ;  /* 0x0009fc00019f7983 */ /* 0x000ee80000100800 */
[----:B------:R-:W3:Y:S04]  /*11080*/  LDL R6, [R1+0xa70] ;  /* 0x000a700001067983 */ /* 0x000ee80000100800 */
[----:B------:R-:W3:Y:S01]  /*11090*/  LDL R4, [R1+0xa74] ;  /* 0x000a740001047983 */ /* 0x000ee20000100800 */
[----:B------:R-:W-:-:S05]  /*110a0*/  VIADD R13, R67, 0xffffff85 ;  /* 0xffffff85430d7836 */ /* 0x000fca0000000000 */
[----:B------:R-:W-:Y:S01]  /*110b0*/  ISETP.GE.U32.AND P0, PT, R13, 0x7ffffe86, PT ;  /* 0x7ffffe860d00780c */ /* 0x000fe20003f06070 */
[----:B------:R-:W-:Y:S01]  /*110c0*/  VIADD R13, R67, 0xffffff7d ;  /* 0xffffff7d430d7836 */ /* 0x000fe20000000000 */
[----:B------:R-:W-:Y:S02]  /*110d0*/  PRMT R63, RZ, 0x7610, R63 ;  /* 0x00007610ff3f7816 */ /* 0x000fe4000000003f */
[----:B------:R-:W-:Y:S02]  /*110e0*/  PRMT R61, RZ, 0x7610, R61 ;  /* 0x00007610ff3d7816 */ /* 0x000fe4000000003d */
[----:B------:R-:W-:Y:S02]  /*110f0*/  ISETP.GE.U32.AND P4, PT, R13, 0x7ffffe7e, PT ;  /* 0x7ffffe7e0d00780c */ /* 0x000fe40003f86070 */
[----:B------:R4:W3:Y:S01]  /*11100*/  @!P5 LDG.E.U8 R63, desc[UR18][R8.64] ;  /* 0x00000012083fd981 */ /* 0x0008e2000c1e1100 */
[----:B------:R-:W-:Y:S01]  /*11110*/  PRMT R60, RZ, 0x7610, R60 ;  /* 0x00007610ff3c7816 */ /* 0x000fe2000000003c */
[----:B------:R-:W-:Y:S01]  /*11120*/  VIADD R13, R67, 0xffffff75 ;  /* 0xffffff75430d7836 */ /* 0x000fe20000000000 */
[----:B------:R-:W-:-:S04]  /*11130*/  PRMT R59, RZ, 0x7610, R59 ;  /* 0x00007610ff3b7816 */ /* 0x000fc8000000003b */
[----:B------:R-:W-:Y:S01]  /*11140*/  ISETP.GE.U32.AND P5, PT, R13, 0x7ffffe76, PT ;  /* 0x7ffffe760d00780c */ /* 0x000fe20003fa6070 */
[----:B----4-:R-:W-:Y:S02]  /*11150*/  @!P0 IMAD.MOV.U32 R9, RZ, RZ, R148 ;  /* 0x000000ffff098224 */ /* 0x010fe400078e0094 */
[----:B------:R-:W-:-:S05]  /*11160*/  @!P0 IMAD.MOV.U32 R8, RZ, RZ, R149 ;  /* 0x000000ffff088224 */ /* 0x000fca00078e0095 */
[----:B------:R0:W4:Y:S02]  /*11170*/  @!P0 LDG.E.U8 R61, desc[UR18][R8.64] ;  /* 0x00000012083d8981 */ /* 0x000124000c1e1100 */
[----:B0-----:R-:W-:Y:S02]  /*11180*/  @!P0 IMAD.MOV.U32 R8, RZ, RZ, R151 ;  /* 0x000000ffff088224 */ /* 0x001fe400078e0097 */
[----:B------:R-:W-:-:S05]  /*11190*/  @!P0 IMAD.MOV.U32 R9, RZ, RZ, R150 ;  /* 0x000000ffff098224 */ /* 0x000fca00078e0096 */
[----:B------:R0:W4:Y:S01]  /*111a0*/  @!P0 LDG.E.U8 R60, desc[UR18][R8.64] ;  /* 0x00000012083c8981 */ /* 0x000122000c1e1100 */
[----:B------:R-:W-:Y:S01]  /*111b0*/  PRMT R58, RZ, 0x7610, R58 ;  /* 0x00007610ff3a7816 */ /* 0x000fe2000000003a */
[----:B------:R-:W-:Y:S02]  /*111c0*/  VIADD R13, R67, 0xffffff6d ;  /* 0xffffff6d430d7836 */ /* 0x000fe40000000000 */
[----:B0-----:R-:W-:Y:S02]  /*111d0*/  @!P4 IMAD.MOV.U32 R8, RZ, RZ, R153 ;  /* 0x000000ffff08c224 */ /* 0x001fe400078e0099 */
[----:B------:R-:W-:-:S05]  /*111e0*/  @!P4 IMAD.MOV.U32 R9, RZ, RZ, R152 ;  /* 0x000000ffff09c224 */ /* 0x000fca00078e0098 */
[----:B------:R0:W4:Y:S01]  /*111f0*/  @!P4 LDG.E.U8 R59, desc[UR18][R8.64] ;  /* 0x00000012083bc981 */ /* 0x000122000c1e1100 */
[----:B------:R-:W-:Y:S02]  /*11200*/  ISETP.GE.U32.AND P0, PT, R13, 0x7ffffe6e, PT ;  /* 0x7ffffe6e0d00780c */ /* 0x000fe40003f06070 */
[----:B------:R-:W-:Y:S01]  /*11210*/  PRMT R57, RZ, 0x7610, R57 ;  /* 0x00007610ff397816 */ /* 0x000fe20000000039 */
[----:B0-----:R-:W-:Y:S02]  /*11220*/  @!P4 IMAD.MOV.U32 R8, RZ, RZ, R155 ;  /* 0x000000ffff08c224 */ /* 0x001fe400078e009b */
[----:B------:R-:W-:-:S05]  /*11230*/  @!P4 IMAD.MOV.U32 R9, RZ, RZ, R154 ;  /* 0x000000ffff09c224 */ /* 0x000fca00078e009a */
[----:B------:R0:W4:Y:S01]  /*11240*/  @!P4 LDG.E.U8 R58, desc[UR18][R8.64] ;  /* 0x00000012083ac981 */ /* 0x000122000c1e1100 */
[----:B------:R-:W-:Y:S01]  /*11250*/  PRMT R56, RZ, 0x7610, R56 ;  /* 0x00007610ff387816 */ /* 0x000fe20000000038 */
[----:B0-----:R-:W-:Y:S02]  /*11260*/  @!P5 IMAD.MOV.U32 R8, RZ, RZ, R157 ;  /* 0x000000ffff08d224 */ /* 0x001fe400078e009d */
[----:B------:R-:W-:-:S05]  /*11270*/  @!P5 IMAD.MOV.U32 R9, RZ, RZ, R156 ;  /* 0x000000ffff09d224 */ /* 0x000fca00078e009c */
[----:B------:R2:W4:Y:S01]  /*11280*/  @!P5 LDG.E.U8 R57, desc[UR18][R8.64] ;  /* 0x000000120839d981 */ /* 0x000522000c1e1100 */
[----:B------:R-:W-:Y:S02]  /*11290*/  PRMT R55, RZ, 0x7610, R55 ;  /* 0x00007610ff377816 */ /* 0x000fe40000000037 */
[----:B------:R-:W-:Y:S01]  /*112a0*/  PRMT R54, RZ, 0x7610, R54 ;  /* 0x00007610ff367816 */ /* 0x000fe20000000036 */
[----:B--2---:R-:W-:Y:S02]  /*112b0*/  @!P5 IMAD.MOV.U32 R9, RZ, RZ, R158 ;  /* 0x000000ffff09d224 */ /* 0x004fe400078e009e */
[----:B---3--:R-:W-:-:S05]  /*112c0*/  @!P5 IMAD.MOV.U32 R8, RZ, RZ, R159 ;  /* 0x000000ffff08d224 */ /* 0x008fca00078e009f */
[----:B------:R0:W2:Y:S02]  /*112d0*/  @!P5 LDG.E.U8 R56, desc[UR18][R8.64] ;  /* 0x000000120838d981 */ /* 0x0000a4000c1e1100 */
[----:B0-----:R-:W-:Y:S02]  /*112e0*/  @!P0 IMAD.MOV.U32 R8, RZ, RZ, R4 ;  /* 0x000000ffff088224 */ /* 0x001fe400078e0004 */
[----:B------:R-:W-:-:S05]  /*112f0*/  @!P0 IMAD.MOV.U32 R9, RZ, RZ, R6 ;  /* 0x000000ffff098224 */ /* 0x000fca00078e0006 */
[----:B------:R0:W3:Y:S02]  /*11300*/  @!P0 LDG.E.U8 R55, desc[UR18][R8.64] ;  /* 0x0000001208378981 */ /* 0x0000e4000c1e1100 */
[----:B0-----:R-:W-:Y:S02]  /*11310*/  @!P0 IMAD.MOV.U32 R8, RZ, RZ, R43 ;  /* 0x000000ffff088224 */ /* 0x001fe400078e002b */
[----:B------:R-:W-:-:S05]  /*11320*/  @!P0 IMAD.MOV.U32 R9, RZ, RZ, R46 ;  /* 0x000000ffff098224 */ /* 0x000fca00078e002e */
[----:B------:R0:W3:Y:S04]  /*11330*/  @!P0 LDG.E.U8 R54, desc[UR18][R8.64] ;  /* 0x0000001208368981 */ /* 0x0000e8000c1e1100 */
[----:B------:R-:W-:Y:S04]  /*11340*/  STL [R1+0x1b84], R63 ;  /* 0x001b843f01007387 */ /* 0x000fe80000100800 */
[----:B----4-:R-:W-:Y:S01]  /*11350*/  STL [R1+0x1b88], R61 ;  /* 0x001b883d01007387 */ /* 0x010fe20000100800 */
[----:B------:R-:W-:-:S03]  /*11360*/  VIADD R13, R67, 0xffffff65 ;  /* 0xffffff65430d7836 */ /* 0x000fc60000000000 */
[----:B------:R-:W-:Y:S02]  /*11370*/  STL [R1+0x1b8c], R60 ;  /* 0x001b8c3c01007387 */ /* 0x000fe40000100800 */
[----:B------:R-:W-:Y:S02]  /*11380*/  ISETP.GE.U32.AND P4, PT, R13, 0x7ffffe66, PT ;  /* 0x7ffffe660d00780c */ /* 0x000fe40003f86070 */
[----:B------:R1:W-:Y:S04]  /*11390*/  STL [R1+0x1b90], R59 ;  /* 0x001b903b01007387 */ /* 0x0003e80000100800 */
[----:B------:R-:W-:Y:S04]  /*113a0*/  STL [R1+0x1b94], R58 ;  /* 0x001b943a01007387 */ /* 0x000fe80000100800 */
[----:B------:R-:W-:Y:S03]  /*113b0*/  STL [R1+0x1b98], R57 ;  /* 0x001b983901007387 */ /* 0x000fe60000100800 */
[----:B0-----:R-:W-:Y:S01]  /*113c0*/  @!P4 IMAD.MOV.U32 R9, RZ, RZ, R42 ;  /* 0x000000ffff09c224 */ /* 0x001fe200078e002a */
[----:B--2---:R-:W-:Y:S04]  /*113d0*/  STL [R1+0x1ce4], R56 ;  /* 0x001ce43801007387 */ /* 0x004fe80000100800 */
[----:B---3--:R0:W-:Y:S04]  /*113e0*/  STL [R1+0x1ce8], R55 ;  /* 0x001ce83701007387 */ /* 0x0081e80000100800 */
[----:B------:R-:W2:Y:S04]  /*113f0*/  LDL.LU R46, [R1+0x1e4c] ;  /* 0x001e4c00012e7983 */ /* 0x000ea80000300800 */
[----:B------:R-:W3:Y:S04]  /*11400*/  LDL.LU R43, [R1+0x1e48] ;  /* 0x001e4800012b7983 */ /* 0x000ee80000300800 */
[----:B------:R-:W-:Y:S04]  /*11410*/  STL [R1+0x1cec], R54 ;  /* 0x001cec3601007387 */ /* 0x000fe80000100800 */
[----:B------:R-:W4:Y:S01]  /*11420*/  LDL.LU R42, [R1+0x1e44] ;  /* 0x001e4400012a7983 */ /* 0x000f220000300800 */
[----:B------:R-:W-:Y:S01]  /*11430*/  PRMT R53, RZ, 0x7610, R53 ;  /* 0x00007610ff357816 */ /* 0x000fe20000000035 */
[----:B------:R-:W-:-:S02]  /*11440*/  @!P4 IMAD.MOV.U32 R8, RZ, RZ, R41 ;  /* 0x000000ffff08c224 */ /* 0x000fc400078e0029 */
[----:B------:R-:W-:Y:S01]  /*11450*/  VIADD R13, R67, 0xffffff5d ;  /* 0xffffff5d430d7836 */ /* 0x000fe20000000000 */
[----:B------:R-:W-:Y:S01]  /*11460*/  PRMT R52, RZ, 0x7610, R52 ;  /* 0x00007610ff347816 */ /* 0x000fe20000000034 */
[----:B------:R-:W4:Y:S04]  /*11470*/  LDL.LU R41, [R1+0x1e40] ;  /* 0x001e400001297983 */ /* 0x000f280000300800 */
[----:B------:R0:W4:Y:S01]  /*11480*/  @!P4 LDG.E.U8 R53, desc[UR18][R8.64] ;  /* 0x000000120835c981 */ /* 0x000122000c1e1100 */
[----:B------:R-:W-:Y:S01]  /*11490*/  ISETP.GE.U32.AND P5, PT, R13, 0x7ffffe5e, PT ;  /* 0x7ffffe5e0d00780c */ /* 0x000fe20003fa6070 */
[----:B0-----:R-:W-:Y:S02]  /*114a0*/  @!P4 IMAD.MOV.U32 R8, RZ, RZ, R39 ;  /* 0x000000ffff08c224 */ /* 0x001fe400078e0027 */
[----:B------:R-:W-:-:S05]  /*114b0*/  @!P4 IMAD.MOV.U32 R9, RZ, RZ, R40 ;  /* 0x000000ffff09c224 */ /* 0x000fca00078e0028 */
[----:B------:R0:W4:Y:S01]  /*114c0*/  @!P4 LDG.E.U8 R52, desc[UR18][R8.64] ;  /* 0x000000120834c981 */ /* 0x000122000c1e1100 */
[----:B------:R-:W-:Y:S01]  /*114d0*/  PRMT R49, RZ, 0x7610, R49 ;  /* 0x00007610ff317816 */ /* 0x000fe20000000031 */
[----:B------:R-:W-:-:S03]  /*114e0*/  VIADD R13, R67, 0xffffff55 ;  /* 0xffffff55430d7836 */ /* 0x000fc60000000000 */
        /* <DEDUP_REMOVED lines=13> */
[----:B------:R-:W-:Y:S01]  /*115c0*/  ISETP.GE.U32.AND P4, PT, R13, 0x7ffffe4e, PT ;  /* 0x7ffffe4e0d00780c */ /* 0x000fe20003f86070 */
[----:B0-----:R-:W-:Y:S02]  /*115d0*/  @!P0 IMAD.MOV.U32 R8, RZ, RZ, R29 ;  /* 0x000000ffff088224 */ /* 0x001fe400078e001d */
[----:B------:R-:W-:Y:S01]  /*115e0*/  @!P0 IMAD.MOV.U32 R9, RZ, RZ, R30 ;  /* 0x000000ffff098224 */ /* 0x000fe200078e001e */
[----:B--2---:R-:W-:-:S06]  /*115f0*/  PRMT R46, RZ, 0x7610, R46 ;  /* 0x00007610ff2e7816 */ /* 0x004fcc000000002e */
[----:B------:R0:W2:Y:S01]  /*11600*/  @!P0 LDG.E.U8 R46, desc[UR18][R8.64] ;  /* 0x00000012082e8981 */ /* 0x0000a2000c1e1100 */
[----:B---3--:R-:W-:Y:S02]  /*11610*/  PRMT R43, RZ, 0x7610, R43 ;  /* 0x00007610ff2b7816 */ /* 0x008fe4000000002b */
[----:B0-----:R-:W-:Y:S02]  /*11620*/  @!P4 IMAD.MOV.U32 R8, RZ, RZ, R27 ;  /* 0x000000ffff08c224 */ /* 0x001fe400078e001b */
[----:B------:R-:W-:-:S05]  /*11630*/  @!P4 IMAD.MOV.U32 R9, RZ, RZ, R28 ;  /* 0x000000ffff09c224 */ /* 0x000fca00078e001c */
[----:B------:R0:W3:Y:S01]  /*11640*/  @!P4 LDG.E.U8 R43, desc[UR18][R8.64] ;  /* 0x00000012082bc981 */ /* 0x0000e2000c1e1100 */
[----:B----4-:R-:W-:Y:S01]  /*11650*/  PRMT R42, RZ, 0x7610, R42 ;  /* 0x00007610ff2a7816 */ /* 0x010fe2000000002a */
[----:B0-----:R-:W-:Y:S02]  /*11660*/  @!P4 IMAD.MOV.U32 R8, RZ, RZ, R24 ;  /* 0x000000ffff08c224 */ /* 0x001fe400078e0018 */
[----:B------:R-:W-:-:S05]  /*11670*/  @!P4 IMAD.MOV.U32 R9, RZ, RZ, R26 ;  /* 0x000000ffff09c224 */ /* 0x000fca00078e001a */
[----:B------:R0:W4:Y:S04]  /*11680*/  @!P4 LDG.E.U8 R42, desc[UR18][R8.64] ;  /* 0x00000012082ac981 */ /* 0x000128000c1e1100 */
[----:B------:R0:W-:Y:S04]  /*11690*/  STL [R1+0x1cf0], R53 ;  /* 0x001cf03501007387 */ /* 0x0001e80000100800 */
[----:B------:R-:W4:Y:S04]  /*116a0*/  LDL.LU R40, [R1+0x1e3c] ;  /* 0x001e3c0001287983 */ /* 0x000f280000300800 */
[----:B------:R-:W4:Y:S04]  /*116b0*/  LDL.LU R39, [R1+0x1e38] ;  /* 0x001e380001277983 */ /* 0x000f280000300800 */
[----:B------:R-:W-:Y:S04]  /*116c0*/  STL [R1+0x1cf4], R52 ;  /* 0x001cf43401007387 */ /* 0x000fe80000100800 */
[----:B------:R-:W4:Y:S04]  /*116d0*/  LDL.LU R38, [R1+0x1e34] ;  /* 0x001e340001267983 */ /* 0x000f280000300800 */
[----:B------:R-:W4:Y:S04]  /*116e0*/  LDL.LU R37, [R1+0x1e30] ;  /* 0x001e300001257983 */ /* 0x000f280000300800 */
        /* <DEDUP_REMOVED lines=8> */
[----:B------:R-:W4:Y:S01]  /*11770*/  LDL.LU R29, [R1+0x1e18] ;  /* 0x001e1800011d7983 */ /* 0x000f220000300800 */
[----:B------:R-:W-:-:S05]  /*11780*/  VIADD R13, R67, 0xffffff45 ;  /* 0xffffff45430d7836 */ /* 0x000fca0000000000 */
[----:B------:R-:W-:Y:S02]  /*11790*/  ISETP.GE.U32.AND P5, PT, R13, 0x7ffffe46, PT ;  /* 0x7ffffe460d00780c */ /* 0x000fe40003fa6070 */
[----:B------:R-:W-:-:S11]  /*117a0*/  PRMT R41, RZ, 0x7610, R41 ;  /* 0x00007610ff297816 */ /* 0x000fd60000000029 */
[----:B0-----:R-:W-:Y:S02]  /*117b0*/  @!P5 IMAD.MOV.U32 R9, RZ, RZ, R23 ;  /* 0x000000ffff09d224 */ /* 0x001fe400078e0017 */
[----:B------:R-:W-:-:S05]  /*117c0*/  @!P5 IMAD.MOV.U32 R8, RZ, RZ, R22 ;  /* 0x000000ffff08d224 */ /* 0x000fca00078e0016 */
[----:B------:R0:W4:Y:S04]  /*117d0*/  @!P5 LDG.E.U8 R41, desc[UR18][R8.64] ;  /* 0x000000120829d981 */ /* 0x000128000c1e1100 */
[----:B--2---:R-:W-:Y:S04]  /*117e0*/  STL [R1+0x1d04], R46 ;  /* 0x001d042e01007387 */ /* 0x004fe80000100800 */
[----:B------:R-:W2:Y:S04]  /*117f0*/  LDL.LU R28, [R1+0x1e14] ;  /* 0x001e1400011c7983 */ /* 0x000ea80000300800 */
[----:B------:R-:W2:Y:S04]  /*11800*/  LDL.LU R27, [R1+0x1e10] ;  /* 0x001e1000011b7983 */ /* 0x000ea80000300800 */
[----:B---3--:R3:W-:Y:S04]  /*11810*/  STL [R1+0x1d08], R43 ;  /* 0x001d082b01007387 */ /* 0x0087e80000100800 */
[----:B------:R-:W3:Y:S04]  /*11820*/  LDL.LU R26, [R1+0x1e0c] ;  /* 0x001e0c00011a7983 */ /* 0x000ee80000300800 */
[----:B------:R-:W3:Y:S04]  /*11830*/  LDL.LU R24, [R1+0x1e08] ;  /* 0x001e080001187983 */ /* 0x000ee80000300800 */
[----:B----4-:R-:W-:Y:S04]  /*11840*/  STL [R1+0x1d0c], R42 ;  /* 0x001d0c2a01007387 */ /* 0x010fe80000100800 */
[----:B------:R-:W4:Y:S04]  /*11850*/  LDL.LU R23, [R1+0x1e04] ;  /* 0x001e040001177983 */ /* 0x000f280000300800 */
[----:B------:R-:W4:Y:S01]  /*11860*/  LDL.LU R22, [R1+0x1e00] ;  /* 0x001e000001167983 */ /* 0x000f220000300800 */
[----:B------:R-:W-:-:S05]  /*11870*/  VIADD R13, R67, 0xffffff3d ;  /* 0xffffff3d430d7836 */ /* 0x000fca0000000000 */
[----:B------:R-:W-:Y:S01]  /*11880*/  ISETP.GE.U32.AND P0, PT, R13, 0x7ffffe3e, PT ;  /* 0x7ffffe3e0d00780c */ /* 0x000fe20003f06070 */
[----:B------:R-:W-:Y:S01]  /*11890*/  VIADD R13, R67, 0xffffff35 ;  /* 0xffffff35430d7836 */ /* 0x000fe20000000000 */
[----:B------:R-:W-:Y:S01]  /*118a0*/  PRMT R40, RZ, 0x7610, R40 ;  /* 0x00007610ff287816 */ /* 0x000fe20000000028 */
[----:B0-----:R-:W-:Y:S02]  /*118b0*/  @!P5 IMAD.MOV.U32 R8, RZ, RZ, R160 ;  /* 0x000000ffff08d224 */ /* 0x001fe400078e00a0 */
[----:B------:R-:W-:Y:S01]  /*118c0*/  @!P5 IMAD.MOV.U32 R9, RZ, RZ, R14 ;  /* 0x000000ffff09d224 */ /* 0x000fe200078e000e */
[----:B------:R-:W-:Y:S02]  /*118d0*/  ISETP.GE.U32.AND P4, PT, R13, 0x7ffffe36, PT ;  /* 0x7ffffe360d00780c */ /* 0x000fe40003f86070 */
[----:B------:R-:W-:Y:S02]  /*118e0*/  PRMT R39, RZ, 0x7610, R39 ;  /* 0x00007610ff277816 */ /* 0x000fe40000000027 */
[----:B------:R0:W4:Y:S01]  /*118f0*/  @!P5 LDG.E.U8 R40, desc[UR18][R8.64] ;  /* 0x000000120828d981 */ /* 0x000122000c1e1100 */
[----:B------:R-:W-:Y:S01]  /*11900*/  PRMT R38, RZ, 0x7610, R38 ;  /* 0x00007610ff267816 */ /* 0x000fe20000000026 */
[----:B------:R-:W-:-:S02]  /*11910*/  VIADD R13, R67, 0xffffff2d ;  /* 0xffffff2d430d7836 */ /* 0x000fc40000000000 */
        /* <DEDUP_REMOVED lines=44> */
[----:B------:R-:W-:Y:S02]  /*11be0*/  @!P4 IMAD.MOV.U32 R9, RZ, RZ, R72 ;  /* 0x000000ffff09c224 */ /* 0x000fe400078e0048 */
[----:B------:R-:W-:Y:S01]  /*11bf0*/  VIADD R13, R67, 0xffffff05 ;  /* 0xffffff05430d7836 */ /* 0x000fe20000000000 */
[----:B------:R0:W-:Y:S04]  /*11c00*/  STL [R1+0x1d10], R41 ;  /* 0x001d102901007387 */ /* 0x0001e80000100800 */
[----:B------:R-:W1:Y:S04]  /*11c10*/  LDL.LU R14, [R1+0x1dfc] ;  /* 0x001dfc00010e7983 */ /* 0x000e680000300800 */
[----:B------:R-:W4:Y:S01]  /*11c20*/  LDL.LU R160, [R1+0x1df8] ;  /* 0x001df80001a07983 */ /* 0x000f220000300800 */
[----:B--2---:R-:W-:-:S02]  /*11c30*/  PRMT R28, RZ, 0x7610, R28 ;  /* 0x00007610ff1c7816 */ /* 0x004fc4000000001c */
[----:B------:R-:W-:-:S04]  /*11c40*/  PRMT R27, RZ, 0x7610, R27 ;  /* 0x00007610ff1b7816 */ /* 0x000fc8000000001b */
[----:B------:R2:W4:Y:S02]  /*11c50*/  @!P4 LDG.E.U8 R28, desc[UR18][R8.64] ;  /* 0x00000012081cc981 */ /* 0x000524000c1e1100 */
[----:B--2---:R-:W-:Y:S02]  /*11c60*/  @!P5 IMAD.MOV.U32 R8, RZ, RZ, R65 ;  /* 0x000000ffff08d224 */ /* 0x004fe400078e0041 */
[----:B------:R-:W-:Y:S01]  /*11c70*/  @!P5 IMAD.MOV.U32 R9, RZ, RZ, R66 ;  /* 0x000000ffff09d224 */ /* 0x000fe200078e0042 */
[----:B---3--:R-:W-:-:S04]  /*11c80*/  PRMT R26, RZ, 0x7610, R26 ;  /* 0x00007610ff1a7816 */ /* 0x008fc8000000001a */
[----:B------:R2:W3:Y:S01]  /*11c90*/  @!P5 LDG.E.U8 R27, desc[UR18][R8.64] ;  /* 0x00000012081bd981 */ /* 0x0004e2000c1e1100 */
[----:B------:R-:W-:Y:S02]  /*11ca0*/  ISETP.GE.U32.AND P4, PT, R13, 0x7ffffe06, PT ;  /* 0x7ffffe060d00780c */ /* 0x000fe40003f86070 */
[----:B------:R-:W-:Y:S01]  /*11cb0*/  PRMT R24, RZ, 0x7610, R24 ;  /* 0x00007610ff187816 */ /* 0x000fe20000000018 */
[----:B--2---:R-:W-:Y:S02]  /*11cc0*/  @!P5 IMAD.MOV.U32 R8, RZ, RZ, R62 ;  /* 0x000000ffff08d224 */ /* 0x004fe400078e003e */
[----:B------:R-:W-:-:S05]  /*11cd0*/  @!P5 IMAD.MOV.U32 R9, RZ, RZ, R64 ;  /* 0x000000ffff09d224 */ /* 0x000fca00078e0040 */
[----:B------:R2:W3:Y:S01]  /*11ce0*/  @!P5 LDG.E.U8 R26, desc[UR18][R8.64] ;  /* 0x00000012081ad981 */ /* 0x0004e2000c1e1100 */
[----:B----4-:R-:W-:Y:S01]  /*11cf0*/  PRMT R23, RZ, 0x7610, R23 ;  /* 0x00007610ff177816 */ /* 0x010fe20000000017 */
[----:B--2---:R-:W-:Y:S02]  /*11d00*/  @!P0 IMAD.MOV.U32 R8, RZ, RZ, R36 ;  /* 0x000000ffff088224 */ /* 0x004fe400078e0024 */
[----:B------:R-:W-:-:S05]  /*11d10*/  @!P0 IMAD.MOV.U32 R9, RZ, RZ, R45 ;  /* 0x000000ffff098224 */ /* 0x000fca00078e002d */
[----:B------:R2:W4:Y:S01]  /*11d20*/  @!P0 LDG.E.U8 R24, desc[UR18][R8.64] ;  /* 0x0000001208188981 */ /* 0x000522000c1e1100 */
[----:B------:R-:W-:Y:S01]  /*11d30*/  PRMT R22, RZ, 0x7610, R22 ;  /* 0x00007610ff167816 */ /* 0x000fe20000000016 */
[----:B--2---:R-:W-:Y:S02]  /*11d40*/  @!P0 IMAD.MOV.U32 R8, RZ, RZ, R25 ;  /* 0x000000ffff088224 */ /* 0x004fe400078e0019 */
[----:B------:R-:W-:-:S05]  /*11d50*/  @!P0 IMAD.MOV.U32 R9, RZ, RZ, R33 ;  /* 0x000000ffff098224 */ /* 0x000fca00078e0021 */
[----:B------:R2:W4:Y:S01]  /*11d60*/  @!P0 LDG.E.U8 R23, desc[UR18][R8.64] ;  /* 0x0000001208178981 */ /* 0x000522000c1e1100 */
[----:B------:R-:W-:Y:S01]  /*11d70*/  PRMT R13, RZ, 0x7610, R13 ;  /* 0x00007610ff0d7816 */ /* 0x000fe2000000000d */
[----:B--2---:R-:W-:Y:S02]  /*11d80*/  @!P4 IMAD.MOV.U32 R8, RZ, RZ, R20 ;  /* 0x000000ffff08c224 */ /* 0x004fe400078e0014 */
[----:B------:R-:W-:-:S05]  /*11d90*/  @!P4 IMAD.MOV.U32 R9, RZ, RZ, R21 ;  /* 0x000000ffff09c224 */ /* 0x000fca00078e0015 */
[----:B------:R2:W4:Y:S02]  /*11da0*/  @!P4 LDG.E.U8 R22, desc[UR18][R8.64] ;  /* 0x000000120816c981 */ /* 0x000524000c1e1100 */
[----:B--2---:R-:W-:Y:S02]  /*11db0*/  @!P4 IMAD.MOV.U32 R8, RZ, RZ, R0 ;  /* 0x000000ffff08c224 */ /* 0x004fe400078e0000 */
[----:B------:R-:W-:-:S05]  /*11dc0*/  @!P4 IMAD.MOV.U32 R9, RZ, RZ, R19 ;  /* 0x000000ffff09c224 */ /* 0x000fca00078e0013 */
[----:B------:R-:W2:Y:S04]  /*11dd0*/  @!P4 LDG.E.U8 R13, desc[UR18][R8.64] ;  /* 0x00000012080dc981 */ /* 0x000ea8000c1e1100 */
[----:B------:R-:W-:Y:S04]  /*11de0*/  STL [R1+0x1d14], R40 ;  /* 0x001d142801007387 */ /* 0x000fe80000100800 */
[----:B------:R-:W2:Y:S04]  /*11df0*/  LDL.LU R161, [R1+0x1df4] ;  /* 0x001df40001a17983 */ /* 0x000ea80000300800 */
[----:B------:R-:W2:Y:S04]  /*11e00*/  LDL.LU R51, [R1+0x1df0] ;  /* 0x001df00001337983 */ /* 0x000ea80000300800 */
[----:B------:R0:W-:Y:S04]  /*11e10*/  STL [R1+0x1d18], R39 ;  /* 0x001d182701007387 */ /* 0x0001e80000100800 */
[----:B------:R-:W2:Y:S04]  /*11e20*/  LDL.LU R50, [R1+0x1dec] ;  /* 0x001dec0001327983 */ /* 0x000ea80000300800 */
[----:B------:R-:W2:Y:S04]  /*11e30*/  LDL.LU R44, [R1+0x1de8] ;  /* 0x001de800012c7983 */ /* 0x000ea80000300800 */
[----:B------:R-:W-:Y:S04]  /*11e40*/  STL [R1+0x1d1c], R38 ;  /* 0x001d1c2601007387 */ /* 0x000fe80000100800 */
[----:B------:R0:W-:Y:S04]  /*11e50*/  STL [R1+0x1d20], R37 ;  /* 0x001d202501007387 */ /* 0x0001e80000100800 */
[----:B------:R-:W-:Y:S04]  /*11e60*/  STL [R1+0x1d24], R35 ;  /* 0x001d242301007387 */ /* 0x000fe80000100800 */
[----:B------:R0:W-:Y:S04]  /*11e70*/  STL [R1+0x1d28], R34 ;  /* 0x001d282201007387 */ /* 0x0001e80000100800 */
[----:B------:R-:W-:Y:S04]  /*11e80*/  STL [R1+0x1d2c], R32 ;  /* 0x001d2c2001007387 */ /* 0x000fe80000100800 */
[----:B------:R0:W-:Y:S04]  /*11e90*/  STL [R1+0x1d30], R31 ;  /* 0x001d301f01007387 */ /* 0x0001e80000100800 */
[----:B------:R-:W-:Y:S04]  /*11ea0*/  STL [R1+0x1d34], R30 ;  /* 0x001d341e01007387 */ /* 0x000fe80000100800 */
[----:B------:R0:W-:Y:S01]  /*11eb0*/  STL [R1+0x1d38], R29 ;  /* 0x001d381d01007387 */ /* 0x0001e20000100800 */
[----:B-1----:R-:W-:-:S02]  /*11ec0*/  IMAD R59, R14, 0x5d, RZ ;  /* 0x0000005d0e3b7824 */ /* 0x002fc400078e02ff */
[C---:B------:R-:W-:Y:S02]  /*11ed0*/  IMAD R55, R14.reuse, 0x5e, RZ ;  /* 0x0000005e0e377824 */ /* 0x040fe400078e02ff */
[C---:B------:R-:W-:Y:S02]  /*11ee0*/  IMAD R53, R14.reuse, 0x5f, RZ ;  /* 0x0000005f0e357824 */ /* 0x040fe400078e02ff */
[C---:B------:R-:W-:Y:S02]  /*11ef0*/  IMAD R49, R14.reuse, 0x63, RZ ;  /* 0x000000630e317824 */ /* 0x040fe400078e02ff */
[C---:B------:R-:W-:Y:S02]  /*11f00*/  IMAD R47, R14.reuse, 0x64, RZ ;  /* 0x000000640e2f7824 */ /* 0x040fe400078e02ff */
[C---:B------:R-:W-:Y:S02]  /*11f10*/  IMAD R45, R14.reuse, 0x65, RZ ;  /* 0x000000650e2d7824 */ /* 0x040fe400078e02ff */
[----:B------:R-:W-:-:S02]  /*11f20*/  IMAD R43, R14, 0x66, RZ ;  /* 0x000000660e2b7824 */ /* 0x000fc400078e02ff */
[C---:B0-----:R-:W-:Y:S02]  /*11f30*/  IMAD R41, R14.reuse, 0x67, RZ ;  /* 0x000000670e297824 */ /* 0x041fe400078e02ff */
        /* <DEDUP_REMOVED lines=17> */
[C---:B------:R-:W-:Y:S01]  /*12050*/  IMAD R36, R14.reuse, 0x8b, RZ ;  /* 0x0000008b0e247824 */ /* 0x040fe200078e02ff */
[----:B------:R-:W-:Y:S04]  /*12060*/  STL [R1+0x1d3c], R28 ;  /* 0x001d3c1c01007387 */ /* 0x000fe80000100800 */
[----:B---3--:R0:W-:Y:S04]  /*12070*/  STL [R1+0x1d40], R27 ;  /* 0x001d401b01007387 */ /* 0x0081e80000100800 */
[----:B------:R-:W-:Y:S01]  /*12080*/  STL [R1+0x1d44], R26 ;  /* 0x001d441a01007387 */ /* 0x000fe20000100800 */
[----:B0-----:R-:W-:-:S03]  /*12090*/  IMAD R27, R14, 0x74, RZ ;  /* 0x000000740e1b7824 */ /* 0x001fc600078e02ff */
[----:B----4-:R0:W-:Y:S04]  /*120a0*/  STL [R1+0x1d48], R24 ;  /* 0x001d481801007387 */ /* 0x0101e80000100800 */
[----:B------:R-:W-:Y:S01]  /*120b0*/  STL [R1+0x1d4c], R23 ;  /* 0x001d4c1701007387 */ /* 0x000fe20000100800 */
[----:B0-----:R-:W-:-:S03]  /*120c0*/  IMAD R24, R14, 0x76, RZ ;  /* 0x000000760e187824 */ /* 0x001fc600078e02ff */
[----:B------:R0:W-:Y:S04]  /*120d0*/  STL [R1+0x1d50], R22 ;  /* 0x001d501601007387 */ /* 0x0001e80000100800 */
[----:B--2---:R1:W-:Y:S04]  /*120e0*/  STL [R1+0x1d54], R13 ;  /* 0x001d540d01007387 */ /* 0x0043e80000100800 */
        /* <DEDUP_REMOVED lines=9> */
[----:B0-----:R-:W-:-:S03]  /*12180*/  IMAD R22, R14, 0x77, RZ ;  /* 0x000000770e167824 */ /* 0x001fc600078e02ff */
        /* <DEDUP_REMOVED lines=12> */
[----:B------:R-:W-:-:S03]  /*12250*/  IMAD R19, R14, 0x8c, RZ ;  /* 0x0000008c0e137824 */ /* 0x000fc600078e02ff */
[----:B------:R-:W-:Y:S01]  /*12260*/  STL [R1+0x4d0], R17 ;  /* 0x0004d01101007387 */ /* 0x000fe20000100800 */
[----:B------:R-:W-:-:S03]  /*12270*/  IMAD R12, R14, 0x8d, RZ ;  /* 0x0000008d0e0c7824 */ /* 0x000fc600078e02ff */
[----:B------:R-:W-:Y:S01]  /*12280*/  STL [R1+0x4dc], R6 ;  /* 0x0004dc0601007387 */ /* 0x000fe20000100800 */
[----:B------:R-:W-:-:S03]  /*12290*/  IMAD R7, R14, 0x8f, RZ ;  /* 0x0000008f0e077824 */ /* 0x000fc600078e02ff */
[----:B------:R-:W-:Y:S01]  /*122a0*/  STL [R1+0x4e0], R15 ;  /* 0x0004e00f01007387 */ /* 0x000fe20000100800 */
[----:B------:R-:W-:-:S03]  /*122b0*/  IMAD R10, R14, 0x8e, RZ ;  /* 0x0000008e0e0a7824 */ /* 0x000fc600078e02ff */
        /* <DEDUP_REMOVED lines=10> */
[C---:B-1----:R-:W-:Y:S02]  /*12360*/  IMAD R13, R14.reuse, 0x93, RZ ;  /* 0x000000930e0d7824 */ /* 0x042fe400078e02ff */
[C---:B------:R-:W-:Y:S01]  /*12370*/  IMAD R23, R14.reuse, 0x94, RZ ;  /* 0x000000940e177824 */ /* 0x040fe200078e02ff */
[----:B------:R-:W-:Y:S01]  /*12380*/  STL [R1+0x508], R10 ;  /* 0x0005080a01007387 */ /* 0x000fe20000100800 */
[C---:B------:R-:W-:Y:S02]  /*12390*/  IMAD R26, R14.reuse, 0x95, RZ ;  /* 0x000000950e1a7824 */ /* 0x040fe400078e02ff */
[C---:B------:R-:W-:Y:S01]  /*123a0*/  IMAD R28, R14.reuse, 0x96, RZ ;  /* 0x000000960e1c7824 */ /* 0x040fe200078e02ff */
[----:B------:R0:W-:Y:S01]  /*123b0*/  STL [R1+0x1acc], R14 ;  /* 0x001acc0e01007387 */ /* 0x0001e20000100800 */
        /* <DEDUP_REMOVED lines=63> */
[----:B------:R-:W-:Y:S01]  /*127b0*/  IMAD R57, R14, 0xfd, RZ ;  /* 0x000000fd0e397824 */ /* 0x000fe200078e02ff */
[----:B0-----:R-:W-:Y:S02]  /*127c0*/  SHF.R.S32.HI R14, RZ, 0x1f, R47 ;  /* 0x0000001fff0e7819 */ /* 0x001fe4000001142f */
[----:B------:R-:W-:Y:S02]  /*127d0*/  SHF.R.S32.HI R45, RZ, 0x1f, R45 ;  /* 0x0000001fff2d7819 */ /* 0x000fe4000001142d */
[----:B------:R-:W-:Y:S01]  /*127e0*/  SHF.R.S32.HI R43, RZ, 0x1f, R43 ;  /* 0x0000001fff2b7819 */ /* 0x000fe2000001142b */
[----:B------:R0:W-:Y:S01]  /*127f0*/  STL [R1], R14 ;  /* 0x0000000e01007387 */ /* 0x0001e20000100800 */
[----:B------:R-:W-:Y:S02]  /*12800*/  SHF.R.S32.HI R39, RZ, 0x1f, R39 ;  /* 0x0000001fff277819 */ /* 0x000fe40000011427 */
[----:B------:R-:W-:Y:S01]  /*12810*/  SHF.R.S32.HI R2, RZ, 0x1f, R2 ;  /* 0x0000001fff027819 */ /* 0x000fe20000011402 */
[----:B------:R-:W-:Y:S01]  /*12820*/  STL [R1+0x4], R45 ;  /* 0x0000042d01007387 */ /* 0x000fe20000100800 */
[----:B------:R-:W-:-:S02]  /*12830*/  SHF.R.S32.HI R37, RZ, 0x1f, R37 ;  /* 0x0000001fff257819 */ /* 0x000fc40000011425 */
[----:B0-----:R-:W-:Y:S01]  /*12840*/  SHF.R.S32.HI R14, RZ, 0x1f, R41 ;  /* 0x0000001fff0e7819 */ /* 0x001fe20000011429 */
[----:B------:R-:W-:Y:S04]  /*12850*/  STL [R1+0x8], R43 ;  /* 0x0000082b01007387 */ /* 0x000fe80000100800 */
[----:B------:R0:W-:Y:S01]  /*12860*/  STL [R1+0xc], R14 ;  /* 0x00000c0e01007387 */ /* 0x0001e20000100800 */
[----:B------:R-:W-:-:S03]  /*12870*/  SHF.R.S32.HI R31, RZ, 0x1f, R31 ;  /* 0x0000001fff1f7819 */ /* 0x000fc6000001141f */
[----:B------:R-:W-:Y:S01]  /*12880*/  STL [R1+0x14], R39 ;  /* 0x0000142701007387 */ /* 0x000fe20000100800 */
[----:B------:R-:W-:Y:S02]  /*12890*/  SHF.R.S32.HI R29, RZ, 0x1f, R29 ;  /* 0x0000001fff1d7819 */ /* 0x000fe4000001141d */
[----:B0-----:R-:W-:Y:S01]  /*128a0*/  SHF.R.S32.HI R14, RZ, 0x1f, R34 ;  /* 0x0000001fff0e7819 */ /* 0x001fe20000011422 */
[----:B------:R-:W-:Y:S04]  /*128b0*/  STL [R1+0x10], R2 ;  /* 0x0000100201007387 */ /* 0x000fe80000100800 */
[----:B------:R-:W-:Y:S04]  /*128c0*/  STL [R1+0x18], R37 ;  /* 0x0000182501007387 */ /* 0x000fe80000100800 */
[----:B------:R0:W-:Y:S01]  /*128d0*/  STL [R1+0x1c], R14 ;  /* 0x00001c0e01007387 */ /* 0x0001e20000100800 */
[----:B------:R-:W-:-:S03]  /*128e0*/  SHF.R.S32.HI R25, RZ, 0x1f, R25 ;  /* 0x0000001fff197819 */ /* 0x000fc60000011419 */
[----:B------:R-:W-:Y:S01]  /*128f0*/  STL [R1+0x20], R31 ;  /* 0x0000201f01007387 */ /* 0x000fe20000100800 */
[----:B------:R-:W-:Y:S02]  /*12900*/  SHF.R.S32.HI R24, RZ, 0x1f, R24 ;  /* 0x0000001fff187819 */ /* 0x000fe40000011418 */
[----:B0-----:R-:W-:Y:S01]  /*12910*/  SHF.R.S32.HI R14, RZ, 0x1f, R27 ;  /* 0x0000001fff0e7819 */ /* 0x001fe2000001141b */
[----:B------:R-:W-:Y:S04]  /*12920*/  STL [R1+0x24], R29 ;  /* 0x0000241d01007387 */ /* 0x000fe80000100800 */
[----:B------:R0:W-:Y:S01]  /*12930*/  STL [R1+0x28], R14 ;  /* 0x0000280e01007387 */ /* 0x0001e20000100800 */
[----:B------:R-:W-:-:S03]  /*12940*/  SHF.R.S32.HI R21, RZ, 0x1f, R21 ;  /* 0x0000001fff157819 */ /* 0x000fc60000011415 */
[----:B------:R-:W-:Y:S01]  /*12950*/  STL [R1+0x2c], R25 ;  /* 0x00002c1901007387 */ /* 0x000fe20000100800 */
[----:B------:R-:W-:Y:S02]  /*12960*/  SHF.R.S32.HI R20, RZ, 0x1f, R20 ;  /* 0x0000001fff147819 */ /* 0x000fe40000011414 */
[----:B0-----:R-:W-:Y:S01]  /*12970*/  SHF.R.S32.HI R14, RZ, 0x1f, R22 ;  /* 0x0000001fff0e7819 */ /* 0x001fe20000011416 */
[----:B------:R-:W-:Y:S01]  /*12980*/  STL [R1+0x30], R24 ;  /* 0x0000301801007387 */ /* 0x000fe20000100800 */
[----:B------:R-:W-:-:S03]  /*12990*/  SHF.R.S32.HI R17, RZ, 0x1f, R17 ;  /* 0x0000001fff117819 */ /* 0x000fc60000011411 */
[----:B------:R0:W-:Y:S01]  /*129a0*/  STL [R1+0x34], R14 ;  /* 0x0000340e01007387 */ /* 0x0001e20000100800 */
[----:B------:R-:W-:-:S03]  /*129b0*/  SHF.R.S32.HI R6, RZ, 0x1f, R6 ;  /* 0x0000001fff067819 */ /* 0x000fc60000011406 */
[----:B------:R-:W-:Y:S01]  /*129c0*/  STL [R1+0x38], R21 ;  /* 0x0000381501007387 */ /* 0x000fe20000100800 */
[----:B0-----:R-:W-:-:S03]  /*129d0*/  SHF.R.S32.HI R14, RZ, 0x1f, R18 ;  /* 0x0000001fff0e7819 */ /* 0x001fc60000011412 */
[----:B------:R-:W-:Y:S04]  /*129e0*/  STL [R1+0x3c], R20 ;  /* 0x00003c1401007387 */ /* 0x000fe80000100800 */
[----:B------:R0:W-:Y:S01]  /*129f0*/  STL [R1+0x40], R14 ;  /* 0x0000400e01007387 */ /* 0x0001e20000100800 */
[----:B------:R-:W-:-:S03]  /*12a00*/  SHF.R.S32.HI R74, RZ, 0x1f, R11 ;  /* 0x0000001fff4a7819 */ /* 0x000fc6000001140b */
[----:B------:R-:W-:Y:S04]  /*12a10*/  STL [R1+0x44], R17 ;  /* 0x0000441101007387 */ /* 0x000fe80000100800 */
[----:B------:R1:W-:Y:S01]  /*12a20*/  STL [R1+0x1d84], R4 ;  /* 0x001d840401007387 */ /* 0x0003e20000100800 */
[----:B0-----:R-:W-:-:S03]  /*12a30*/  SHF.R.S32.HI R14, RZ, 0x1f, R15 ;  /* 0x0000001fff0e7819 */ /* 0x001fc6000001140f */
[----:B------:R-:W-:Y:S01]  /*12a40*/  STL [R1+0x48], R6 ;  /* 0x0000480601007387 */ /* 0x000fe20000100800 */
[----:B------:R-:W-:-:S03]  /*12a50*/  SHF.R.S32.HI R62, RZ, 0x1f, R4 ;  /* 0x0000001fff3e7819 */ /* 0x000fc60000011404 */
[----:B------:R-:W-:Y:S04]  /*12a60*/  STL [R1+0x1d88], R6 ;  /* 0x001d880601007387 */ /* 0x000fe80000100800 */
[----:B------:R-:W-:Y:S04]  /*12a70*/  STL [R1+0x1d8c], R165 ;  /* 0x001d8ca501007387 */ /* 0x000fe80000100800 */
[----:B------:R-:W-:Y:S01]  /*12a80*/  STL [R1+0x4c], R14 ;  /* 0x00004c0e01007387 */ /* 0x000fe20000100800 */
[----:B------:R-:W-:-:S03]  /*12a90*/  SHF.R.S32.HI R21, RZ, 0x1f, R165 ;  /* 0x0000001fff157819 */ /* 0x000fc600000114a5 */
[----:B------:R-:W-:Y:S01]  /*12aa0*/  STL [R1+0x1d90], R14 ;  /* 0x001d900e01007387 */ /* 0x000fe20000100800 */
[----:B-1----:R-:W-:-:S03]  /*12ab0*/  SHF.R.S32.HI R4, RZ, 0x1f, R19 ;  /* 0x0000001fff047819 */ /* 0x002fc60000011413 */
[----:B------:R-:W-:Y:S04]  /*12ac0*/  STL [R1+0x1d94], R66 ;  /* 0x001d944201007387 */ /* 0x000fe80000100800 */
[----:B------:R-:W-:Y:S04]  /*12ad0*/  STL [R1+0x50], R74 ;  /* 0x0000504a01007387 */ /* 0x000fe80000100800 */
[----:B------:R-:W-:Y:S04]  /*12ae0*/  STL [R1+0x1d98], R74 ;  /* 0x001d984a01007387 */ /* 0x000fe80000100800 */
[----:B------:R-:W-:Y:S04]  /*12af0*/  STL [R1+0x1d9c], R36 ;  /* 0x001d9c2401007387 */ /* 0x000fe80000100800 */
[----:B------:R-:W-:Y:S01]  /*12b00*/  STL [R1+0x54], R62 ;  /* 0x0000543e01007387 */ /* 0x000fe20000100800 */
[----:B------:R-:W-:-:S03]  /*12b10*/  SHF.R.S32.HI R17, RZ, 0x1f, R66 ;  /* 0x0000001fff117819 */ /* 0x000fc60000011442 */
[----:B------:R-:W-:Y:S04]  /*12b20*/  STL [R1+0x1da0], R62 ;  /* 0x001da03e01007387 */ /* 0x000fe80000100800 */
[----:B------:R-:W-:Y:S04]  /*12b30*/  STL [R1+0x1da4], R19 ;  /* 0x001da41301007387 */ /* 0x000fe80000100800 */
[----:B------:R-:W-:Y:S01]  /*12b40*/  STL [R1+0x60], R21 ;  /* 0x0000601501007387 */ /* 0x000fe20000100800 */
[----:B------:R-:W-:-:S03]  /*12b50*/  SHF.R.S32.HI R22, RZ, 0x1f, R10 ;  /* 0x0000001fff167819 */ /* 0x000fc6000001140a */
[----:B------:R0:W-:Y:S01]  /*12b60*/  STL [R1+0x7c], R4 ;  /* 0x00007c0401007387 */ /* 0x0001e20000100800 */
[----:B------:R-:W-:-:S03]  /*12b70*/  SHF.R.S32.HI R11, RZ, 0x1f, R36 ;  /* 0x0000001fff0b7819 */ /* 0x000fc60000011424 */
[----:B------:R-:W-:Y:S01]  /*12b80*/  STL [R1+0x1da8], R21 ;  /* 0x001da81501007387 */ /* 0x000fe20000100800 */
[----:B0-----:R-:W-:-:S03]  /*12b90*/  SHF.R.S32.HI R4, RZ, 0x1f, R12 ;  /* 0x0000001fff047819 */ /* 0x001fc6000001140c */
[----:B------:R-:W-:Y:S04]  /*12ba0*/  STL [R1+0x1dac], R12 ;  /* 0x001dac0c01007387 */ /* 0x000fe80000100800 */
[----:B------:R-:W-:Y:S04]  /*12bb0*/  STL [R1+0x6c], R17 ;  /* 0x00006c1101007387 */ /* 0x000fe80000100800 */
[----:B------:R0:W-:Y:S04]  /*12bc0*/  STL [R1+0x84], R4 ;  /* 0x0000840401007387 */ /* 0x0001e80000100800 */
[----:B------:R-:W-:Y:S04]  /*12bd0*/  STL [R1+0x1db0], R17 ;  /* 0x001db01101007387 */ /* 0x000fe80000100800 */
[----:B------:R-:W-:Y:S04]  /*12be0*/  STL [R1+0x1db8], R22 ;  /* 0x001db81601007387 */ /* 0x000fe80000100800 */
[----:B------:R1:W-:Y:S04]  /*12bf0*/  STL [R1+0x1db4], R10 ;  /* 0x001db40a01007387 */ /* 0x0003e80000100800 */
[----:B------:R-:W-:Y:S04]  /*12c00*/  STL [R1+0x78], R11 ;  /* 0x0000780b01007387 */ /* 0x000fe80000100800 */
[----:B------:R2:W-:Y:S04]  /*12c10*/  STL [R1+0x1dbc], R11 ;  /* 0x001dbc0b01007387 */ /* 0x0005e80000100800 */
[----:B------:R-:W3:Y:S04]  /*12c20*/  LDL R6, [R1+0x3fc] ;  /* 0x0003fc0001067983 */ /* 0x000ee80000100800 */
[----:B0-----:R-:W4:Y:S04]  /*12c30*/  LDL R4, [R1+0x400] ;  /* 0x0004000001047983 */ /* 0x001f280000100800 */
[----:B-1----:R-:W4:Y:S04]  /*12c40*/  LDL R10, [R1+0x404] ;  /* 0x00040400010a7983 */ /* 0x002f280000100800 */
[----:B------:R-:W4:Y:S04]  /*12c50*/  LDL R22, [R1+0x408] ;  /* 0x0004080001167983 */ /* 0x000f280000100800 */
[----:B------:R-:W4:Y:S04]  /*12c60*/  LDL R17, [R1+0x41c] ;  /* 0x00041c0001117983 */ /* 0x000f280000100800 */
[----:B------:R-:W4:Y:S04]  /*12c70*/  LDL R12, [R1+0x428] ;  /* 0x00042800010c7983 */ /* 0x000f280000100800 */
[----:B------:R-:W4:Y:S04]  /*12c80*/  LDL R21, [R1+0x434] ;  /* 0x0004340001157983 */ /* 0x000f280000100800 */
[----:B------:R-:W4:Y:S04]  /*12c90*/  LDL R19, [R1] ;  /* 0x0000000001137983 */ /* 0x000f280000100800 */
[----:B------:R-:W4:Y:S01]  /*12ca0*/  LDL R62, [R1+0x438] ;  /* 0x00043800013e7983 */ /* 0x000f220000100800 */
[----:B------:R-:W-:-:S03]  /*12cb0*/  ISETP.GE.AND P5, PT, R160, RZ, PT ;  /* 0x000000ffa000720c */ /* 0x000fc60003fa6270 */
[----:B------:R-:W4:Y:S01]  /*12cc0*/  LDL R36, [R1+0x4] ;  /* 0x0000040001247983 */ /* 0x000f220000100800 */
[----:B------:R-:W-:-:S03]  /*12cd0*/  SHF.R.S32.HI R24, RZ, 0x1f, R7 ;  /* 0x0000001fff187819 */ /* 0x000fc60000011407 */
[----:B------:R-:W4:Y:S01]  /*12ce0*/  LDL R74, [R1+0x43c] ;  /* 0x00043c00014a7983 */ /* 0x000f220000100800 */
[----:B------:R-:W-:-:S03]  /*12cf0*/  SHF.R.S32.HI R27, RZ, 0x1f, R13 ;  /* 0x0000001fff1b7819 */ /* 0x000fc6000001140d */
[----:B------:R-:W4:Y:S01]  /*12d00*/  LDL R66, [R1+0x8] ;  /* 0x0000080001427983 */ /* 0x000f220000100800 */
[----:B------:R-:W-:Y:S02]  /*12d10*/  SHF.R.S32.HI R29, RZ, 0x1f, R23 ;  /* 0x0000001fff1d7819 */ /* 0x000fe40000011417 */
[----:B------:R-:W-:Y:S01]  /*12d20*/  SHF.R.S32.HI R31, RZ, 0x1f, R26 ;  /* 0x0000001fff1f7819 */ /* 0x000fe2000001141a */
[----:B------:R-:W-:Y:S01]  /*12d30*/  STL [R1+0x1dc0], R24 ;  /* 0x001dc01801007387 */ /* 0x000fe20000100800 */
[----:B------:R-:W-:-:S03]  /*12d40*/  SHF.R.S32.HI R34, RZ, 0x1f, R28 ;  /* 0x0000001fff227819 */ /* 0x000fc6000001141c */
[----:B------:R-:W-:Y:S01]  /*12d50*/  STL [R1+0x1dc8], R27 ;  /* 0x001dc81b01007387 */ /* 0x000fe20000100800 */
[----:B------:R-:W-:-:S03]  /*12d60*/  @!P2 IMAD.MOV R51, RZ, RZ, -R51 ;  /* 0x000000ffff33a224 */ /* 0x000fc600078e0a33 */
[----:B------:R-:W-:Y:S01]  /*12d70*/  STL [R1+0x1dc4], R13 ;  /* 0x001dc40d01007387 */ /* 0x000fe20000100800 */
[----:B------:R-:W-:-:S03]  /*12d80*/  @!P1 IMAD.MOV R50, RZ, RZ, -R50 ;  /* 0x000000ffff329224 */ /* 0x000fc600078e0a32 */
[----:B------:R-:W-:Y:S01]  /*12d90*/  STL [R1+0x1dd0], R29 ;  /* 0x001dd01d01007387 */ /* 0x000fe20000100800 */
[----:B------:R-:W-:-:S03]  /*12da0*/  @!P5 IMAD.MOV R44, RZ, RZ, -R44 ;  /* 0x000000ffff2cd224 */ /* 0x000fc600078e0a2c */
[----:B------:R0:W-:Y:S01]  /*12db0*/  STL [R1+0x1dcc], R23 ;  /* 0x001dcc1701007387 */ /* 0x0001e20000100800 */
[----:B--2---:R-:W-:-:S03]  /*12dc0*/  IADD3 R11, P2, PT, R0, R3, RZ ;  /* 0x00000003000b7210 */ /* 0x004fc60007f5e0ff */
[----:B------:R-:W-:Y:S01]  /*12dd0*/  STL [R1+0x1dd8], R31 ;  /* 0x001dd81f01007387 */ /* 0x000fe20000100800 */
[----:B------:R-:W-:-:S03]  /*12de0*/  SHF.R.S32.HI R8, RZ, 0x1f, R0 ;  /* 0x0000001fff087819 */ /* 0x000fc60000011400 */
[----:B------:R-:W-:Y:S04]  /*12df0*/  STL [R1+0x1dd4], R26 ;  /* 0x001dd41a01007387 */ /* 0x000fe80000100800 */
[----:B------:R-:W-:Y:S04]  /*12e00*/  STL [R1+0x1de0], R34 ;  /* 0x001de02201007387 */ /* 0x000fe80000100800 */
[----:B------:R-:W-:Y:S01]  /*12e10*/  STL [R1+0x1ddc], R28 ;  /* 0x001ddc1c01007387 */ /* 0x000fe20000100800 */
[----:B0-----:R-:W-:-:S03]  /*12e20*/  IADD3 R23, P5, PT, R64, R3, RZ ;  /* 0x0000000340177210 */ /* 0x001fc60007fbe0ff */
[----:B------:R-:W-:Y:S01]  /*12e30*/  STL [R1+0x1de4], R30 ;  /* 0x001de41e01007387 */ /* 0x000fe20000100800 */
[----:B------:R-:W-:-:S03]  /*12e40*/  SHF.R.S32.HI R9, RZ, 0x1f, R64 ;  /* 0x0000001fff097819 */ /* 0x000fc60000011440 */
[----:B------:R-:W-:Y:S04]  /*12e50*/  STL [R1+0x1ad0], R51 ;  /* 0x001ad03301007387 */ /* 0x000fe80000100800 */
[----:B------:R-:W-:Y:S04]  /*12e60*/  STL [R1+0x19d8], R50 ;  /* 0x0019d83201007387 */ /* 0x000fe80000100800 */
[----:B------:R-:W-:Y:S04]  /*12e70*/  STL [R1+0x1ad4], R44 ;  /* 0x001ad42c01007387 */ /* 0x000fe80000100800 */
[----:B------:R0:W-:Y:S04]  /*12e80*/  STL [R1+0x5a8], R11 ;  /* 0x0005a80b01007387 */ /* 0x0001e80000100800 */
[----:B------:R-:W-:Y:S01]  /*12e90*/  STL [R1+0x5c0], R23 ;  /* 0x0005c01701007387 */ /* 0x000fe20000100800 */
[----:B0-----:R-:W-:Y:S01]  /*12ea0*/  IMAD.X R11, R8, 0x1, R5, P2 ;  /* 0x00000001080b7824 */ /* 0x001fe200010e0605 */
[----:B---3--:R-:W-:-:S02]  /*12eb0*/  IADD3 R13, P1, PT, R6, R3, RZ ;  /* 0x00000003060d7210 */ /* 0x008fc40007f3e0ff */
[----:B----4-:R-:W-:-:S03]  /*12ec0*/  IADD3 R6, P4, PT, R4, R3, RZ ;  /* 0x0000000304067210 */ /* 0x010fc60007f9e0ff */
[----:B------:R-:W-:Y:S01]  /*12ed0*/  STL [R1+0x5d0], R13 ;  /* 0x0005d00d01007387 */ /* 0x000fe20000100800 */
[----:B------:R-:W-:-:S03]  /*12ee0*/  IMAD.X R4, R9, 0x1, R5, P5 ;  /* 0x0000000109047824 */ /* 0x000fc600028e0605 */
[----:B------:R-:W-:Y:S04]  /*12ef0*/  STL [R1+0x5a4], R11 ;  /* 0x0005a40b01007387 */ /* 0x000fe80000100800 */
[----:B------:R-:W2:Y:S04]  /*12f00*/  LDL R165, [R1+0x440] ;  /* 0x0004400001a57983 */ /* 0x000ea80000100800 */
[----:B------:R0:W-:Y:S04]  /*12f10*/  STL [R1+0x5e0], R6 ;  /* 0x0005e00601007387 */ /* 0x0001e80000100800 */
[----:B0-----:R-:W3:Y:S04]  /*12f20*/  LDL R6, [R1+0xc] ;  /* 0x00000c0001067983 */ /* 0x001ee80000100800 */
[----:B------:R0:W-:Y:S04]  /*12f30*/  STL [R1+0x5bc], R4 ;  /* 0x0005bc0401007387 */ /* 0x0001e80000100800 */
[----:B0-----:R-:W4:Y:S01]  /*12f40*/  LDL R4, [R1+0x45c] ;  /* 0x00045c0001047983 */ /* 0x001f220000100800 */
[----:B------:R-:W-:-:S02]  /*12f50*/  SHF.R.S32.HI R160, RZ, 0x1f, R59 ;  /* 0x0000001fffa07819 */ /* 0x000fc4000001143b */
[----:B------:R-:W-:Y:S02]  /*12f60*/  ISETP.GE.AND P0, PT, R161, RZ, PT ;  /* 0x000000ffa100720c */ /* 0x000fe40003f06270 */
[-C--:B------:R-:W-:Y:S01]  /*12f70*/  IADD3 R11, P2, PT, R10, R3.reuse, RZ ;  /* 0x000000030a0b7210 */ /* 0x080fe20007f5e0ff */
[----:B------:R-:W-:Y:S01]  /*12f80*/  IMAD.X R10, R160, 0x1, R5, P1 ;  /* 0x00000001a00a7824 */ /* 0x000fe200008e0605 */
[----:B------:R-:W-:Y:S02]  /*12f90*/  SHF.R.S32.HI R161, RZ, 0x1f, R55 ;  /* 0x0000001fffa17819 */ /* 0x000fe40000011437 */
[----:B------:R-:W-:Y:S01]  /*12fa0*/  IADD3 R13, P5, PT, R22, R3, RZ ;  /* 0x00000003160d7210 */ /* 0x000fe20007fbe0ff */
[----:B------:R0:W-:Y:S01]  /*12fb0*/  STL [R1+0x5f4], R11 ;  /* 0x0005f40b01007387 */ /* 0x0001e20000100800 */
[----:B------:R-:W-:-:S03]  /*12fc0*/  SHF.R.S32.HI R162, RZ, 0x1f, R53 ;  /* 0x0000001fffa27819 */ /* 0x000fc60000011435 */
[----:B------:R1:W-:Y:S01]  /*12fd0*/  STL [R1+0x5cc], R10 ;  /* 0x0005cc0a01007387 */ /* 0x0003e20000100800 */
[----:B------:R-:W-:Y:S01]  /*12fe0*/  SHF.R.S32.HI R163, RZ, 0x1f, R49 ;  /* 0x0000001fffa37819 */ /* 0x000fe20000011431 */
[----:B0-----:R-:W-:Y:S02]  /*12ff0*/  IMAD.X R11, R161, 0x1, R5, P4 ;  /* 0x00000001a10b7824 */ /* 0x001fe400020e0605 */
[----:B------:R0:W-:Y:S01]  /*13000*/  STL [R1+0x63c], R13 ;  /* 0x00063c0d01007387 */ /* 0x0001e20000100800 */
[----:B-1----:R-:W-:-:S03]  /*13010*/  IADD3 R10, P1, PT, R17, R3, RZ ;  /* 0x00000003110a7210 */ /* 0x002fc60007f3e0ff */
[----:B------:R1:W-:Y:S04]  /*13020*/  STL [R1+0x5dc], R11 ;  /* 0x0005dc0b01007387 */ /* 0x0003e80000100800 */
[----:B------:R1:W-:Y:S01]  /*13030*/  STL [R1+0x650], R10 ;  /* 0x0006500a01007387 */ /* 0x0003e20000100800 */
[----:B0-----:R-:W-:Y:S01]  /*13040*/  IMAD.X R13, R162, 0x1, R5, P2 ;  /* 0x00000001a20d7824 */ /* 0x001fe200010e0605 */
[----:B-1----:R-:W-:-:S04]  /*13050*/  IADD3 R11, P4, PT, R12, R3, RZ ;  /* 0x000000030c0b7210 */ /* 0x002fc80007f9e0ff */
[----:B------:R-:W-:Y:S01]  /*13060*/  STL [R1+0x5ec], R13 ;  /* 0x0005ec0d01007387 */ /* 0x000fe20000100800 */
[--C-:B------:R-:W-:Y:S01]  /*13070*/  IMAD.X R10, R163, 0x1, R5.reuse, P5 ;  /* 0x00000001a30a7824 */ /* 0x100fe200028e0605 */
[----:B------:R-:W-:Y:S02]  /*13080*/  IADD3 R12, P2, PT, R21, R3, RZ ;  /* 0x00000003150c7210 */ /* 0x000fe40007f5e0ff */
[----:B------:R0:W-:Y:S04]  /*13090*/  STL [R1+0x660], R11 ;  /* 0x0006600b01007387 */ /* 0x0001e80000100800 */
[----:B------:R1:W-:Y:S01]  /*130a0*/  STL [R1+0x634], R10 ;  /* 0x0006340a01007387 */ /* 0x0003e20000100800 */
[----:B0-----:R-:W-:-:S03]  /*130b0*/  IMAD.X R11, R19, 0x1, R5, P1 ;  /* 0x00000001130b7824 */ /* 0x001fc600008e0605 */
[----:B------:R0:W-:Y:S01]  /*130c0*/  STL [R1+0x670], R12 ;  /* 0x0006700c01007387 */ /* 0x0001e20000100800 */
[----:B-1----:R-:W-:-:S03]  /*130d0*/  IADD3 R10, P5, PT, R62, R3, RZ ;  /* 0x000000033e0a7210 */ /* 0x002fc60007fbe0ff */
[----:B------:R1:W-:Y:S04]  /*130e0*/  STL [R1+0x64c], R11 ;  /* 0x00064c0b01007387 */ /* 0x0003e80000100800 */
[----:B------:R1:W-:Y:S01]  /*130f0*/  STL [R1+0x684], R10 ;  /* 0x0006840a01007387 */ /* 0x0003e20000100800 */
[----:B0-----:R-:W-:Y:S01]  /*13100*/  IMAD.X R12, R36, 0x1, R5, P4 ;  /* 0x00000001240c7824 */ /* 0x001fe200020e0605 */
[----:B-1----:R-:W-:-:S04]  /*13110*/  IADD3 R11, P1, PT, R74, R3, RZ ;  /* 0x000000034a0b7210 */ /* 0x002fc80007f3e0ff */
[----:B------:R-:W-:Y:S01]  /*13120*/  STL [R1+0x65c], R12 ;  /* 0x00065c0c01007387 */ /* 0x000fe20000100800 */
[----:B------:R-:W-:-:S03]  /*13130*/  IMAD.X R10, R66, 0x1, R5, P2 ;  /* 0x00000001420a7824 */ /* 0x000fc600010e0605 */
[----:B------:R0:W-:Y:S04]  /*13140*/  STL [R1+0x6d4], R11 ;  /* 0x0006d40b01007387 */ /* 0x0001e80000100800 */
[----:B------:R-:W4:Y:S04]  /*13150*/  LDL R34, [R1+0x468] ;  /* 0x0004680001227983 */ /* 0x000f280000100800 */
[----:B------:R2:W-:Y:S04]  /*13160*/  STL [R1+0x66c], R10 ;  /* 0x00066c0a01007387 */ /* 0x0005e80000100800 */
[----:B------:R-:W4:Y:S04]  /*13170*/  LDL R28, [R1+0x14] ;  /* 0x00001400011c7983 */ /* 0x000f280000100800 */
[----:B------:R-:W4:Y:S04]  /*13180*/  LDL R31, [R1+0x474] ;  /* 0x00047400011f7983 */ /* 0x000f280000100800 */
[----:B------:R-:W4:Y:S04]  /*13190*/  LDL R26, [R1+0x18] ;  /* 0x00001800011a7983 */ /* 0x000f280000100800 */
[----:B------:R-:W4:Y:S04]  /*131a0*/  LDL R29, [R1+0x478] ;  /* 0x00047800011d7983 */ /* 0x000f280000100800 */
[----:B------:R-:W4:Y:S04]  /*131b0*/  LDL R23, [R1+0x1c] ;  /* 0x00001c0001177983 */ /* 0x000f280000100800 */
[----:B------:R-:W4:Y:S04]  /*131c0*/  LDL R27, [R1+0x47c] ;  /* 0x00047c00011b7983 */ /* 0x000f280000100800 */
[----:B------:R-:W4:Y:S04]  /*131d0*/  LDL R13, [R1+0x20] ;  /* 0x00002000010d7983 */ /* 0x000f280000100800 */
[----:B------:R-:W4:Y:S04]  /*131e0*/  LDL R24, [R1+0x484] ;  /* 0x0004840001187983 */ /* 0x000f280000100800 */
[----:B0-----:R-:W4:Y:S04]  /*131f0*/  LDL R11, [R1+0x24] ;  /* 0x00002400010b7983 */ /* 0x001f280000100800 */
[----:B------:R-:W4:Y:S04]  /*13200*/  LDL R44, [R1+0x4a4] ;  /* 0x0004a400012c7983 */ /* 0x000f280000100800 */
[----:B------:R-:W4:Y:S04]  /*13210*/  LDL R50, [R1+0x28] ;  /* 0x0000280001327983 */ /* 0x000f280000100800 */
[----:B------:R-:W4:Y:S01]  /*13220*/  LDL R51, [R1+0x4a8] ;  /* 0x0004a80001337983 */ /* 0x000f220000100800 */
[----:B------:R-:W-:Y:S01]  /*13230*/  IMAD.MOV.U32 R14, RZ, RZ, R2 ;  /* 0x000000ffff0e7224 */ /* 0x000fe200078e0002 */
[----:B------:R-:W-:-:S03]  /*13240*/  SHF.R.S32.HI R37, RZ, 0x1f, R30 ;  /* 0x0000001fff257819 */ /* 0x000fc6000001141e */
[----:B------:R-:W-:Y:S01]  /*13250*/  IMAD.MOV.U32 R30, RZ, RZ, R14 ;  /* 0x000000ffff1e7224 */ /* 0x000fe200078e000e */
[----:B--2---:R-:W-:-:S05]  /*13260*/  IADD3 R10, P4, PT, R165, R3, RZ ;  /* 0x00000003a50a7210 */ /* 0x004fca0007f9e0ff */
[----:B------:R0:W-:Y:S04]  /*13270*/  STL [R1+0x6e4], R10 ;  /* 0x0006e40a01007387 */ /* 0x0001e80000100800 */
[----:B------:R-:W2:Y:S01]  /*13280*/  LDL R22, [R1+0x2c] ;  /* 0x00002c0001167983 */ /* 0x000ea20000100800 */
[----:B---3--:R-:W-:-:S05]  /*13290*/  IMAD.X R6, R6, 0x1, R5, P5 ;  /* 0x0000000106067824 */ /* 0x008fca00028e0605 */
[----:B------:R1:W-:Y:S04]  /*132a0*/  STL [R1+0x67c], R6 ;  /* 0x00067c0601007387 */ /* 0x0003e80000100800 */
[----:B0-----:R-:W3:Y:S01]  /*132b0*/  LDL R10, [R1+0x4ac] ;  /* 0x0004ac00010a7983 */ /* 0x001ee20000100800 */
[----:B----4-:R-:W-:-:S05]  /*132c0*/  IADD3 R4, P2, PT, R4, R3, RZ ;  /* 0x0000000304047210 */ /* 0x010fca0007f5e0ff */
        /* <DEDUP_REMOVED lines=11> */
[----:B-1----:R-:W4:Y:S04]  /*13380*/  LDL R6, [R1+0x44] ;  /* 0x0000440001067983 */ /* 0x002f280000100800 */
[----:B0-----:R-:W4:Y:S01]  /*13390*/  LDL R4, [R1+0x4e4] ;  /* 0x0004e40001047983 */ /* 0x001f220000100800 */
[----:B------:R-:W-:-:S05]  /*133a0*/  IMAD.X R30, R30, 0x1, R5, P1 ;  /* 0x000000011e1e7824 */ /* 0x000fca00008e0605 */
[----:B------:R0:W-:Y:S04]  /*133b0*/  STL [R1+0x6d0], R30 ;  /* 0x0006d01e01007387 */ /* 0x0001e80000100800 */
[----:B0-----:R-:W4:Y:S01]  /*133c0*/  LDL.LU R30, [R1+0x1de4] ;  /* 0x001de400011e7983 */ /* 0x001f220000300800 */
[----:B------:R-:W-:-:S05]  /*133d0*/  IADD3 R34, P5, PT, R34, R3, RZ ;  /* 0x0000000322227210 */ /* 0x000fca0007fbe0ff */
[----:B------:R0:W-:Y:S01]  /*133e0*/  STL [R1+0x704], R34 ;  /* 0x0007042201007387 */ /* 0x0001e20000100800 */
[--C-:B------:R-:W-:Y:S01]  /*133f0*/  IMAD.X R28, R28, 0x1, R5.reuse, P4 ;  /* 0x000000011c1c7824 */ /* 0x100fe200020e0605 */
[----:B------:R-:W-:Y:S02]  /*13400*/  IADD3 R31, P1, PT, R31, R3, RZ ;  /* 0x000000031f1f7210 */ /* 0x000fe40007f3e0ff */
[----:B0-----:R-:W4:Y:S01]  /*13410*/  LDL.LU R34, [R1+0x1de0] ;  /* 0x001de00001227983 */ /* 0x001f220000300800 */
[----:B------:R-:W-:-:S03]  /*13420*/  IMAD.X R26, R26, 0x1, R5, P2 ;  /* 0x000000011a1a7824 */ /* 0x000fc600010e0605 */
[----:B------:R0:W-:Y:S01]  /*13430*/  STL [R1+0x6e0], R28 ;  /* 0x0006e01c01007387 */ /* 0x0001e20000100800 */
[-C--:B------:R-:W-:Y:S01]  /*13440*/  IADD3 R29, P4, PT, R29, R3.reuse, RZ ;  /* 0x000000031d1d7210 */ /* 0x080fe20007f9e0ff */
[----:B------:R-:W-:Y:S02]  /*13450*/  IMAD.X R23, R23, 0x1, R5, P5 ;  /* 0x0000000117177824 */ /* 0x000fe400028e0605 */
[----:B0-----:R-:W4:Y:S01]  /*13460*/  LDL.LU R28, [R1+0x1ddc] ;  /* 0x001ddc00011c7983 */ /* 0x001f220000300800 */
[----:B------:R-:W-:-:S03]  /*13470*/  IADD3 R27, P2, PT, R27, R3, RZ ;  /* 0x000000031b1b7210 */ /* 0x000fc60007f5e0ff */
[----:B------:R0:W-:Y:S01]  /*13480*/  STL [R1+0x714], R31 ;  /* 0x0007141f01007387 */ /* 0x0001e20000100800 */
[--C-:B------:R-:W-:Y:S01]  /*13490*/  IMAD.X R13, R13, 0x1, R5.reuse, P1 ;  /* 0x000000010d0d7824 */ /* 0x100fe200008e0605 */
[-C--:B------:R-:W-:Y:S02]  /*134a0*/  IADD3 R24, P5, PT, R24, R3.reuse, RZ ;  /* 0x0000000318187210 */ /* 0x080fe40007fbe0ff */
[----:B0-----:R-:W4:Y:S04]  /*134b0*/  LDL.LU R31, [R1+0x1dd8] ;  /* 0x001dd800011f7983 */ /* 0x001f280000300800 */
[----:B------:R0:W-:Y:S01]  /*134c0*/  STL [R1+0x6f0], R26 ;  /* 0x0006f01a01007387 */ /* 0x0001e20000100800 */
[----:B------:R-:W-:Y:S01]  /*134d0*/  IMAD.X R11, R11, 0x1, R5, P4 ;  /* 0x000000010b0b7824 */ /* 0x000fe200020e0605 */
[----:B------:R-:W-:-:S02]  /*134e0*/  IADD3 R44, P1, PT, R44, R3, RZ ;  /* 0x000000032c2c7210 */ /* 0x000fc40007f3e0ff */
[----:B0-----:R-:W4:Y:S04]  /*134f0*/  LDL.LU R26, [R1+0x1dd4] ;  /* 0x001dd400011a7983 */ /* 0x001f280000300800 */
[----:B------:R0:W-:Y:S01]  /*13500*/  STL [R1+0x754], R29 ;  /* 0x0007541d01007387 */ /* 0x0001e20000100800 */
[----:B------:R-:W-:-:S03]  /*13510*/  IMAD.X R50, R50, 0x1, R5, P2 ;  /* 0x0000000132327824 */ /* 0x000fc600010e0605 */
[----:B0-----:R-:W4:Y:S04]  /*13520*/  LDL.LU R29, [R1+0x1dd0] ;  /* 0x001dd000011d7983 */ /* 0x001f280000300800 */
[----:B------:R0:W-:Y:S01]  /*13530*/  STL [R1+0x700], R23 ;  /* 0x0007001701007387 */ /* 0x0001e20000100800 */
[----:B------:R-:W-:-:S03]  /*13540*/  IADD3 R51, P4, PT, R51, R3, RZ ;  /* 0x0000000333337210 */ /* 0x000fc60007f9e0ff */
[----:B0-----:R-:W4:Y:S04]  /*13550*/  LDL.LU R23, [R1+0x1dcc] ;  /* 0x001dcc0001177983 */ /* 0x001f280000300800 */
[----:B------:R0:W-:Y:S04]  /*13560*/  STL [R1+0x764], R27 ;  /* 0x0007641b01007387 */ /* 0x0001e80000100800 */
        /* <DEDUP_REMOVED lines=12> */
[----:B0-----:R-:W4:Y:S01]  /*13630*/  LDL.LU R51, [R1+0x84] ;  /* 0x0000840001337983 */ /* 0x001f220000300800 */
[----:B--2---:R-:W-:-:S05]  /*13640*/  IMAD.X R22, R22, 0x1, R5, P5 ;  /* 0x0000000116167824 */ /* 0x004fca00028e0605 */
[----:B------:R0:W-:Y:S01]  /*13650*/  STL [R1+0x770], R22 ;  /* 0x0007701601007387 */ /* 0x0001e20000100800 */
[----:B---3--:R-:W-:-:S03]  /*13660*/  IADD3 R10, P2, PT, R10, R3, RZ ;  /* 0x000000030a0a7210 */ /* 0x008fc60007f5e0ff */
[----:B0-----:R-:W2:Y:S04]  /*13670*/  LDL.LU R22, [R1+0x1db8] ;  /* 0x001db80001167983 */ /* 0x001ea80000300800 */
[----:B------:R0:W-:Y:S01]  /*13680*/  STL [R1+0x7d4], R10 ;  /* 0x0007d40a01007387 */ /* 0x0001e20000100800 */
[----:B----4-:R-:W-:-:S03]  /*13690*/  IMAD.X R17, R17, 0x1, R5, P1 ;  /* 0x0000000111117824 */ /* 0x010fc600008e0605 */
[----:B0-----:R-:W3:Y:S01]  /*136a0*/  LDL.LU R10, [R1+0x1db4] ;  /* 0x001db400010a7983 */ /* 0x001ee20000300800 */
[----:B------:R-:W-:-:S03]  /*136b0*/  IADD3 R12, P5, PT, R12, R3, RZ ;  /* 0x000000030c0c7210 */ /* 0x000fc60007fbe0ff */
[----:B------:R0:W-:Y:S01]  /*136c0*/  STL [R1+0x780], R17 ;  /* 0x0007801101007387 */ /* 0x0001e20000100800 */
[--C-:B------:R-:W-:Y:S01]  /*136d0*/  IMAD.X R21, R21, 0x1, R5.reuse, P4 ;  /* 0x0000000115157824 */ /* 0x100fe200020e0605 */
[----:B------:R-:W-:Y:S02]  /*136e0*/  IADD3 R19, P1, PT, R19, R3, RZ ;  /* 0x0000000313137210 */ /* 0x000fe40007f3e0ff */
[----:B0-----:R-:W4:Y:S01]  /*136f0*/  LDL.LU R17, [R1+0x1db0] ;  /* 0x001db00001117983 */ /* 0x001f220000300800 */
[----:B------:R-:W-:-:S03]  /*13700*/  IMAD.X R62, R62, 0x1, R5, P2 ;  /* 0x000000013e3e7824 */ /* 0x000fc600010e0605 */
[----:B------:R0:W-:Y:S01]  /*13710*/  STL [R1+0x7e4], R12 ;  /* 0x0007e40c01007387 */ /* 0x0001e20000100800 */
[-C--:B------:R-:W-:Y:S01]  /*13720*/  IADD3 R36, P4, PT, R36, R3.reuse, RZ ;  /* 0x0000000324247210 */ /* 0x080fe20007f9e0ff */
[--C-:B------:R-:W-:Y:S02]  /*13730*/  IMAD.X R74, R74, 0x1, R5.reuse, P5 ;  /* 0x000000014a4a7824 */ /* 0x100fe400028e0605 */
[----:B0-----:R-:W2:Y:S04]  /*13740*/  LDL.LU R12, [R1+0x1dac] ;  /* 0x001dac00010c7983 */ /* 0x001ea80000300800 */
[----:B------:R0:W-:Y:S01]  /*13750*/  STL [R1+0x790], R21 ;  /* 0x0007901501007387 */ /* 0x0001e20000100800 */
[----:B------:R-:W-:Y:S01]  /*13760*/  IADD3 R66, P2, PT, R66, R3, RZ ;  /* 0x0000000342427210 */ /* 0x000fe20007f5e0ff */
[----:B------:R-:W-:-:S02]  /*13770*/  IMAD.X R14, R14, 0x1, R5, P1 ;  /* 0x000000010e0e7824 */ /* 0x000fc400008e0605 */
[----:B0-----:R-:W2:Y:S04]  /*13780*/  LDL.LU R21, [R1+0x1da8] ;  /* 0x001da80001157983 */ /* 0x001ea80000300800 */
[----:B------:R0:W-:Y:S01]  /*13790*/  STL [R1+0x924], R19 ;  /* 0x0009241301007387 */ /* 0x0001e20000100800 */
[-C--:B------:R-:W-:Y:S01]  /*137a0*/  IADD3 R165, P5, PT, R165, R3.reuse, RZ ;  /* 0x00000003a5a57210 */ /* 0x080fe20007fbe0ff */
[----:B------:R-:W-:Y:S02]  /*137b0*/  IMAD.X R6, R6, 0x1, R5, P4 ;  /* 0x0000000106067824 */ /* 0x000fe400020e0605 */
[----:B0-----:R-:W2:Y:S04]  /*137c0*/  LDL.LU R19, [R1+0x1da4] ;  /* 0x001da40001137983 */ /* 0x001ea80000300800 */
[----:B------:R0:W-:Y:S01]  /*137d0*/  STL [R1+0x7d0], R62 ;  /* 0x0007d03e01007387 */ /* 0x0001e20000100800 */
[----:B------:R-:W-:-:S03]  /*137e0*/  IADD3 R4, P1, PT, R4, R3, RZ ;  /* 0x0000000304047210 */ /* 0x000fc60007f3e0ff */
[----:B0-----:R-:W2:Y:S04]  /*137f0*/  LDL.LU R62, [R1+0x1da0] ;  /* 0x001da000013e7983 */ /* 0x001ea80000300800 */
[----:B------:R0:W-:Y:S04]  /*13800*/  STL [R1+0x934], R36 ;  /* 0x0009342401007387 */ /* 0x0001e80000100800 */
[----:B0-----:R-:W2:Y:S04]  /*13810*/  LDL.LU R36, [R1+0x1d9c] ;  /* 0x001d9c0001247983 */ /* 0x001ea80000300800 */
[----:B------:R0:W-:Y:S04]  /*13820*/  STL [R1+0x7e0], R74 ;  /* 0x0007e04a01007387 */ /* 0x0001e80000100800 */
[----:B0-----:R-:W2:Y:S04]  /*13830*/  LDL.LU R74, [R1+0x1d98] ;  /* 0x001d9800014a7983 */ /* 0x001ea80000300800 */
[----:B------:R0:W-:Y:S04]  /*13840*/  STL [R1+0x944], R66 ;  /* 0x0009444201007387 */ /* 0x0001e80000100800 */
[----:B0-----:R-:W3:Y:S04]  /*13850*/  LDL.LU R66, [R1+0x1d94] ;  /* 0x001d940001427983 */ /* 0x001ee80000300800 */
[----:B------:R0:W-:Y:S04]  /*13860*/  STL [R1+0x920], R14 ;  /* 0x0009200e01007387 */ /* 0x0001e80000100800 */
[----:B0-----:R-:W3:Y:S04]  /*13870*/  LDL.LU R14, [R1+0x1d90] ;  /* 0x001d9000010e7983 */ /* 0x001ee80000300800 */
[----:B------:R0:W-:Y:S04]  /*13880*/  STL [R1+0x984], R165 ;  /* 0x000984a501007387 */ /* 0x0001e80000100800 */
[----:B0-----:R-:W4:Y:S04]  /*13890*/  LDL.LU R165, [R1+0x1d8c] ;  /* 0x001d8c0001a57983 */ /* 0x001f280000300800 */
[----:B------:R0:W-:Y:S04]  /*138a0*/  STL [R1+0x930], R6 ;  /* 0x0009300601007387 */ /* 0x0001e80000100800 */
[----:B0-----:R-:W4:Y:S04]  /*138b0*/  LDL.LU R6, [R1+0x1d88] ;  /* 0x001d880001067983 */ /* 0x001f280000300800 */
[----:B------:R0:W-:Y:S04]  /*138c0*/  STL [R1+0x994], R4 ;  /* 0x0009940401007387 */ /* 0x0001e80000100800 */
[----:B0-----:R-:W4:Y:S01]  /*138d0*/  LDL.LU R4, [R1+0x1d84] ;  /* 0x001d840001047983 */ /* 0x001f220000300800 */
[----:B------:R-:W-:-:S02]  /*138e0*/  SHF.R.S32.HI R39, RZ, 0x1f, R32 ;  /* 0x0000001fff277819 */ /* 0x000fc40000011420 */
[----:B------:R-:W-:Y:S02]  /*138f0*/  SHF.R.S32.HI R41, RZ, 0x1f, R35 ;  /* 0x0000001fff297819 */ /* 0x000fe40000011423 */
[----:B------:R-:W-:Y:S02]  /*13900*/  SHF.R.S32.HI R43, RZ, 0x1f, R38 ;  /* 0x0000001fff2b7819 */ /* 0x000fe40000011426 */
[----:B------:R-:W-:Y:S02]  /*13910*/  SHF.R.S32.HI R47, RZ, 0x1f, R40 ;  /* 0x0000001fff2f7819 */ /* 0x000fe40000011428 */
[----:B------:R-:W-:Y:S02]  /*13920*/  SHF.R.S32.HI R49, RZ, 0x1f, R42 ;  /* 0x0000001fff317819 */ /* 0x000fe4000001142a */
[----:B------:R-:W-:Y:S02]  /*13930*/  SHF.R.S32.HI R53, RZ, 0x1f, R46 ;  /* 0x0000001fff357819 */ /* 0x000fe4000001142e */
        /* <DEDUP_REMOVED lines=22> */
[----:B------:R-:W-:Y:S01]  /*13aa0*/  SHF.R.S32.HI R121, RZ, 0x1f, R116 ;  /* 0x0000001fff797819 */ /* 0x000fe20000011474 */
[--C-:B--2---:R-:W-:Y:S01]  /*13ab0*/  IMAD.X R74, R74, 0x1, R5.reuse, P1 ;  /* 0x000000014a4a7824 */ /* 0x104fe200008e0605 */
[-C--:B------:R-:W-:Y:S01]  /*13ac0*/  IADD3 R36, P1, PT, R36, R3.reuse, RZ ;  /* 0x0000000324247210 */ /* 0x080fe20007f3e0ff */
[--C-:B---3--:R-:W-:Y:S02]  /*13ad0*/  IMAD.X R14, R14, 0x1, R5.reuse, P5 ;  /* 0x000000010e0e7824 */ /* 0x108fe400028e0605 */
[----:B----4-:R-:W-:Y:S01]  /*13ae0*/  IMAD.X R6, R6, 0x1, R5, P2 ;  /* 0x0000000106067824 */ /* 0x010fe200010e0605 */
[----:B------:R-:W-:-:S04]  /*13af0*/  IADD3 R165, P2, PT, R165, R3, RZ ;  /* 0x00000003a5a57210 */ /* 0x000fc80007f5e0ff */
[----:B------:R0:W-:Y:S01]  /*13b00*/  STL [R1+0x940], R6 ;  /* 0x0009400601007387 */ /* 0x0001e20000100800 */
[----:B------:R-:W-:-:S03]  /*13b10*/  IADD3 R4, P4, PT, R4, R3, RZ ;  /* 0x0000000304047210 */ /* 0x000fc60007f9e0ff */
[----:B0-----:R-:W2:Y:S04]  /*13b20*/  LDL.LU R6, [R1+0x1d80] ;  /* 0x001d800001067983 */ /* 0x001ea80000300800 */
[----:B------:R0:W-:Y:S01]  /*13b30*/  STL [R1+0x9a4], R4 ;  /* 0x0009a40401007387 */ /* 0x0001e20000100800 */
[----:B------:R-:W-:-:S03]  /*13b40*/  IMAD.X R62, R62, 0x1, R5, P4 ;  /* 0x000000013e3e7824 */ /* 0x000fc600020e0605 */
[----:B0-----:R-:W3:Y:S04]  /*13b50*/  LDL.LU R4, [R1+0x1d7c] ;  /* 0x001d7c0001047983 */ /* 0x001ee80000300800 */
[----:B------:R0:W-:Y:S04]  /*13b60*/  STL [R1+0x980], R14 ;  /* 0x0009800e01007387 */ /* 0x0001e80000100800 */
[----:B------:R-:W-:Y:S01]  /*13b70*/  STL [R1+0x9b4], R165 ;  /* 0x0009b4a501007387 */ /* 0x000fe20000100800 */
[----:B0-----:R-:W-:-:S03]  /*13b80*/  IADD3 R14, P5, PT, R66, R3, RZ ;  /* 0x00000003420e7210 */ /* 0x001fc60007fbe0ff */
[----:B------:R-:W-:Y:S04]  /*13b90*/  STL [R1+0x990], R74 ;  /* 0x0009904a01007387 */ /* 0x000fe80000100800 */
[----:B------:R0:W-:Y:S01]  /*13ba0*/  STL [R1+0x9c4], R14 ;  /* 0x0009c40e01007387 */ /* 0x0001e20000100800 */
[----:B------:R-:W-:Y:S01]  /*13bb0*/  IADD3 R19, P4, PT, R19, R3, RZ ;  /* 0x0000000313137210 */ /* 0x000fe20007f9e0ff */
[--C-:B------:R-:W-:Y:S02]  /*13bc0*/  IMAD.X R17, R17, 0x1, R5.reuse, P5 ;  /* 0x0000000111117824 */ /* 0x100fe400028e0605 */
[----:B------:R-:W-:Y:S01]  /*13bd0*/  STL [R1+0x9a0], R62 ;  /* 0x0009a03e01007387 */ /* 0x000fe20000100800 */
[----:B0-----:R-:W-:-:S03]  /*13be0*/  IMAD.X R14, R21, 0x1, R5, P2 ;  /* 0x00000001150e7824 */ /* 0x001fc600010e0605 */
[----:B------:R-:W-:Y:S04]  /*13bf0*/  STL [R1+0xa04], R36 ;  /* 0x000a042401007387 */ /* 0x000fe80000100800 */
[----:B------:R0:W-:Y:S04]  /*13c00*/  STL [R1+0x9b0], R14 ;  /* 0x0009b00e01007387 */ /* 0x0001e80000100800 */
[----:B------:R-:W-:Y:S01]  /*13c10*/  STL [R1+0xa14], R19 ;  /* 0x000a141301007387 */ /* 0x000fe20000100800 */
[-C--:B0-----:R-:W-:Y:S01]  /*13c20*/  IADD3 R14, P2, PT, R12, R3.reuse, RZ ;  /* 0x000000030c0e7210 */ /* 0x081fe20007f5e0ff */
[--C-:B------:R-:W-:Y:S01]  /*13c30*/  IMAD.X R12, R11, 0x1, R5.reuse, P1 ;  /* 0x000000010b0c7824 */ /* 0x100fe200008e0605 */
[----:B------:R-:W-:Y:S01]  /*13c40*/  IADD3 R11, P5, PT, R10, R3, RZ ;  /* 0x000000030a0b7210 */ /* 0x000fe20007fbe0ff */
[----:B------:R-:W-:Y:S01]  /*13c50*/  STL [R1+0x9c0], R17 ;  /* 0x0009c01101007387 */ /* 0x000fe20000100800 */
[----:B------:R-:W-:-:S03]  /*13c60*/  IMAD.X R10, R44, 0x1, R5, P4 ;  /* 0x000000012c0a7824 */ /* 0x000fc600020e0605 */
[----:B------:R-:W-:Y:S04]  /*13c70*/  STL [R1+0xa24], R14 ;  /* 0x000a240e01007387 */ /* 0x000fe80000100800 */
[----:B------:R-:W-:Y:S04]  /*13c80*/  STL [R1+0xa00], R12 ;  /* 0x000a000c01007387 */ /* 0x000fe80000100800 */
[----:B------:R-:W-:Y:S04]  /*13c90*/  STL [R1+0x1d58], R44 ;  /* 0x001d582c01007387 */ /* 0x000fe80000100800 */
[----:B------:R0:W-:Y:S04]  /*13ca0*/  STL [R1+0xa34], R11 ;  /* 0x000a340b01007387 */ /* 0x0001e80000100800 */
[----:B------:R1:W-:Y:S01]  /*13cb0*/  STL [R1+0xa10], R10 ;  /* 0x000a100a01007387 */ /* 0x0003e20000100800 */
[----:B0-----:R-:W-:-:S03]  /*13cc0*/  IADD3 R11, P1, PT, R50, R3, RZ ;  /* 0x00000003320b7210 */ /* 0x001fc60007f3e0ff */
[----:B------:R-:W-:Y:S01]  /*13cd0*/  STL [R1+0x1d5c], R50 ;  /* 0x001d5c3201007387 */ /* 0x000fe20000100800 */
[----:B-1----:R-:W-:-:S03]  /*13ce0*/  IMAD.X R10, R51, 0x1, R5, P2 ;  /* 0x00000001330a7824 */ /* 0x002fc600010e0605 */
[----:B------:R0:W-:Y:S04]  /*13cf0*/  STL [R1+0xa44], R11 ;  /* 0x000a440b01007387 */ /* 0x0001e80000100800 */
[----:B------:R-:W-:Y:S01]  /*13d00*/  STL [R1+0x1d60], R51 ;  /* 0x001d603301007387 */ /* 0x000fe20000100800 */
[----:B0-----:R-:W-:-:S03]  /*13d10*/  IADD3 R11, P4, PT, R13, R3, RZ ;  /* 0x000000030d0b7210 */ /* 0x001fc60007f9e0ff */
[----:B------:R0:W-:Y:S04]  /*13d20*/  STL [R1+0xa20], R10 ;  /* 0x000a200a01007387 */ /* 0x0001e80000100800 */
[----:B------:R-:W-:Y:S04]  /*13d30*/  STL [R1+0x1d64], R13 ;  /* 0x001d640d01007387 */ /* 0x000fe80000100800 */
[----:B------:R1:W-:Y:S01]  /*13d40*/  STL [R1+0xa84], R11 ;  /* 0x000a840b01007387 */ /* 0x0003e20000100800 */
[----:B0-----:R-:W-:-:S03]  /*13d50*/  IMAD.X R10, R22, 0x1, R5, P5 ;  /* 0x00000001160a7824 */ /* 0x001fc600028e0605 */
[----:B------:R-:W-:Y:S01]  /*13d60*/  STL [R1+0x1d68], R22 ;  /* 0x001d681601007387 */ /* 0x000fe20000100800 */
[----:B-1----:R-:W-:-:S03]  /*13d70*/  IADD3 R11, P2, PT, R23, R3, RZ ;  /* 0x00000003170b7210 */ /* 0x002fc60007f5e0ff */
[----:B------:R0:W-:Y:S04]  /*13d80*/  STL [R1+0xa30], R10 ;  /* 0x000a300a01007387 */ /* 0x0001e80000100800 */
[----:B------:R-:W-:Y:S04]  /*13d90*/  STL [R1+0x1d6c], R23 ;  /* 0x001d6c1701007387 */ /* 0x000fe80000100800 */
[----:B------:R1:W-:Y:S01]  /*13da0*/  STL [R1+0xa94], R11 ;  /* 0x000a940b01007387 */ /* 0x0003e20000100800 */
[----:B0-----:R-:W-:-:S03]  /*13db0*/  IMAD.X R10, R24, 0x1, R5, P1 ;  /* 0x00000001180a7824 */ /* 0x001fc600008e0605 */
[----:B------:R-:W-:Y:S01]  /*13dc0*/  STL [R1+0x1d70], R24 ;  /* 0x001d701801007387 */ /* 0x000fe20000100800 */
[-C--:B------:R-:W-:Y:S02]  /*13dd0*/  IADD3 R12, P1, PT, R28, R3.reuse, RZ ;  /* 0x000000031c0c7210 */ /* 0x080fe40007f3e0ff */
[----:B-1----:R-:W-:Y:S01]  /*13de0*/  IADD3 R11, P5, PT, R26, R3, RZ ;  /* 0x000000031a0b7210 */ /* 0x002fe20007fbe0ff */
[----:B------:R0:W-:Y:S04]  /*13df0*/  STL [R1+0xa40], R10 ;  /* 0x000a400a01007387 */ /* 0x0001e80000100800 */
[----:B------:R-:W-:Y:S04]  /*13e00*/  STL [R1+0x1d74], R26 ;  /* 0x001d741a01007387 */ /* 0x000fe80000100800 */
[----:B------:R1:W-:Y:S01]  /*13e10*/  STL [R1+0xaa4], R11 ;  /* 0x000aa40b01007387 */ /* 0x0003e20000100800 */
[----:B0-----:R-:W-:-:S03]  /*13e20*/  IMAD.X R10, R27, 0x1, R5, P4 ;  /* 0x000000011b0a7824 */ /* 0x001fc600020e0605 */
[----:B------:R-:W-:Y:S01]  /*13e30*/  STL [R1+0x1d78], R27 ;  /* 0x001d781b01007387 */ /* 0x000fe20000100800 */
[----:B-1----:R-:W-:-:S03]  /*13e40*/  IMAD.X R11, R29, 0x1, R5, P2 ;  /* 0x000000011d0b7824 */ /* 0x002fc600010e0605 */
[----:B------:R0:W-:Y:S04]  /*13e50*/  STL [R1+0xa80], R10 ;  /* 0x000a800a01007387 */ /* 0x0001e80000100800 */
[----:B------:R1:W-:Y:S04]  /*13e60*/  STL [R1+0xab4], R12 ;  /* 0x000ab40c01007387 */ /* 0x0003e80000100800 */
[----:B------:R4:W-:Y:S01]  /*13e70*/  STL [R1+0xa90], R11 ;  /* 0x000a900b01007387 */ /* 0x0009e20000100800 */
[----:B0-----:R-:W-:Y:S01]  /*13e80*/  IADD3 R10, P4, PT, R30, R3, RZ ;  /* 0x000000031e0a7210 */ /* 0x001fe20007f9e0ff */
[----:B-1----:R-:W-:-:S04]  /*13e90*/  IMAD.X R12, R31, 0x1, R5, P5 ;  /* 0x000000011f0c7824 */ /* 0x002fc800028e0605 */
[----:B------:R0:W-:Y:S01]  /*13ea0*/  STL [R1+0xac4], R10 ;  /* 0x000ac40a01007387 */ /* 0x0001e20000100800 */
[----:B----4-:R-:W-:-:S03]  /*13eb0*/  IADD3 R11, P2, PT, R32, R3, RZ ;  /* 0x00000003200b7210 */ /* 0x010fc60007f5e0ff */
[----:B------:R1:W-:Y:S04]  /*13ec0*/  STL [R1+0xaa0], R12 ;  /* 0x000aa00c01007387 */ /* 0x0003e80000100800 */
[----:B------:R4:W-:Y:S01]  /*13ed0*/  STL [R1+0xb04], R11 ;  /* 0x000b040b01007387 */ /* 0x0009e20000100800 */
[----:B0-----:R-:W-:Y:S01]  /*13ee0*/  IMAD.X R10, R34, 0x1, R5, P1 ;  /* 0x00000001220a7824 */ /* 0x001fe200008e0605 */
[----:B-1----:R-:W-:-:S04]  /*13ef0*/  IADD3 R12, P5, PT, R35, R3, RZ ;  /* 0x00000003230c7210 */ /* 0x002fc80007fbe0ff */
[----:B------:R0:W-:Y:S01]  /*13f00*/  STL [R1+0xab0], R10 ;  /* 0x000ab00a01007387 */ /* 0x0001e20000100800 */
[----:B----4-:R-:W-:-:S03]  /*13f10*/  IMAD.X R11, R37, 0x1, R5, P4 ;  /* 0x00000001250b7824 */ /* 0x010fc600020e0605 */
        /* <DEDUP_REMOVED lines=108> */
[----:B------:R1:W-:Y:S01]  /*145e0*/  STL [R1+0xdb4], R12 ;  /* 0x000db40c01007387 */ /* 0x0003e20000100800 */
[----:B------:R-:W-:-:S03]  /*145f0*/  SHF.R.S32.HI R123, RZ, 0x1f, R118 ;  /* 0x0000001fff7b7819 */ /* 0x000fc60000011476 */
[----:B------:R4:W-:Y:S01]  /*14600*/  STL [R1+0xd90], R11 ;  /* 0x000d900b01007387 */ /* 0x0009e20000100800 */
[----:B0-----:R-:W-:Y:S01]  /*14610*/  IADD3 R10, P5, PT, R118, R3, RZ ;  /* 0x00000003760a7210 */ /* 0x001fe20007fbe0ff */
[----:B-1----:R-:W-:-:S04]  /*14620*/  IMAD.X R12, R119, 0x1, R5, P4 ;  /* 0x00000001770c7824 */ /* 0x002fc800020e0605 */
[----:B------:R0:W-:Y:S01]  /*14630*/  STL [R1+0xdc4], R10 ;  /* 0x000dc40a01007387 */ /* 0x0001e20000100800 */
[----:B----4-:R-:W-:-:S03]  /*14640*/  IADD3 R11, P1, PT, R120, R3, RZ ;  /* 0x00000003780b7210 */ /* 0x010fc60007f3e0ff */
[----:B------:R1:W-:Y:S01]  /*14650*/  STL [R1+0xda0], R12 ;  /* 0x000da00c01007387 */ /* 0x0003e20000100800 */
[----:B------:R-:W-:-:S03]  /*14660*/  SHF.R.S32.HI R7, RZ, 0x1f, R120 ;  /* 0x0000001fff077819 */ /* 0x000fc60000011478 */
        /* <DEDUP_REMOVED lines=8> */
[-C--:B0-----:R-:W-:Y:S02]  /*146f0*/  IADD3 R10, P2, PT, R124, R3.reuse, RZ ;  /* 0x000000037c0a7210 */ /* 0x081fe40007f5e0ff */
[----:B------:R-:W-:Y:S01]  /*14700*/  SHF.R.S32.HI R128, RZ, 0x1f, R124 ;  /* 0x0000001fff807819 */ /* 0x000fe2000001147c */
[----:B-1----:R-:W-:Y:S02]  /*14710*/  IMAD.X R12, R7, 0x1, R5, P1 ;  /* 0x00000001070c7824 */ /* 0x002fe400008e0605 */
        /* <DEDUP_REMOVED lines=104> */
[----:B-1----:R-:W-:Y:S01]  /*14da0*/  IMAD.X R12, R76, 0x1, R5, P4 ;  /* 0x000000014c0c7824 */ /* 0x002fe200020e0605 */
[----:B------:R-:W-:Y:S02]  /*14db0*/  SHF.R.S32.HI R68, RZ, 0x1f, R71 ;  /* 0x0000001fff447819 */ /* 0x000fe40000011447 */
[----:B----4-:R-:W-:Y:S01]  /*14dc0*/  IADD3 R11, P1, PT, R71, R3, RZ ;  /* 0x00000003470b7210 */ /* 0x010fe20007f3e0ff */
[----:B------:R0:W-:Y:S04]  /*14dd0*/  STL [R1+0x1034], R10 ;  /* 0x0010340a01007387 */ /* 0x0001e80000100800 */
[----:B------:R1:W-:Y:S01]  /*14de0*/  STL [R1+0x1010], R12 ;  /* 0x0010100c01007387 */ /* 0x0003e20000100800 */
[----:B------:R-:W-:-:S03]  /*14df0*/  IMAD.X R13, R68, 0x1, R5, P1 ;  /* 0x00000001440d7824 */ /* 0x000fc600008e0605 */
[----:B------:R4:W-:Y:S01]  /*14e00*/  STL [R1+0x1044], R11 ;  /* 0x0010440b01007387 */ /* 0x0009e20000100800 */
[----:B0-----:R-:W-:Y:S01]  /*14e10*/  IMAD.X R10, R73, 0x1, R5, P2 ;  /* 0x00000001490a7824 */ /* 0x001fe200010e0605 */
[----:B-1----:R-:W-:-:S04]  /*14e20*/  IADD3 R12, P4, PT, R69, R3, RZ ;  /* 0x00000003450c7210 */ /* 0x002fc80007f9e0ff */
[----:B------:R0:W-:Y:S01]  /*14e30*/  STL [R1+0x1020], R10 ;  /* 0x0010200a01007387 */ /* 0x0001e20000100800 */
[----:B----4-:R-:W-:-:S03]  /*14e40*/  IMAD.X R11, R70, 0x1, R5, P5 ;  /* 0x00000001460b7824 */ /* 0x010fc600028e0605 */
[----:B------:R1:W-:Y:S04]  /*14e50*/  STL [R1+0x1084], R12 ;  /* 0x0010840c01007387 */ /* 0x0003e80000100800 */
[----:B------:R4:W-:Y:S04]  /*14e60*/  STL [R1+0x1030], R11 ;  /* 0x0010300b01007387 */ /* 0x0009e80000100800 */
[----:B------:R-:W-:Y:S04]  /*14e70*/  STL [R1+0x1040], R13 ;  /* 0x0010400d01007387 */ /* 0x000fe80000100800 */
[----:B------:R-:W2:Y:S04]  /*14e80*/  LDL.LU R50, [R1+0x3fc] ;  /* 0x0003fc0001327983 */ /* 0x000ea80000300800 */
[----:B------:R-:W2:Y:S01]  /*14e90*/  LDL.LU R44, [R1+0x400] ;  /* 0x00040000012c7983 */ /* 0x000ea20000300800 */
[----:B------:R-:W-:-:S02]  /*14ea0*/  SHF.R.S32.HI R65, RZ, 0x1f, R69 ;  /* 0x0000001fff417819 */ /* 0x000fc40000011445 */
[----:B------:R-:W-:Y:S02]  /*14eb0*/  SHF.R.S32.HI R15, RZ, 0x1f, R16 ;  /* 0x0000001fff0f7819 */ /* 0x000fe40000011410 */
[-C--:B0-----:R-:W-:Y:S01]  /*14ec0*/  IADD3 R10, P2, PT, R16, R3.reuse, RZ ;  /* 0x00000003100a7210 */ /* 0x081fe20007f5e0ff */
[----:B-1----:R-:W-:Y:S01]  /*14ed0*/  IMAD.X R12, R65, 0x1, R5, P4 ;  /* 0x00000001410c7824 */ /* 0x002fe200020e0605 */
[-C--:B----4-:R-:W-:Y:S02]  /*14ee0*/  IADD3 R11, P5, PT, R63, R3.reuse, RZ ;  /* 0x000000033f0b7210 */ /* 0x090fe40007fbe0ff */
[----:B------:R-:W-:Y:S01]  /*14ef0*/  SHF.R.S32.HI R18, RZ, 0x1f, R63 ;  /* 0x0000001fff127819 */ /* 0x000fe2000001143f */
[----:B------:R-:W-:Y:S01]  /*14f00*/  IMAD.X R14, R15, 0x1, R5, P2 ;  /* 0x000000010f0e7824 */ /* 0x000fe200010e0605 */
[----:B------:R0:W-:Y:S01]  /*14f10*/  STL [R1+0x1080], R12 ;  /* 0x0010800c01007387 */ /* 0x0001e20000100800 */
[----:B------:R-:W-:-:S03]  /*14f20*/  IADD3 R21, P1, PT, R33, R3, RZ ;  /* 0x0000000321157210 */ /* 0x000fc60007f3e0ff */
[----:B------:R-:W-:Y:S01]  /*14f30*/  STL [R1+0x1094], R10 ;  /* 0x0010940a01007387 */ /* 0x000fe20000100800 */
[----:B------:R-:W-:Y:S01]  /*14f40*/  SHF.R.S32.HI R25, RZ, 0x1f, R33 ;  /* 0x0000001fff197819 */ /* 0x000fe20000011421 */
[----:B------:R-:W-:Y:S02]  /*14f50*/  IMAD.X R17, R18, 0x1, R5, P5 ;  /* 0x0000000112117824 */ /* 0x000fe400028e0605 */
[----:B------:R-:W-:Y:S01]  /*14f60*/  STL [R1+0x1ad8], R10 ;  /* 0x001ad80a01007387 */ /* 0x000fe20000100800 */
[----:B------:R-:W-:-:S03]  /*14f70*/  IADD3 R62, P4, PT, R61, R3, RZ ;  /* 0x000000033d3e7210 */ /* 0x000fc60007f9e0ff */
[----:B------:R-:W-:Y:S04]  /*14f80*/  STL [R1+0x10a4], R11 ;  /* 0x0010a40b01007387 */ /* 0x000fe80000100800 */
[----:B------:R-:W-:Y:S01]  /*14f90*/  STL [R1+0x1adc], R11 ;  /* 0x001adc0b01007387 */ /* 0x000fe20000100800 */
[----:B------:R-:W-:-:S03]  /*14fa0*/  SHF.R.S32.HI R59, RZ, 0x1f, R61 ;  /* 0x0000001fff3b7819 */ /* 0x000fc6000001143d */
[----:B------:R-:W-:Y:S01]  /*14fb0*/  STL [R1+0x1090], R14 ;  /* 0x0010900e01007387 */ /* 0x000fe20000100800 */
[----:B0-----:R-:W-:-:S03]  /*14fc0*/  IMAD.X R12, R25, 0x1, R5, P1 ;  /* 0x00000001190c7824 */ /* 0x001fc600008e0605 */
[----:B------:R-:W-:Y:S01]  /*14fd0*/  STL [R1+0x1ae0], R14 ;  /* 0x001ae00e01007387 */ /* 0x000fe20000100800 */
[----:B------:R-:W-:-:S03]  /*14fe0*/  IADD3 R19, P2, PT, R60, R3, RZ ;  /* 0x000000033c137210 */ /* 0x000fc60007f5e0ff */
[----:B------:R-:W-:Y:S04]  /*14ff0*/  STL [R1+0x10b4], R21 ;  /* 0x0010b41501007387 */ /* 0x000fe80000100800 */
[----:B------:R-:W-:Y:S01]  /*15000*/  STL [R1+0x1ae4], R21 ;  /* 0x001ae41501007387 */ /* 0x000fe20000100800 */
[----:B------:R-:W-:-:S03]  /*15010*/  SHF.R.S32.HI R20, RZ, 0x1f, R60 ;  /* 0x0000001fff147819 */ /* 0x000fc6000001143c */
[----:B------:R-:W-:Y:S01]  /*15020*/  STL [R1+0x10a0], R17 ;  /* 0x0010a01101007387 */ /* 0x000fe20000100800 */
[----:B------:R-:W-:-:S03]  /*15030*/  IMAD.X R36, R59, 0x1, R5, P4 ;  /* 0x000000013b247824 */ /* 0x000fc600020e0605 */
[----:B------:R-:W-:Y:S04]  /*15040*/  STL [R1+0x1ae8], R17 ;  /* 0x001ae81101007387 */ /* 0x000fe80000100800 */
[----:B------:R-:W-:Y:S01]  /*15050*/  STL [R1+0x10c4], R62 ;  /* 0x0010c43e01007387 */ /* 0x000fe20000100800 */
[----:B------:R-:W-:-:S03]  /*15060*/  IADD3 R66, P5, PT, R58, R3, RZ ;  /* 0x000000033a427210 */ /* 0x000fc60007fbe0ff */
[----:B------:R-:W-:Y:S04]  /*15070*/  STL [R1+0x1aec], R62 ;  /* 0x001aec3e01007387 */ /* 0x000fe80000100800 */
[----:B------:R-:W-:Y:S01]  /*15080*/  STL [R1+0x10b0], R12 ;  /* 0x0010b00c01007387 */ /* 0x000fe20000100800 */
[----:B------:R-:W-:-:S03]  /*15090*/  IADD3 R74, P1, PT, R57, R3, RZ ;  /* 0x00000003394a7210 */ /* 0x000fc60007f3e0ff */
[----:B------:R-:W-:Y:S01]  /*150a0*/  STL [R1+0x1af0], R12 ;  /* 0x001af00c01007387 */ /* 0x000fe20000100800 */
[----:B------:R-:W-:-:S03]  /*150b0*/  IMAD.X R165, R20, 0x1, R5, P2 ;  /* 0x0000000114a57824 */ /* 0x000fc600010e0605 */
[----:B------:R-:W-:Y:S04]  /*150c0*/  STL [R1+0x1104], R19 ;  /* 0x0011041301007387 */ /* 0x000fe80000100800 */
[----:B------:R-:W-:Y:S04]  /*150d0*/  STL [R1+0x1af4], R19 ;  /* 0x001af41301007387 */ /* 0x000fe80000100800 */
[----:B------:R3:W-:Y:S01]  /*150e0*/  STL [R1+0x1af8], R3 ;  /* 0x001af80301007387 */ /* 0x0007e20000100800 */
[----:B------:R-:W-:-:S03]  /*150f0*/  SHF.R.S32.HI R45, RZ, 0x1f, R58 ;  /* 0x0000001fff2d7819 */ /* 0x000fc6000001143a */
[----:B------:R-:W-:Y:S04]  /*15100*/  STL [R1+0x10c0], R36 ;  /* 0x0010c02401007387 */ /* 0x000fe80000100800 */
[----:B------:R-:W-:Y:S01]  /*15110*/  STL [R1+0x1afc], R36 ;  /* 0x001afc2401007387 */ /* 0x000fe20000100800 */
[----:B---3--:R-:W-:-:S03]  /*15120*/  IADD3 R3, P4, PT, R0, R4, RZ ;  /* 0x0000000400037210 */ /* 0x008fc60007f9e0ff */
[----:B------:R-:W-:Y:S01]  /*15130*/  STL [R1+0x1114], R66 ;  /* 0x0011144201007387 */ /* 0x000fe20000100800 */
[----:B------:R-:W-:-:S03]  /*15140*/  SHF.R.S32.HI R72, RZ, 0x1f, R57 ;  /* 0x0000001fff487819 */ /* 0x000fc60000011439 */
[----:B------:R-:W-:Y:S04]  /*15150*/  STL [R1+0x1b00], R66 ;  /* 0x001b004201007387 */ /* 0x000fe80000100800 */
[----:B------:R-:W-:Y:S01]  /*15160*/  STL [R1+0x1100], R165 ;  /* 0x001100a501007387 */ /* 0x000fe20000100800 */
[----:B------:R-:W-:-:S03]  /*15170*/  IMAD.X R0, R45, 0x1, R5, P5 ;  /* 0x000000012d007824 */ /* 0x000fc600028e0605 */
[----:B------:R0:W-:Y:S04]  /*15180*/  STL [R1+0x5b8], R3 ;  /* 0x0005b80301007387 */ /* 0x0001e80000100800 */
[----:B------:R-:W-:Y:S04]  /*15190*/  STL [R1+0x1b04], R165 ;  /* 0x001b04a501007387 */ /* 0x000fe80000100800 */
[----:B------:R-:W-:Y:S01]  /*151a0*/  STL [R1+0x1124], R74 ;  /* 0x0011244a01007387 */ /* 0x000fe20000100800 */
[----:B0-----:R-:W-:-:S03]  /*151b0*/  IADD3 R3, P2, PT, R64, R4, RZ ;  /* 0x0000000440037210 */ /* 0x001fc60007f5e0ff */
[----:B------:R-:W-:Y:S01]  /*151c0*/  STL [R1+0x1b08], R74 ;  /* 0x001b084a01007387 */ /* 0x000fe20000100800 */
[----:B------:R-:W-:-:S03]  /*151d0*/  IMAD.X R64, R72, 0x1, R5, P1 ;  /* 0x0000000148407824 */ /* 0x000fc600008e0605 */
[----:B------:R0:W-:Y:S04]  /*151e0*/  STL [R1+0x1b0c], R5 ;  /* 0x001b0c0501007387 */ /* 0x0001e80000100800 */
[----:B------:R-:W-:Y:S04]  /*151f0*/  STL [R1+0x5c8], R3 ;  /* 0x0005c80301007387 */ /* 0x000fe80000100800 */
[----:B0-----:R-:W3:Y:S04]  /*15200*/  LDL.LU R5, [R1+0x408] ;  /* 0x0004080001057983 */ /* 0x001ee80000300800 */
[----:B------:R-:W-:Y:S04]  /*15210*/  STL [R1+0x1110], R0 ;  /* 0x0011100001007387 */ /* 0x000fe80000100800 */
[----:B------:R0:W-:Y:S04]  /*15220*/  STL [R1+0x1b10], R0 ;  /* 0x001b100001007387 */ /* 0x0001e80000100800 */
[----:B0-----:R-:W4:Y:S04]  /*15230*/  LDL.LU R0, [R1+0x404] ;  /* 0x0004040001007983 */ /* 0x001f280000300800 */
[----:B------:R-:W3:Y:S01]  /*15240*/  LDL.LU R74, [R1+0x41c] ;  /* 0x00041c00014a7983 */ /* 0x000ee20000300800 */
[----:B--2---:R-:W-:Y:S01]  /*15250*/  IMAD.X R8, R8, 0x1, R6, P4 ;  /* 0x0000000108087824 */ /* 0x004fe200020e0606 */
[----:B------:R-:W-:-:S05]  /*15260*/  IADD3 R3, P5, PT, R50, R4, RZ ;  /* 0x0000000432037210 */ /* 0x000fca0007fbe0ff */
[----:B------:R0:W-:Y:S04]  /*15270*/  STL [R1+0x5d8], R3 ;  /* 0x0005d80301007387 */ /* 0x0001e80000100800 */
[----:B------:R-:W2:Y:S01]  /*15280*/  LDL.LU R165, [R1+0x428] ;  /* 0x0004280001a57983 */ /* 0x000ea20000300800 */
[----:B0-----:R-:W-:-:S03]  /*15290*/  IADD3 R3, P1, PT, R44, R4, RZ ;  /* 0x000000042c037210 */ /* 0x001fc60007f3e0ff */
[----:B------:R-:W-:Y:S04]  /*152a0*/  STL [R1+0x5b0], R8 ;  /* 0x0005b00801007387 */ /* 0x000fe80000100800 */
[----:B------:R-:W2:Y:S04]  /*152b0*/  LDL.LU R66, [R1+0x434] ;  /* 0x0004340001427983 */ /* 0x000ea80000300800 */
[----:B------:R0:W-:Y:S04]  /*152c0*/  STL [R1+0x5e8], R3 ;  /* 0x0005e80301007387 */ /* 0x0001e80000100800 */
[----:B------:R-:W2:Y:S04]  /*152d0*/  LDL.LU R36, [R1] ;  /* 0x0000000001247983 */ /* 0x000ea80000300800 */
[----:B0-----:R-:W2:Y:S04]  /*152e0*/  LDL.LU R3, [R1+0x438] ;  /* 0x0004380001037983 */ /* 0x001ea80000300800 */
[----:B------:R-:W2:Y:S04]  /*152f0*/  LDL.LU R19, [R1+0x4] ;  /* 0x0000040001137983 */ /* 0x000ea80000300800 */
        /* <DEDUP_REMOVED lines=16> */
[----:B------:R-:W-:Y:S04]  /*15400*/  STL [R1+0x1120], R64 ;  /* 0x0011204001007387 */ /* 0x000fe80000100800 */
[----:B------:R0:W-:Y:S02]  /*15410*/  STL [R1+0x1b14], R64 ;  /* 0x001b144001007387 */ /* 0x0001e40000100800 */
[----:B0-----:R-:W-:-:S02]  /*15420*/  IMAD.X R64, R9, 0x1, R6, P2 ;  /* 0x0000000109407824 */ /* 0x001fc400010e0606 */
[----:B------:R-:W-:-:S03]  /*15430*/  IMAD.X R9, R160, 0x1, R6, P5 ;  /* 0x00000001a0097824 */ /* 0x000fc600028e0606 */
[----:B------:R-:W-:Y:S01]  /*15440*/  STL [R1+0x5c4], R64 ;  /* 0x0005c44001007387 */ /* 0x000fe20000100800 */
[-C--:B----4-:R-:W-:Y:S02]  /*15450*/  IADD3 R8, P4, PT, R0, R4.reuse, RZ ;  /* 0x0000000400087210 */ /* 0x090fe40007f9e0ff */
[----:B---3--:R-:W-:-:S03]  /*15460*/  IADD3 R0, P2, PT, R5, R4, RZ ;  /* 0x0000000405007210 */ /* 0x008fc60007f5e0ff */
[----:B------:R0:W-:Y:S01]  /*15470*/  STL [R1+0x600], R8 ;  /* 0x0006000801007387 */ /* 0x0001e20000100800 */
[----:B------:R-:W-:-:S03]  /*15480*/  IADD3 R5, P5, PT, R74, R4, RZ ;  /* 0x000000044a057210 */ /* 0x000fc60007fbe0ff */
[----:B------:R-:W-:Y:S04]  /*15490*/  STL [R1+0x5d4], R9 ;  /* 0x0005d40901007387 */ /* 0x000fe80000100800 */
[----:B------:R1:W-:Y:S01]  /*154a0*/  STL [R1+0x648], R0 ;  /* 0x0006480001007387 */ /* 0x0003e20000100800 */
[----:B0-----:R-:W-:-:S05]  /*154b0*/  IMAD.X R8, R161, 0x1, R6, P1 ;  /* 0x00000001a1087824 */ /* 0x001fca00008e0606 */
[----:B------:R-:W-:Y:S01]  /*154c0*/  STL [R1+0x5e4], R8 ;  /* 0x0005e40801007387 */ /* 0x000fe20000100800 */
[----:B-1----:R-:W-:-:S03]  /*154d0*/  IMAD.X R0, R162, 0x1, R6, P4 ;  /* 0x00000001a2007824 */ /* 0x002fc600020e0606 */
[----:B------:R-:W-:Y:S04]  /*154e0*/  STL [R1+0x1b18], R162 ;  /* 0x001b18a201007387 */ /* 0x000fe80000100800 */
[----:B------:R-:W-:Y:S04]  /*154f0*/  STL [R1+0x658], R5 ;  /* 0x0006580501007387 */ /* 0x000fe80000100800 */
[----:B------:R0:W-:Y:S04]  /*15500*/  STL [R1+0x5fc], R0 ;  /* 0x0005fc0001007387 */ /* 0x0001e80000100800 */
[----:B------:R-:W-:Y:S01]  /*15510*/  STL [R1+0x1b1c], R163 ;  /* 0x001b1ca301007387 */ /* 0x000fe20000100800 */
[----:B0-----:R-:W-:Y:S01]  /*15520*/  IMAD.X R0, R163, 0x1, R6, P2 ;  /* 0x00000001a3007824 */ /* 0x001fe200010e0606 */
[----:B--2---:R-:W-:-:S05]  /*15530*/  IADD3 R5, P1, PT, R165, R4, RZ ;  /* 0x00000004a5057210 */ /* 0x004fca0007f3e0ff */
[----:B------:R-:W-:Y:S04]  /*15540*/  STL [R1+0x668], R5 ;  /* 0x0006680501007387 */ /* 0x000fe80000100800 */
[----:B------:R0:W-:Y:S01]  /*15550*/  STL [R1+0x644], R0 ;  /* 0x0006440001007387 */ /* 0x0001e20000100800 */
[----:B------:R-:W-:Y:S01]  /*15560*/  IADD3 R8, P4, PT, R66, R4, RZ ;  /* 0x0000000442087210 */ /* 0x000fe20007f9e0ff */
[----:B0-----:R-:W-:-:S04]  /*15570*/  IMAD.X R0, R36, 0x1, R6, P5 ;  /* 0x0000000124007824 */ /* 0x001fc800028e0606 */
[----:B------:R-:W-:Y:S01]  /*15580*/  STL [R1+0x678], R8 ;  /* 0x0006780801007387 */ /* 0x000fe20000100800 */
[----:B------:R-:W-:-:S03]  /*15590*/  IADD3 R5, P2, PT, R3, R4, RZ ;  /* 0x0000000403057210 */ /* 0x000fc60007f5e0ff */
[----:B------:R0:W-:Y:S01]  /*155a0*/  STL [R1+0x654], R0 ;  /* 0x0006540001007387 */ /* 0x0001e20000100800 */
[----:B------:R-:W-:-:S03]  /*155b0*/  IMAD.X R3, R19, 0x1, R6, P1 ;  /* 0x0000000113037824 */ /* 0x000fc600008e0606 */
[----:B------:R1:W-:Y:S01]  /*155c0*/  STL [R1+0x690], R5 ;  /* 0x0006900501007387 */ /* 0x0003e20000100800 */
[----:B0-----:R-:W-:-:S03]  /*155d0*/  IADD3 R0, P5, PT, R12, R4, RZ ;  /* 0x000000040c007210 */ /* 0x001fc60007fbe0ff */
[----:B------:R0:W-:Y:S01]  /*155e0*/  STL [R1+0x664], R3 ;  /* 0x0006640301007387 */ /* 0x0001e20000100800 */
[----:B-1----:R-:W-:-:S03]  /*155f0*/  IMAD.X R5, R62, 0x1, R6, P4 ;  /* 0x000000013e057824 */ /* 0x002fc600020e0606 */
        /* <DEDUP_REMOVED lines=26> */
[----:B------:R-:W-:Y:S01]  /*157a0*/  STL [R1+0x718], R5 ;  /* 0x0007180501007387 */ /* 0x000fe20000100800 */
[----:B-1----:R-:W-:-:S03]  /*157b0*/  IMAD.X R0, R44, 0x1, R6, P1 ;  /* 0x000000012c007824 */ /* 0x002fc600008e0606 */
[----:B------:R-:W2:Y:S04]  /*157c0*/  LDL.LU R27, [R1+0x4a4] ;  /* 0x0004a400011b7983 */ /* 0x000ea80000300800 */
[----:B------:R-:W-:Y:S04]  /*157d0*/  STL [R1+0x77c], R3 ;  /* 0x00077c0301007387 */ /* 0x000fe80000100800 */
[----:B------:R-:W3:Y:S04]  /*157e0*/  LDL.LU R26, [R1+0x28] ;  /* 0x00002800011a7983 */ /* 0x000ee80000300800 */
[----:B------:R0:W-:Y:S04]  /*157f0*/  STL [R1+0x758], R0 ;  /* 0x0007580001007387 */ /* 0x0001e80000100800 */
[----:B------:R-:W4:Y:S04]  /*15800*/  LDL.LU R24, [R1+0x4a8] ;  /* 0x0004a80001187983 */ /* 0x000f280000300800 */
        /* <DEDUP_REMOVED lines=13> */
[----:B0-----:R-:W4:Y:S04]  /*158e0*/  LDL.LU R0, [R1+0x4e4] ;  /* 0x0004e40001007983 */ /* 0x001f280000300800 */
        /* <DEDUP_REMOVED lines=13> */
[----:B------:R-:W4:Y:S01]  /*159c0*/  LDL.LU R10, [R1+0x508] ;  /* 0x00050800010a7983 */ /* 0x000f220000300800 */
[----:B--2---:R-:W-:-:S05]  /*159d0*/  IADD3 R27, P5, PT, R27, R4, RZ ;  /* 0x000000041b1b7210 */ /* 0x004fca0007fbe0ff */
[----:B------:R0:W-:Y:S01]  /*159e0*/  STL [R1+0x78c], R27 ;  /* 0x00078c1b01007387 */ /* 0x0001e20000100800 */
[----:B---3--:R-:W-:-:S03]  /*159f0*/  IMAD.X R26, R26, 0x1, R6, P4 ;  /* 0x000000011a1a7824 */ /* 0x008fc600020e0606 */
[----:B0-----:R-:W2:Y:S01]  /*15a00*/  LDL.LU R27, [R1+0x1d78] ;  /* 0x001d7800011b7983 */ /* 0x001ea20000300800 */
[----:B----4-:R-:W-:-:S03]  /*15a10*/  IADD3 R24, P1, PT, R24, R4, RZ ;  /* 0x0000000418187210 */ /* 0x010fc60007f3e0ff */
[----:B------:R0:W-:Y:S01]  /*15a20*/  STL [R1+0x768], R26 ;  /* 0x0007681a01007387 */ /* 0x0001e20000100800 */
[--C-:B------:R-:W-:Y:S01]  /*15a30*/  IMAD.X R23, R23, 0x1, R6.reuse, P2 ;  /* 0x0000000117177824 */ /* 0x100fe200010e0606 */
[----:B------:R-:W-:Y:S02]  /*15a40*/  IADD3 R22, P4, PT, R22, R4, RZ ;  /* 0x0000000416167210 */ /* 0x000fe40007f9e0ff */
[----:B0-----:R-:W3:Y:S01]  /*15a50*/  LDL.LU R26, [R1+0x1d74] ;  /* 0x001d7400011a7983 */ /* 0x001ee20000300800 */
[----:B------:R-:W-:-:S03]  /*15a60*/  IMAD.X R13, R13, 0x1, R6, P5 ;  /* 0x000000010d0d7824 */ /* 0x000fc600028e0606 */
[----:B------:R0:W-:Y:S01]  /*15a70*/  STL [R1+0x79c], R24 ;  /* 0x00079c1801007387 */ /* 0x0001e20000100800 */
[-C--:B------:R-:W-:Y:S01]  /*15a80*/  IADD3 R51, P2, PT, R51, R4.reuse, RZ ;  /* 0x0000000433337210 */ /* 0x080fe20007f5e0ff */
[----:B------:R-:W-:Y:S02]  /*15a90*/  IMAD.X R50, R50, 0x1, R6, P1 ;  /* 0x0000000132327824 */ /* 0x000fe400008e0606 */
[----:B0-----:R-:W4:Y:S04]  /*15aa0*/  LDL.LU R24, [R1+0x1d70] ;  /* 0x001d700001187983 */ /* 0x001f280000300800 */
        /* <DEDUP_REMOVED lines=12> */
[----:B0-----:R-:W4:Y:S01]  /*15b70*/  LDL.LU R44, [R1+0x1d58] ;  /* 0x001d5800012c7983 */ /* 0x001f220000300800 */
[----:B------:R-:W-:-:S05]  /*15b80*/  IMAD.X R163, R163, 0x1, R6, P4 ;  /* 0x00000001a3a37824 */ /* 0x000fca00020e0606 */
[----:B------:R0:W-:Y:S02]  /*15b90*/  STL [R1+0x7d8], R163 ;  /* 0x0007d8a301007387 */ /* 0x0001e40000100800 */
[-C--:B0-----:R-:W-:Y:S01]  /*15ba0*/  IADD3 R163, P1, PT, R162, R4.reuse, RZ ;  /* 0x00000004a2a37210 */ /* 0x081fe20007f3e0ff */
[--C-:B------:R-:W-:Y:S01]  /*15bb0*/  IMAD.X R162, R161, 0x1, R6.reuse, P2 ;  /* 0x00000001a1a27824 */ /* 0x100fe200010e0606 */
[-C--:B------:R-:W-:Y:S01]  /*15bc0*/  IADD3 R161, P4, PT, R160, R4.reuse, RZ ;  /* 0x00000004a0a17210 */ /* 0x080fe20007f9e0ff */
[--C-:B------:R-:W-:Y:S01]  /*15bd0*/  IMAD.X R160, R9, 0x1, R6.reuse, P5 ;  /* 0x0000000109a07824 */ /* 0x100fe200028e0606 */
[-C--:B------:R-:W-:Y:S01]  /*15be0*/  IADD3 R64, P2, PT, R64, R4.reuse, RZ ;  /* 0x0000000440407210 */ /* 0x080fe20007f5e0ff */
[----:B------:R-:W-:Y:S01]  /*15bf0*/  STL [R1+0x93c], R163 ;  /* 0x00093ca301007387 */ /* 0x000fe20000100800 */
[--C-:B------:R-:W-:Y:S01]  /*15c00*/  IMAD.X R9, R8, 0x1, R6.reuse, P1 ;  /* 0x0000000108097824 */ /* 0x100fe200008e0606 */
[-C--:B------:R-:W-:Y:S01]  /*15c10*/  IADD3 R8, P5, PT, R0, R4.reuse, RZ ;  /* 0x0000000400087210 */ /* 0x080fe20007fbe0ff */
[----:B------:R-:W-:Y:S01]  /*15c20*/  IMAD.X R5, R5, 0x1, R6, P4 ;  /* 0x0000000105057824 */ /* 0x000fe200020e0606 */
[----:B------:R-:W-:Y:S01]  /*15c30*/  STL [R1+0x918], R162 ;  /* 0x000918a201007387 */ /* 0x000fe20000100800 */
[----:B------:R-:W-:-:S03]  /*15c40*/  IADD3 R0, P1, PT, R74, R4, RZ ;  /* 0x000000044a007210 */ /* 0x000fc60007f3e0ff */
[----:B------:R-:W-:Y:S04]  /*15c50*/  STL [R1+0x94c], R161 ;  /* 0x00094ca101007387 */ /* 0x000fe80000100800 */
[----:B------:R-:W-:Y:S04]  /*15c60*/  STL [R1+0x928], R160 ;  /* 0x000928a001007387 */ /* 0x000fe80000100800 */
[----:B------:R-:W-:Y:S04]  /*15c70*/  STL [R1+0x98c], R64 ;  /* 0x00098c4001007387 */ /* 0x000fe80000100800 */
[----:B------:R-:W-:Y:S04]  /*15c80*/  STL [R1+0x938], R9 ;  /* 0x0009380901007387 */ /* 0x000fe80000100800 */
[----:B------:R0:W-:Y:S04]  /*15c90*/  STL [R1+0x99c], R8 ;  /* 0x00099c0801007387 */ /* 0x0001e80000100800 */
        /* <DEDUP_REMOVED lines=16> */
[----:B------:R0:W-:Y:S01]  /*15da0*/  STL [R1+0x9b8], R3 ;  /* 0x0009b80301007387 */ /* 0x0001e20000100800 */
[----:B------:R-:W-:-:S03]  /*15db0*/  IMAD.X R0, R21, 0x1, R6, P2 ;  /* 0x0000000115007824 */ /* 0x000fc600010e0606 */
[----:B------:R1:W-:Y:S04]  /*15dc0*/  STL [R1+0xa1c], R5 ;  /* 0x000a1c0501007387 */ /* 0x0003e80000100800 */
[----:B------:R1:W-:Y:S01]  /*15dd0*/  STL [R1+0x9c8], R0 ;  /* 0x0009c80001007387 */ /* 0x0003e20000100800 */
[----:B0-----:R-:W-:Y:S01]  /*15de0*/  IADD3 R3, P4, PT, R14, R4, RZ ;  /* 0x000000040e037210 */ /* 0x001fe20007f9e0ff */
[----:B-1----:R-:W-:-:S04]  /*15df0*/  IMAD.X R5, R11, 0x1, R6, P5 ;  /* 0x000000010b057824 */ /* 0x002fc800028e0606 */
[----:B------:R-:W-:Y:S01]  /*15e00*/  STL [R1+0xa2c], R3 ;  /* 0x000a2c0301007387 */ /* 0x000fe20000100800 */
[----:B------:R-:W-:-:S03]  /*15e10*/  IADD3 R0, P2, PT, R10, R4, RZ ;  /* 0x000000040a007210 */ /* 0x000fc60007f5e0ff */
[----:B------:R-:W-:Y:S04]  /*15e20*/  STL [R1+0xa08], R5 ;  /* 0x000a080501007387 */ /* 0x000fe80000100800 */
[----:B------:R2:W-:Y:S02]  /*15e30*/  STL [R1+0xa3c], R0 ;  /* 0x000a3c0001007387 */ /* 0x0005e40000100800 */
[--C-:B--2---:R-:W-:Y:S01]  /*15e40*/  IMAD.X R0, R51, 0x1, R6.reuse, P4 ;  /* 0x0000000133007824 */ /* 0x104fe200020e0606 */
[----:B---3--:R-:W-:Y:S01]  /*15e50*/  IADD3 R5, P5, PT, R50, R4, RZ ;  /* 0x0000000432057210 */ /* 0x008fe20007fbe0ff */
[----:B----4-:R-:W-:-:S05]  /*15e60*/  IMAD.X R3, R44, 0x1, R6, P1 ;  /* 0x000000012c037824 */ /* 0x010fca00008e0606 */
[----:B------:R0:W-:Y:S04]  /*15e70*/  STL [R1+0xa18], R3 ;  /* 0x000a180301007387 */ /* 0x0001e80000100800 */
[----:B------:R-:W-:Y:S01]  /*15e80*/  STL [R1+0xa4c], R5 ;  /* 0x000a4c0501007387 */ /* 0x000fe20000100800 */
[----:B0-----:R-:W-:-:S03]  /*15e90*/  IADD3 R3, P1, PT, R13, R4, RZ ;  /* 0x000000040d037210 */ /* 0x001fc60007f3e0ff */
[----:B------:R-:W2:Y:S04]  /*15ea0*/  LDL.LU R13, [R1+0x1d54] ;  /* 0x001d5400010d7983 */ /* 0x000ea80000300800 */
[----:B------:R0:W-:Y:S02]  /*15eb0*/  STL [R1+0xa28], R0 ;  /* 0x000a280001007387 */ /* 0x0001e40000100800 */
[----:B0-----:R-:W-:Y:S02]  /*15ec0*/  IMAD.X R0, R22, 0x1, R6, P2 ;  /* 0x0000000116007824 */ /* 0x001fe400010e0606 */
[----:B------:R-:W3:Y:S04]  /*15ed0*/  LDL.LU R22, [R1+0x1d50] ;  /* 0x001d500001167983 */ /* 0x000ee80000300800 */
[----:B------:R0:W-:Y:S02]  /*15ee0*/  STL [R1+0xa8c], R3 ;  /* 0x000a8c0301007387 */ /* 0x0001e40000100800 */
[----:B0-----:R-:W-:-:S02]  /*15ef0*/  IADD3 R3, P4, PT, R23, R4, RZ ;  /* 0x0000000417037210 */ /* 0x001fc40007f9e0ff */
[----:B------:R-:W4:Y:S04]  /*15f00*/  LDL.LU R23, [R1+0x1d4c] ;  /* 0x001d4c0001177983 */ /* 0x000f280000300800 */
[----:B------:R0:W-:Y:S02]  /*15f10*/  STL [R1+0xa38], R0 ;  /* 0x000a380001007387 */ /* 0x0001e40000100800 */
[----:B0-----:R-:W-:Y:S02]  /*15f20*/  IMAD.X R0, R24, 0x1, R6, P5 ;  /* 0x0000000118007824 */ /* 0x001fe400028e0606 */
[----:B------:R-:W2:Y:S04]  /*15f30*/  LDL.LU R24, [R1+0x1d48] ;  /* 0x001d480001187983 */ /* 0x000ea80000300800 */
[----:B------:R0:W-:Y:S02]  /*15f40*/  STL [R1+0xa9c], R3 ;  /* 0x000a9c0301007387 */ /* 0x0001e40000100800 */
[----:B0-----:R-:W-:-:S02]  /*15f50*/  IADD3 R3, P2, PT, R26, R4, RZ ;  /* 0x000000041a037210 */ /* 0x001fc40007f5e0ff */
[----:B------:R-:W2:Y:S04]  /*15f60*/  LDL.LU R26, [R1+0x1d44] ;  /* 0x001d4400011a7983 */ /* 0x000ea80000300800 */
        /* <DEDUP_REMOVED lines=285> */
[----:B------:R0:W-:Y:S01]  /*17140*/  STL [R1+0xf4c], R3 ;  /* 0x000f4c0301007387 */ /* 0x0001e20000100800 */
[----:B------:R-:W-:-:S02]  /*17150*/  IADD3 R162, P5, PT, R151, R4, RZ ;  /* 0x0000000497a27210 */ /* 0x000fc40007fbe0ff */
[----:B0-----:R-:W-:Y:S02]  /*17160*/  IADD3 R3, P2, PT, R149, R4, RZ ;  /* 0x0000000495037210 */ /* 0x001fe40007f5e0ff */
[----:B------:R-:W2:Y:S04]  /*17170*/  LDL.LU R149, [R1+0x1bc4] ;  /* 0x001bc40001957983 */ /* 0x000ea80000300800 */
[----:B------:R0:W-:Y:S02]  /*17180*/  STL [R1+0xf28], R0 ;  /* 0x000f280001007387 */ /* 0x0001e40000100800 */
[--C-:B0-----:R-:W-:Y:S02]  /*17190*/  IMAD.X R0, R150, 0x1, R6.reuse, P1 ;  /* 0x0000000196007824 */ /* 0x101fe400008e0606 */
[----:B------:R-:W2:Y:S04]  /*171a0*/  LDL.LU R150, [R1+0x1bc0] ;  /* 0x001bc00001967983 */ /* 0x000ea80000300800 */
[----:B------:R0:W-:Y:S04]  /*171b0*/  STL [R1+0xf8c], R3 ;  /* 0x000f8c0301007387 */ /* 0x0001e80000100800 */
[----:B------:R-:W2:Y:S04]  /*171c0*/  LDL.LU R151, [R1+0x1bbc] ;  /* 0x001bbc0001977983 */ /* 0x000ea80000300800 */
[----:B------:R1:W-:Y:S01]  /*171d0*/  STL [R1+0xf38], R0 ;  /* 0x000f380001007387 */ /* 0x0003e20000100800 */
[----:B0-----:R-:W-:-:S03]  /*171e0*/  IMAD.X R3, R152, 0x1, R6, P4 ;  /* 0x0000000198037824 */ /* 0x001fc600020e0606 */
[----:B------:R-:W2:Y:S01]  /*171f0*/  LDL.LU R152, [R1+0x1bb8] ;  /* 0x001bb80001987983 */ /* 0x000ea20000300800 */
[----:B-1----:R-:W-:-:S03]  /*17200*/  IADD3 R0, P1, PT, R153, R4, RZ ;  /* 0x0000000499007210 */ /* 0x002fc60007f3e0ff */
[----:B------:R-:W2:Y:S04]  /*17210*/  LDL.LU R153, [R1+0x1bb4] ;  /* 0x001bb40001997983 */ /* 0x000ea80000300800 */
[----:B------:R0:W-:Y:S02]  /*17220*/  STL [R1+0xf48], R3 ;  /* 0x000f480301007387 */ /* 0x0001e40000100800 */
[----:B0-----:R-:W-:Y:S02]  /*17230*/  IMAD.X R3, R164, 0x1, R6, P2 ;  /* 0x00000001a4037824 */ /* 0x001fe400010e0606 */
[----:B------:R-:W2:Y:S04]  /*17240*/  LDL.LU R164, [R1+0x2d0] ;  /* 0x0002d00001a47983 */ /* 0x000ea80000300800 */
[----:B------:R-:W-:Y:S04]  /*17250*/  STL [R1+0xf9c], R162 ;  /* 0x000f9ca201007387 */ /* 0x000fe80000100800 */
[----:B------:R0:W-:Y:S04]  /*17260*/  STL [R1+0xf88], R3 ;  /* 0x000f880301007387 */ /* 0x0001e80000100800 */
        /* <DEDUP_REMOVED lines=8> */
[----:B------:R-:W-:-:S03]  /*172f0*/  IADD3 R66, P2, PT, R156, R4, RZ ;  /* 0x000000049c427210 */ /* 0x000fc60007f5e0ff */
[----:B------:R-:W-:Y:S01]  /*17300*/  STL [R1+0x1b40], R162 ;  /* 0x001b40a201007387 */ /* 0x000fe20000100800 */
[----:B------:R-:W-:-:S03]  /*17310*/  IADD3 R74, P4, PT, R154, R4, RZ ;  /* 0x000000049a4a7210 */ /* 0x000fc60007f9e0ff */
[----:B------:R-:W-:Y:S01]  /*17320*/  STL [R1+0x1b44], R162 ;  /* 0x001b44a201007387 */ /* 0x000fe20000100800 */
[----:B------:R-:W-:-:S03]  /*17330*/  IMAD.X R163, R155, 0x1, R6, P5 ;  /* 0x000000019ba37824 */ /* 0x000fc600028e0606 */
[----:B------:R-:W-:Y:S01]  /*17340*/  STL [R1+0x1b48], R162 ;  /* 0x001b48a201007387 */ /* 0x000fe20000100800 */
[----:B------:R-:W-:-:S03]  /*17350*/  IMAD.X R64, R157, 0x1, R6, P1 ;  /* 0x000000019d407824 */ /* 0x000fc600008e0606 */
[----:B------:R-:W-:Y:S01]  /*17360*/  STL [R1+0x1b4c], R162 ;  /* 0x001b4ca201007387 */ /* 0x000fe20000100800 */
[----:B------:R-:W-:-:S03]  /*17370*/  IADD3 R12, P1, PT, R159, R4, RZ ;  /* 0x000000049f0c7210 */ /* 0x000fc60007f3e0ff */
[----:B------:R-:W-:Y:S01]  /*17380*/  STL [R1+0x1b50], R162 ;  /* 0x001b50a201007387 */ /* 0x000fe20000100800 */
[----:B------:R-:W-:-:S03]  /*17390*/  IMAD.X R165, R158, 0x1, R6, P2 ;  /* 0x000000019ea57824 */ /* 0x000fc600010e0606 */
[----:B------:R-:W3:Y:S01]  /*173a0*/  LDL.LU R154, [R1+0x1bb0] ;  /* 0x001bb000019a7983 */ /* 0x000ee20000300800 */
[----:B------:R-:W-:-:S03]  /*173b0*/  IADD3 R17, P2, PT, R83, R4, RZ ;  /* 0x0000000453117210 */ /* 0x000fc60007f5e0ff */
[----:B------:R-:W3:Y:S04]  /*173c0*/  LDL.LU R155, [R1+0x1bac] ;  /* 0x001bac00019b7983 */ /* 0x000ee80000300800 */
[----:B------:R-:W-:Y:S04]  /*173d0*/  STL [R1+0xfac], R0 ;  /* 0x000fac0001007387 */ /* 0x000fe80000100800 */
[----:B------:R-:W-:Y:S01]  /*173e0*/  STL [R1+0x1b54], R0 ;  /* 0x001b540001007387 */ /* 0x000fe20000100800 */
[----:B------:R-:W-:-:S03]  /*173f0*/  IMAD.X R19, R76, 0x1, R6, P1 ;  /* 0x000000014c137824 */ /* 0x000fc600008e0606 */
[----:B------:R-:W3:Y:S01]  /*17400*/  LDL.LU R156, [R1+0x1ba8] ;  /* 0x001ba800019c7983 */ /* 0x000ee20000300800 */
[-C--:B0-----:R-:W-:Y:S01]  /*17410*/  IADD3 R3, P5, PT, R67, R4.reuse, RZ ;  /* 0x0000000443037210 */ /* 0x081fe20007fbe0ff */
[--C-:B------:R-:W-:Y:S01]  /*17420*/  IMAD.X R5, R2, 0x1, R6.reuse, P4 ;  /* 0x0000000102057824 */ /* 0x100fe200020e0606 */
[-C--:B------:R-:W-:Y:S01]  /*17430*/  IADD3 R14, P1, PT, R75, R4.reuse, RZ ;  /* 0x000000044b0e7210 */ /* 0x080fe20007f3e0ff */
[----:B------:R-:W3:Y:S01]  /*17440*/  LDL.LU R157, [R1+0x1ba4] ;  /* 0x001ba400019d7983 */ /* 0x000ee20000300800 */
[----:B------:R-:W-:Y:S01]  /*17450*/  IMAD.X R62, R73, 0x1, R6, P2 ;  /* 0x00000001493e7824 */ /* 0x000fe200010e0606 */
[----:B------:R-:W0:Y:S02]  /*17460*/  LDC R67, c[0x0][0x3a0] ;  /* 0x0000e800ff437b82 */ /* 0x000e240000000800 */
[----:B------:R-:W-:Y:S01]  /*17470*/  STL [R1+0xf98], R163 ;  /* 0x000f98a301007387 */ /* 0x000fe20000100800 */
[----:B------:R-:W-:-:S03]  /*17480*/  IADD3 R10, P2, PT, R71, R4, RZ ;  /* 0x00000004470a7210 */ /* 0x000fc60007f5e0ff */
[----:B------:R-:W-:Y:S04]  /*17490*/  STL [R1+0x1b58], R163 ;  /* 0x001b58a301007387 */ /* 0x000fe80000100800 */
[----:B------:R-:W-:Y:S04]  /*174a0*/  STL [R1+0xfbc], R74 ;  /* 0x000fbc4a01007387 */ /* 0x000fe80000100800 */
        /* <DEDUP_REMOVED lines=8> */
[----:B------:R1:W-:Y:S01]  /*17530*/  STL [R1+0x1b64], R66 ;  /* 0x001b644201007387 */ /* 0x0003e20000100800 */
        /* <DEDUP_REMOVED lines=12> */
[----:B------:R-:W-:Y:S01]  /*17600*/  STL [R1+0x103c], R14 ;  /* 0x00103c0e01007387 */ /* 0x000fe20000100800 */
[----:B------:R-:W-:-:S03]  /*17610*/  IMAD.X R18, R18, 0x1, R6, P1 ;  /* 0x0000000112127824 */ /* 0x000fc600008e0606 */
[----:B------:R-:W-:Y:S04]  /*17620*/  STL [R1+0x1028], R62 ;  /* 0x0010283e01007387 */ /* 0x000fe80000100800 */
[----:B------:R-:W-:Y:S01]  /*17630*/  STL [R1+0x104c], R10 ;  /* 0x00104c0a01007387 */ /* 0x000fe20000100800 */
[----:B------:R-:W-:-:S03]  /*17640*/  IMAD.X R25, R25, 0x1, R6, P2 ;  /* 0x0000000119197824 */ /* 0x000fc600010e0606 */
[----:B------:R-:W-:Y:S01]  /*17650*/  STL [R1+0x1038], R21 ;  /* 0x0010381501007387 */ /* 0x000fe20000100800 */
[----:B------:R-:W-:-:S03]  /*17660*/  IADD3 R70, P2, PT, R60, R4, RZ ;  /* 0x000000043c467210 */ /* 0x000fc60007f5e0ff */
        /* <DEDUP_REMOVED lines=8> */
[----:B------:R-:W-:Y:S01]  /*176f0*/  STL [R1+0x10a8], R18 ;  /* 0x0010a81201007387 */ /* 0x000fe20000100800 */
[C---:B0-----:R-:W-:Y:S02]  /*17700*/  VIADD R160, R67.reuse, 0xffffffa2 ;  /* 0xffffffa243a07836 */ /* 0x041fe40000000000 */
[----:B------:R-:W-:-:S02]  /*17710*/  VIADD R9, R67, 0xffffffa3 ;  /* 0xffffffa343097836 */ /* 0x000fc40000000000 */
[----:B------:R-:W-:Y:S01]  /*17720*/  VIADD R8, R67, 0xffffffa4 ;  /* 0xffffffa443087836 */ /* 0x000fe20000000000 */
[----:B------:R-:W-:Y:S02]  /*17730*/  IADD3 R50, P2, PT, R57, R4, RZ ;  /* 0x0000000439327210 */ /* 0x000fe40007f5e0ff */
[----:B------:R-:W-:-:S03]  /*17740*/  ISETP.GE.U32.AND P5, PT, R9, 0x7ffffea4, PT ;  /* 0x7ffffea40900780c */ /* 0x000fc60003fa6070 */
[----:B------:R-:W-:Y:S01]  /*17750*/  IMAD.X R72, R72, 0x1, R6, P2 ;  /* 0x0000000148487824 */ /* 0x000fe200010e0606 */
[----:B------:R-:W-:Y:S02]  /*17760*/  ISETP.GE.U32.AND P2, PT, R8, 0x7ffffea5, PT ;  /* 0x7ffffea50800780c */ /* 0x000fe40003f46070 */
[----:B--2---:R-:W-:Y:S02]  /*17770*/  ISETP.GE.AND P4, PT, R164, RZ, PT ;  /* 0x000000ffa400720c */ /* 0x004fe40003f86270 */
[----:B------:R-:W-:-:S05]  /*17780*/  IADD3 R164, P1, PT, R61, R4, RZ ;  /* 0x000000043da47210 */ /* 0x000fca0007f3e0ff */
[--C-:B------:R-:W-:Y:S01]  /*17790*/  IMAD.X R83, R59, 0x1, R6.reuse, P1 ;  /* 0x000000013b537824 */ /* 0x100fe200008e0606 */
[----:B------:R-:W-:Y:S01]  /*177a0*/  IADD3 R65, P1, PT, R58, R4, RZ ;  /* 0x000000043a417210 */ /* 0x000fe20007f3e0ff */
[----:B------:R-:W-:Y:S04]  /*177b0*/  STL [R1+0x10cc], R164 ;  /* 0x0010cca401007387 */ /* 0x000fe80000100800 */
[----:B------:R-:W-:Y:S04]  /*177c0*/  STL [R1+0x10b8], R25 ;  /* 0x0010b81901007387 */ /* 0x000fe80000100800 */
[----:B------:R-:W-:Y:S04]  /*177d0*/  STL [R1+0x110c], R70 ;  /* 0x00110c4601007387 */ /* 0x000fe80000100800 */
[----:B------:R-:W-:Y:S04]  /*177e0*/  STL [R1+0x10c8], R83 ;  /* 0x0010c85301007387 */ /* 0x000fe80000100800 */
[----:B------:R-:W-:Y:S04]  /*177f0*/  STL [R1+0x111c], R65 ;  /* 0x00111c4101007387 */ /* 0x000fe80000100800 */
[----:B------:R-:W-:Y:S04]  /*17800*/  STL [R1+0x1108], R20 ;  /* 0x0011081401007387 */ /* 0x000fe80000100800 */
[----:B------:R-:W2:Y:S04]  /*17810*/  LDL.LU R158, [R1+0x30c] ;  /* 0x00030c00019e7983 */ /* 0x000ea80000300800 */
[----:B------:R-:W3:Y:S04]  /*17820*/  LDL.LU R159, [R1+0x308] ;  /* 0x00030800019f7983 */ /* 0x000ee80000300800 */
[----:B------:R-:W4:Y:S04]  /*17830*/  LDL.LU R67, [R1+0x2d4] ;  /* 0x0002d40001437983 */ /* 0x000f280000300800 */
[----:B-1----:R-:W4:Y:S04]  /*17840*/  LDL.LU R66, [R1+0x2cc] ;  /* 0x0002cc0001427983 */ /* 0x002f280000300800 */
        /* <DEDUP_REMOVED lines=11> */
[----:B------:R-:W-:-:S03]  /*17900*/  IMAD.X R45, R45, 0x1, R6, P1 ;  /* 0x000000012d2d7824 */ /* 0x000fc600008e0606 */
[----:B------:R-:W4:Y:S04]  /*17910*/  LDL.LU R68, [R1+0x170] ;  /* 0x0001700001447983 */ /* 0x000f280000300800 */
[----:B------:R-:W4:Y:S04]  /*17920*/  LDL.LU R69, [R1+0x118] ;  /* 0x0001180001457983 */ /* 0x000f280000300800 */
[----:B------:R-:W4:Y:S04]  /*17930*/  LDL.LU R71, [R1+0x114] ;  /* 0x0001140001477983 */ /* 0x000f280000300800 */
[----:B------:R-:W4:Y:S04]  /*17940*/  LDL.LU R73, [R1+0xb8] ;  /* 0x0000b80001497983 */ /* 0x000f280000300800 */
[----:B------:R-:W4:Y:S04]  /*17950*/  LDL.LU R75, [R1+0xb4] ;  /* 0x0000b400014b7983 */ /* 0x000f280000300800 */
[----:B------:R-:W4:Y:S04]  /*17960*/  LDL.LU R76, [R1+0x68] ;  /* 0x00006800014c7983 */ /* 0x000f280000300800 */
[----:B------:R-:W4:Y:S04]  /*17970*/  LDL.LU R77, [R1+0x64] ;  /* 0x00006400014d7983 */ /* 0x000f280000300800 */
[----:B------:R-:W-:Y:S04]  /*17980*/  STL [R1+0x112c], R50 ;  /* 0x00112c3201007387 */ /* 0x000fe80000100800 */
[----:B------:R-:W-:Y:S04]  /*17990*/  STL [R1+0x1118], R45 ;  /* 0x0011182d01007387 */ /* 0x000fe80000100800 */
[----:B------:R-:W4:Y:S04]  /*179a0*/  LDL.LU R9, [R1+0x2e8] ;  /* 0x0002e80001097983 */ /* 0x000f280000300800 */
[----:B------:R-:W4:Y:S01]  /*179b0*/  LDL.LU R8, [R1+0x2ec] ;  /* 0x0002ec0001087983 */ /* 0x000f220000300800 */
[----:B------:R-:W0:Y:S03]  /*179c0*/  S2R R2, SR_TID.X ;  /* 0x0000000000027919 */ /* 0x000e260000002100 */
[----:B------:R-:W-:Y:S01]  /*179d0*/  STL [R1+0x1128], R72 ;  /* 0x0011284801007387 */ /* 0x000fe20000100800 */
[----:B0-----:R-:W-:-:S05]  /*179e0*/  LOP3.LUT R2, R2, 0x7f, RZ, 0xc0, !PT ;  /* 0x0000007f02027812 */ /* 0x001fca00078ec0ff */
[----:B--2---:R0:W-:Y:S04]  /*179f0*/  STS.U8 [R2+UR5+0x2c00], R158 ;  /* 0x002c009e02007988 */ /* 0x0041e80008000005 */
[----:B---3--:R1:W-:Y:S04]  /*17a00*/  STS.U8 [R2+UR5+0xac00], R159 ;  /* 0x00ac009f02007988 */ /* 0x0083e80008000005 */
[----:B0-----:R-:W2:Y:S04]  /*17a10*/  LDL.LU R158, [R1+0x1ba0] ;  /* 0x001ba000019e7983 */ /* 0x001ea80000300800 */
[----:B-1----:R-:W3:Y:S04]  /*17a20*/  LDL.LU R159, [R1+0x1b9c] ;  /* 0x001b9c00019f7983 */ /* 0x002ee80000300800 */
[----:B----4-:R-:W-:Y:S04]  /*17a30*/  STS.U8 [R2+UR5+0x2400], R67 ;  /* 0x0024004302007988 */ /* 0x010fe80008000005 */
[----:B------:R-:W-:Y:S04]  /*17a40*/  STS.U8 [R2+UR5+0xa400], R66 ;  /* 0x00a4004202007988 */ /* 0x000fe80008000005 */
        /* <DEDUP_REMOVED lines=15> */
[----:B------:R0:W-:Y:S04]  /*17b40*/  STS.U8 [R2+UR5+0x2800], R8 ;  /* 0x0028000802007988 */ /* 0x0001e80008000005 */
        /* <DEDUP_REMOVED lines=17> */
[----:B------:R0:W-:Y:S04]  /*17c60*/  STS.U8 [R2+UR5+0x400], R73 ;  /* 0x0004004902007988 */ /* 0x0001e80008000005 */
[----:B------:R-:W4:Y:S04]  /*17c70*/  LDL.LU R71, [R1+0x2b8] ;  /* 0x0002b80001477983 */ /* 0x000f280000300800 */
[----:B------:R1:W-:Y:S04]  /*17c80*/  STS.U8 [R2+UR5+0x8400], R75 ;  /* 0x0084004b02007988 */ /* 0x0003e80008000005 */
[----:B0-----:R-:W4:Y:S04]  /*17c90*/  LDL.LU R73, [R1+0x2dc] ;  /* 0x0002dc0001497983 */ /* 0x001f280000300800 */
[----:B------:R0:W-:Y:S04]  /*17ca0*/  STS.U8 [R2+UR5], R76 ;  /* 0x0000004c02007988 */ /* 0x0001e80008000005 */
[----:B-1----:R-:W4:Y:S04]  /*17cb0*/  LDL.LU R75, [R1+0x2d8] ;  /* 0x0002d800014b7983 */ /* 0x002f280000300800 */
[----:B------:R1:W-:Y:S04]  /*17cc0*/  STS.U8 [R2+UR5+0x8000], R77 ;  /* 0x0080004d02007988 */ /* 0x0003e80008000005 */
[----:B0-----:R-:W4:Y:S04]  /*17cd0*/  LDL.LU R76, [R1+0x2f4] ;  /* 0x0002f400014c7983 */ /* 0x001f280000300800 */
[----:B-1----:R-:W4:Y:S04]  /*17ce0*/  LDL.LU R77, [R1+0x2f0] ;  /* 0x0002f000014d7983 */ /* 0x002f280000300800 */
[----:B------:R0:W-:Y:S04]  /*17cf0*/  STS.U8 [R2+UR5+0xf400], R7 ;  /* 0x00f4000702007988 */ /* 0x0001e80008000005 */
[----:B------:R-:W-:Y:S01]  /*17d00*/  STS.U8 [R2+UR5+0x3400], R157 ;  /* 0x0034009d02007988 */ /* 0x000fe20008000005 */
[----:B0-----:R-:W-:-:S03]  /*17d10*/  LOP3.LUT R7, R2, 0x10, RZ, 0x3c, !PT ;  /* 0x0000001002077812 */ /* 0x001fc600078e3cff */
        /* <DEDUP_REMOVED lines=21> */
[----:B--2---:R-:W-:Y:S04]  /*17e70*/  STS.U8 [R2+UR5+0xb000], R158 ;  /* 0x00b0009e02007988 */ /* 0x004fe80008000005 */
[----:B---3--:R-:W-:Y:S04]  /*17e80*/  STS.U8 [R2+UR5+0x3000], R159 ;  /* 0x0030009f02007988 */ /* 0x008fe80008000005 */
        /* <DEDUP_REMOVED lines=15> */
[----:B----4-:R-:W-:Y:S04]  /*17f80*/  STS.U8 [R7+UR5+0x8080], R9 ;  /* 0x0080800907007988 */ /* 0x010fe80008000005 */
[----:B------:R-:W-:Y:S04]  /*17f90*/  STS.U8 [R7+UR5+0x480], R67 ;  /* 0x0004804307007988 */ /* 0x000fe80008000005 */
[----:B------:R-:W-:Y:S04]  /*17fa0*/  STS.U8 [R7+UR5+0x8480], R66 ;  /* 0x0084804207007988 */ /* 0x000fe80008000005 */
[----:B------:R-:W-:Y:S04]  /*17fb0*/  STS.U8 [R7+UR5+0x880], R64 ;  /* 0x0008804007007988 */ /* 0x000fe80008000005 */
[----:B------:R0:W-:Y:S04]  /*17fc0*/  STS.U8 [R7+UR5+0x9080], R57 ;  /* 0x0090803907007988 */ /* 0x0001e80008000005 */
[----:B------:R1:W-:Y:S04]  /*17fd0*/  STS.U8 [R7+UR5+0x1480], R58 ;  /* 0x0014803a07007988 */ /* 0x0003e80008000005 */
[----:B------:R2:W-:Y:S04]  /*17fe0*/  STS.U8 [R7+UR5+0x9480], R59 ;  /* 0x0094803b07007988 */ /* 0x0005e80008000005 */
[----:B0-----:R-:W3:Y:S04]  /*17ff0*/  LDL.LU R57, [R1+0x74] ;  /* 0x0000740001397983 */ /* 0x001ee80000300800 */
[----:B-1----:R-:W4:Y:S04]  /*18000*/  LDL.LU R58, [R1+0x70] ;  /* 0x00007000013a7983 */ /* 0x002f280000300800 */
[----:B------:R0:W-:Y:S04]  /*18010*/  STS.U8 [R7+UR5+0x1880], R60 ;  /* 0x0018803c07007988 */ /* 0x0001e80008000005 */
[----:B--2---:R-:W2:Y:S04]  /*18020*/  LDL.LU R59, [R1+0xdc] ;  /* 0x0000dc00013b7983 */ /* 0x004ea80000300800 */
[----:B------:R1:W-:Y:S04]  /*18030*/  STS.U8 [R7+UR5+0x9880], R61 ;  /* 0x0098803d07007988 */ /* 0x0003e80008000005 */
[----:B0-----:R-:W2:Y:S04]  /*18040*/  LDL.LU R60, [R1+0xd8] ;  /* 0x0000d800013c7983 */ /* 0x001ea80000300800 */
[----:B------:R0:W-:Y:S04]  /*18050*/  STS.U8 [R7+UR5+0x1c80], R63 ;  /* 0x001c803f07007988 */ /* 0x0001e80008000005 */
[----:B-1----:R-:W2:Y:S04]  /*18060*/  LDL.LU R61, [R1+0x13c] ;  /* 0x00013c00013d7983 */ /* 0x002ea80000300800 */
        /* <DEDUP_REMOVED lines=14> */
[----:B-1----:R-:W2:Y:S04]  /*18150*/  LDL.LU R77, [R1+0x270] ;  /* 0x00027000014d7983 */ /* 0x002ea80000300800 */
[----:B------:R-:W2:Y:S04]  /*18160*/  LDL.LU R9, [R1+0x294] ;  /* 0x0002940001097983 */ /* 0x000ea80000300800 */
[----:B------:R-:W2:Y:S04]  /*18170*/  LDL.LU R67, [R1+0x290] ;  /* 0x0002900001437983 */ /* 0x000ea80000300800 */
[----:B------:R-:W2:Y:S04]  /*18180*/  LDL.LU R66, [R1+0x2c4] ;  /* 0x0002c40001427983 */ /* 0x000ea80000300800 */
[----:B------:R0:W-:Y:S04]  /*18190*/  STS.U8 [R7+UR5+0x8880], R74 ;  /* 0x0088804a07007988 */ /* 0x0001e80008000005 */
[----:B------:R-:W2:Y:S04]  /*181a0*/  LDL.LU R64, [R1+0x2c0] ;  /* 0x0002c00001407983 */ /* 0x000ea80000300800 */
[----:B------:R1:W-:Y:S04]  /*181b0*/  STS.U8 [R7+UR5+0xc80], R163 ;  /* 0x000c80a307007988 */ /* 0x0003e80008000005 */
[----:B0-----:R-:W2:Y:S04]  /*181c0*/  LDL.LU R74, [R1+0x2e4] ;  /* 0x0002e400014a7983 */ /* 0x001ea80000300800 */
[----:B------:R0:W-:Y:S04]  /*181d0*/  STS.U8 [R7+UR5+0x8c80], R0 ;  /* 0x008c800007007988 */ /* 0x0001e80008000005 */
[----:B-1----:R-:W2:Y:S04]  /*181e0*/  LDL.LU R163, [R1+0x2e0] ;  /* 0x0002e00001a37983 */ /* 0x002ea80000300800 */
[----:B------:R1:W-:Y:S04]  /*181f0*/  STS.U8 [R7+UR5+0x1080], R162 ;  /* 0x001080a207007988 */ /* 0x0003e80008000005 */
[----:B0-----:R-:W2:Y:S04]  /*18200*/  LDL.LU R0, [R1+0x2fc] ;  /* 0x0002fc0001007983 */ /* 0x001ea80000300800 */
[----:B-1----:R-:W2:Y:S04]  /*18210*/  LDL.LU R162, [R1+0x2f8] ;  /* 0x0002f80001a27983 */ /* 0x002ea80000300800 */
[----:B------:R0:W-:Y:S02]  /*18220*/  STS.U8 [R7+UR5+0x80], R8 ;  /* 0x0000800807007988 */ /* 0x0001e40008000005 */
[----:B0-----:R-:W-:-:S02]  /*18230*/  LOP3.LUT R8, R2, 0x20, RZ, 0x3c, !PT ;  /* 0x0000002002087812 */ /* 0x001fc400078e3cff */
[----:B------:R-:W2:Y:S04]  /*18240*/  LDL.LU R2, [R1+0x26c] ;  /* 0x00026c0001027983 */ /* 0x000ea80000300800 */
        /* <DEDUP_REMOVED lines=42> */
[----:B---3--:R0:W-:Y:S04]  /*184f0*/  STS.U8 [R8+UR5+0x100], R57 ;  /* 0x0001003908007988 */ /* 0x0081e80008000005 */
[----:B----4-:R1:W-:Y:S04]  /*18500*/  STS.U8 [R8+UR5+0x8100], R58 ;  /* 0x0081003a08007988 */ /* 0x0103e80008000005 */
[----:B--2---:R2:W-:Y:S04]  /*18510*/  STS.U8 [R8+UR5+0x500], R59 ;  /* 0x0005003b08007988 */ /* 0x0045e80008000005 */
[----:B0-----:R-:W3:Y:S04]  /*18520*/  LDL.LU R57, [R1+0x1b98] ;  /* 0x001b980001397983 */ /* 0x001ee80000300800 */
[----:B-1----:R-:W4:Y:S04]  /*18530*/  LDL.LU R58, [R1+0x1b94] ;  /* 0x001b9400013a7983 */ /* 0x002f280000300800 */
[----:B--2---:R-:W2:Y:S04]  /*18540*/  LDL.LU R59, [R1+0x1b90] ;  /* 0x001b9000013b7983 */ /* 0x004ea80000300800 */
[----:B------:R0:W-:Y:S04]  /*18550*/  STS.U8 [R8+UR5+0x8500], R60 ;  /* 0x0085003c08007988 */ /* 0x0001e80008000005 */
[----:B------:R1:W-:Y:S04]  /*18560*/  STS.U8 [R8+UR5+0x900], R61 ;  /* 0x0009003d08007988 */ /* 0x0003e80008000005 */
[----:B------:R1:W-:Y:S04]  /*18570*/  STS.U8 [R8+UR5+0x8900], R63 ;  /* 0x0089003f08007988 */ /* 0x0003e80008000005 */
[----:B0-----:R-:W2:Y:S04]  /*18580*/  LDL.LU R60, [R1+0x1b8c] ;  /* 0x001b8c00013c7983 */ /* 0x001ea80000300800 */
[----:B-1----:R-:W2:Y:S04]  /*18590*/  LDL.LU R61, [R1+0x1b88] ;  /* 0x001b8800013d7983 */ /* 0x002ea80000300800 */
[----:B------:R-:W2:Y:S04]  /*185a0*/  LDL.LU R63, [R1+0x1b84] ;  /* 0x001b8400013f7983 */ /* 0x000ea80000300800 */
        /* <DEDUP_REMOVED lines=30> */
[----:B-1----:R-:W2:Y:S04]  /*18790*/  LDL R23, [R1+0x5a8] ;  /* 0x0005a80001177983 */ /* 0x002ea80000100800 */
[----:B0-----:R-:W2:Y:S04]  /*187a0*/  LDL R22, [R1+0x5a4] ;  /* 0x0005a40001167983 */ /* 0x001ea80000100800 */
[----:B------:R0:W-:Y:S04]  /*187b0*/  STS.U8 [R8+UR5+0xfd00], R13 ;  /* 0x00fd000d08007988 */ /* 0x0001e80008000005 */
[----:B0-----:R-:W2:Y:S04]  /*187c0*/  LDL.LU R13, [R1+0x1a4] ;  /* 0x0001a400010d7983 */ /* 0x001ea80000300800 */
[----:B------:R0:W-:Y:S02]  /*187d0*/  STS.U8 [R8+UR5+0x9900], R2 ;  /* 0x0099000208007988 */ /* 0x0001e40008000005 */
[----:B0-----:R-:W0:Y:S02]  /*187e0*/  S2R R2, SR_TID.X ;  /* 0x0000000000027919 */ /* 0x001e240000002100 */
[----:B------:R1:W-:Y:S04]  /*187f0*/  STS.U8 [R8+UR5+0x1d00], R9 ;  /* 0x001d000908007988 */ /* 0x0003e80008000005 */
[----:B------:R-:W-:Y:S04]  /*18800*/  STS.U8 [R8+UR5+0xc500], R56 ;  /* 0x00c5003808007988 */ /* 0x000fe80008000005 */
[----:B------:R-:W-:Y:S04]  /*18810*/  STS.U8 [R8+UR5+0x4900], R55 ;  /* 0x0049003708007988 */ /* 0x000fe80008000005 */
[----:B------:R-:W-:Y:S04]  /*18820*/  STS.U8 [R8+UR5+0xc900], R54 ;  /* 0x00c9003608007988 */ /* 0x000fe80008000005 */
[----:B------:R-:W-:Y:S04]  /*18830*/  STS.U8 [R8+UR5+0x4d00], R53 ;  /* 0x004d003508007988 */ /* 0x000fe80008000005 */
[----:B------:R-:W-:Y:S01]  /*18840*/  STS.U8 [R8+UR5+0xcd00], R52 ;  /* 0x00cd003408007988 */ /* 0x000fe20008000005 */
[----:B0-----:R-:W-:-:S04]  /*18850*/  LOP3.LUT R2, R2, 0x7f, RZ, 0xc0, !PT ;  /* 0x0000007f02027812 */ /* 0x001fc800078ec0ff */
[----:B-1----:R-:W-:Y:S01]  /*18860*/  LOP3.LUT R9, R2, 0x30, RZ, 0x3c, !PT ;  /* 0x0000003002097812 */ /* 0x002fe200078e3cff */
        /* <DEDUP_REMOVED lines=19> */
[----:B---3--:R-:W-:Y:S04]  /*189a0*/  STS.U8 [R8+UR5+0x4500], R57 ;  /* 0x0045003908007988 */ /* 0x008fe80008000005 */
[----:B----4-:R-:W-:Y:S04]  /*189b0*/  STS.U8 [R8+UR5+0xc100], R58 ;  /* 0x00c1003a08007988 */ /* 0x010fe80008000005 */
[----:B--2---:R-:W-:Y:S04]  /*189c0*/  STS.U8 [R8+UR5+0x4100], R59 ;  /* 0x0041003b08007988 */ /* 0x004fe80008000005 */
        /* <DEDUP_REMOVED lines=9> */
[----:B------:R-:W-:Y:S04]  /*18a60*/  STS.U8 [R8+UR5+0x3100], R75 ;  /* 0x0031004b08007988 */ /* 0x000fe80008000005 */
[----:B------:R-:W-:Y:S01]  /*18a70*/  STS.U8 [R8+UR5+0xad00], R76 ;  /* 0x00ad004c08007988 */ /* 0x000fe20008000005 */
[----:B0-----:R-:W-:-:S03]  /*18a80*/  PRMT R73, RZ, 0x7610, R73 ;  /* 0x00007610ff497816 */ /* 0x001fc60000000049 */
[----:B------:R-:W-:Y:S04]  /*18a90*/  STS.U8 [R8+UR5+0x2d00], R77 ;  /* 0x002d004d08007988 */ /* 0x000fe80008000005 */
[----:B------:R0:W-:Y:S04]  /*18aa0*/  STS.U8 [R9+UR5+0x180], R66 ;  /* 0x0001804209007988 */ /* 0x0001e80008000005 */
[----:B------:R1:W-:Y:S04]  /*18ab0*/  STS.U8 [R9+UR5+0x8180], R64 ;  /* 0x0081804009007988 */ /* 0x0003e80008000005 */
[----:B0-----:R-:W2:Y:S04]  /*18ac0*/  LDL.LU R66, [R1+0x1b64] ;  /* 0x001b640001427983 */ /* 0x001ea80000300800 */
[----:B------:R0:W-:Y:S04]  /*18ad0*/  STS.U8 [R9+UR5+0x580], R74 ;  /* 0x0005804a09007988 */ /* 0x0001e80008000005 */
[----:B-1----:R-:W3:Y:S04]  /*18ae0*/  LDL.LU R64, [R1+0x1b60] ;  /* 0x001b600001407983 */ /* 0x002ee80000300800 */
[----:B------:R1:W-:Y:S04]  /*18af0*/  STS.U8 [R9+UR5+0x8580], R163 ;  /* 0x008580a309007988 */ /* 0x0003e80008000005 */
[----:B0-----:R-:W4:Y:S04]  /*18b00*/  LDL.LU R74, [R1+0x1b5c] ;  /* 0x001b5c00014a7983 */ /* 0x001f280000300800 */
[----:B------:R0:W-:Y:S04]  /*18b10*/  STS.U8 [R9+UR5+0x980], R0 ;  /* 0x0009800009007988 */ /* 0x0001e80008000005 */
[----:B-1----:R-:W2:Y:S04]  /*18b20*/  LDL.LU R163, [R1+0x1b58] ;  /* 0x001b580001a37983 */ /* 0x002ea80000300800 */
[----:B------:R1:W-:Y:S04]  /*18b30*/  STS.U8 [R9+UR5+0x8980], R162 ;  /* 0x008980a209007988 */ /* 0x0003e80008000005 */
[----:B0-----:R-:W2:Y:S04]  /*18b40*/  LDL.LU R0, [R1+0x1b54] ;  /* 0x001b540001007983 */ /* 0x001ea80000300800 */
[----:B------:R0:W-:Y:S04]  /*18b50*/  STS.U8 [R9+UR5+0xd80], R67 ;  /* 0x000d804309007988 */ /* 0x0001e80008000005 */
[----:B-1----:R-:W2:Y:S01]  /*18b60*/  LDL.LU R162, [R1+0x1b50] ;  /* 0x001b500001a27983 */ /* 0x002ea20000300800 */
[-C--:B------:R-:W-:Y:S01]  /*18b70*/  @!P2 LOP3.LUT R23, R23, R22.reuse, RZ, 0x3c, !PT ;  /* 0x000000161717a212 */ /* 0x080fe200078e3cff */
[----:B0-----:R-:W0:Y:S03]  /*18b80*/  LDC R67, c[0x0][0x3a0] ;  /* 0x0000e800ff437b82 */ /* 0x001e260000000800 */
[----:B------:R-:W-:-:S04]  /*18b90*/  @!P2 LOP3.LUT R22, R23, R22, RZ, 0x3c, !PT ;  /* 0x000000161716a212 */ /* 0x000fc800078e3cff */
[----:B------:R-:W-:Y:S01]  /*18ba0*/  @!P2 LOP3.LUT R23, R23, R22, RZ, 0x3c, !PT ;  /* 0x000000161717a212 */ /* 0x000fe200078e3cff */
[----:B------:R0:W-:Y:S04]  /*18bb0*/  STS.U8 [R9+UR5+0x8d80], R13 ;  /* 0x008d800d09007988 */ /* 0x0001e80008000005 */
[----:B------:R-:W2:Y:S04]  /*18bc0*/  @!P2 LDG.E.U8 R73, desc[UR18][R22.64] ;  /* 0x000000121649a981 */ /* 0x000ea8000c1e1100 */
[----:B------:R-:W3:Y:S04]  /*18bd0*/  LDL R22, [R1+0x5b0] ;  /* 0x0005b00001167983 */ /* 0x000ee80000100800 */
[----:B------:R-:W3:Y:S01]  /*18be0*/  LDL R23, [R1+0x5b8] ;  /* 0x0005b80001177983 */ /* 0x000ee20000100800 */
[----:B------:R-:W-:-:S03]  /*18bf0*/  PRMT R71, RZ, 0x7610, R71 ;  /* 0x00007610ff477816 */ /* 0x000fc60000000047 */
[----:B--2---:R-:W-:Y:S01]  /*18c00*/  STL [R1+0x1a48], R73 ;  /* 0x001a484901007387 */ /* 0x004fe20000100800 */
[----:B---3--:R-:W-:-:S04]  /*18c10*/  @!P2 LOP3.LUT R23, R23, R22, RZ, 0x3c, !PT ;  /* 0x000000161717a212 */ /* 0x008fc800078e3cff */
[----:B------:R-:W-:-:S04]  /*18c20*/  @!P2 LOP3.LUT R22, R23, R22, RZ, 0x3c, !PT ;  /* 0x000000161716a212 */ /* 0x000fc800078e3cff */
[----:B------:R-:W-:-:S05]  /*18c30*/  @!P2 LOP3.LUT R23, R23, R22, RZ, 0x3c, !PT ;  /* 0x000000161717a212 */ /* 0x000fca00078e3cff */
        /* <DEDUP_REMOVED lines=19> */
[----:B------:R-:W-:Y:S02]  /*18d70*/  ISETP.GE.U32.AND P1, PT, R160, 0x7ffffea3, PT ;  /* 0x7ffffea3a000780c */ /* 0x000fe40003f26070 */
[----:B------:R-:W-:Y:S01]  /*18d80*/  PRMT R159, RZ, 0x7610, R159 ;  /* 0x00007610ff9f7816 */ /* 0x000fe2000000009f */
[----:B--2---:R-:W-:Y:S10]  /*18d90*/  STL [R1+0x1a54], R116 ;  /* 0x001a547401007387 */ /* 0x004ff40000100800 */
[----:B---3--:R-:W-:-:S04]  /*18da0*/  @!P1 LOP3.LUT R23, R23, R22, RZ, 0x3c, !PT ;  /* 0x0000001617179212 */ /* 0x008fc800078e3cff */
[----:B------:R-:W-:-:S04]  /*18db0*/  @!P1 LOP3.LUT R22, R23, R22, RZ, 0x3c, !PT ;  /* 0x0000001617169212 */ /* 0x000fc800078e3cff */
[----:B------:R-:W-:-:S05]  /*18dc0*/  @!P1 LOP3.LUT R23, R23, R22, RZ, 0x3c, !PT ;  /* 0x0000001617179212 */ /* 0x000fca00078e3cff */
[----:B------:R-:W2:Y:S04]  /*18dd0*/  @!P1 LDG.E.U8 R159, desc[UR18][R22.64] ;  /* 0x00000012169f9981 */ /* 0x000ea8000c1e1100 */
[----:B------:R-:W3:Y:S04]  /*18de0*/  LDL R22, [R1+0x5d4] ;  /* 0x0005d40001167983 */ /* 0x000ee80000100800 */
[----:B------:R-:W3:Y:S01]  /*18df0*/  LDL R23, [R1+0x5d8] ;  /* 0x0005d80001177983 */ /* 0x000ee20000100800 */
[----:B------:R-:W-:Y:S01]  /*18e00*/  PRMT R158, RZ, 0x7610, R158 ;  /* 0x00007610ff9e7816 */ /* 0x000fe2000000009e */
[----:B0-----:R-:W-:-:S02]  /*18e10*/  VIADD R13, R67, 0xffffffa1 ;  /* 0xffffffa1430d7836 */ /* 0x001fc40000000000 */
[----:B--2---:R-:W-:Y:S01]  /*18e20*/  STL [R1+0x1a2c], R159 ;  /* 0x001a2c9f01007387 */ /* 0x004fe20000100800 */
[----:B---3--:R-:W-:-:S04]  /*18e30*/  @!P1 LOP3.LUT R23, R23, R22, RZ, 0x3c, !PT ;  /* 0x0000001617179212 */ /* 0x008fc800078e3cff */
[----:B------:R-:W-:-:S04]  /*18e40*/  @!P1 LOP3.LUT R22, R23, R22, RZ, 0x3c, !PT ;  /* 0x0000001617169212 */ /* 0x000fc800078e3cff */
[----:B------:R-:W-:-:S05]  /*18e50*/  @!P1 LOP3.LUT R23, R23, R22, RZ, 0x3c, !PT ;  /* 0x0000001617179212 */ /* 0x000fca00078e3cff */
[----:B------:R0:W2:Y:S04]  /*18e60*/  @!P1 LDG.E.U8 R158, desc[UR18][R22.64] ;  /* 0x00000012169e9981 */ /* 0x0000a8000c1e1100 */
[----:B------:R-:W0:Y:S04]  /*18e70*/  LDL R22, [R1+0x5dc] ;  /* 0x0005dc0001167983 */ /* 0x000e280000100800 */
[----:B------:R-:W0:Y:S01]  /*18e80*/  LDL R23, [R1+0x5e0] ;  /* 0x0005e00001177983 */ /* 0x000e220000100800 */
[----:B------:R-:W-:Y:S02]  /*18e90*/  ISETP.GE.U32.AND P2, PT, R13, 0x7ffffea2, PT ;  /* 0x7ffffea20d00780c */ /* 0x000fe40003f46070 */
[----:B------:R-:W-:-:S11]  /*18ea0*/  PRMT R162, RZ, 0x7610, R162 ;  /* 0x00007610ffa27816 */ /* 0x000fd600000000a2 */
[----:B0-----:R-:W-:-:S04]  /*18eb0*/  @!P2 LOP3.LUT R23, R23, R22, RZ, 0x3c, !PT ;  /* 0x000000161717a212 */ /* 0x001fc800078e3cff */
[----:B------:R-:W-:-:S04]  /*18ec0*/  @!P2 LOP3.LUT R22, R23, R22, RZ, 0x3c, !PT ;  /* 0x000000161716a212 */ /* 0x000fc800078e3cff */
[----:B------:R-:W-:-:S05]  /*18ed0*/  @!P2 LOP3.LUT R23, R23, R22, RZ, 0x3c, !PT ;  /* 0x000000161717a212 */ /* 0x000fca00078e3cff */
[----:B------:R-:W3:Y:S04]  /*18ee0*/  @!P2 LDG.E.U8 R162, desc[UR18][R22.64] ;  /* 0x0000001216a2a981 */ /* 0x000ee8000c1e1100 */
[----:B--2---:R-:W-:Y:S04]  /*18ef0*/  STL [R1+0x1a30], R158 ;  /* 0x001a309e01007387 */ /* 0x004fe80000100800 */
[----:B---3--:R0:W-:Y:S04]  /*18f00*/  STL [R1+0x1d4], R162 ;  /* 0x0001d4a201007387 */ /* 0x0081e80000100800 */
[----:B0-----:R-:W2:Y:S04]  /*18f10*/  LDL.LU R162, [R1+0x1b4c] ;  /* 0x001b4c0001a27983 */ /* 0x001ea80000300800 */
[----:B------:R-:W3:Y:S04]  /*18f20*/  LDL R22, [R1+0x5e4] ;  /* 0x0005e40001167983 */ /* 0x000ee80000100800 */
[----:B------:R-:W3:Y:S01]  /*18f30*/  LDL R23, [R1+0x5e8] ;  /* 0x0005e80001177983 */ /* 0x000ee20000100800 */
[----:B------:R-:W-:-:S05]  /*18f40*/  VIADD R13, R67, 0xffffffa0 ;  /* 0xffffffa0430d7836 */ /* 0x000fca0000000000 */
[----:B------:R-:W-:Y:S01]  /*18f50*/  ISETP.GE.U32.AND P5, PT, R13, 0x7ffffea1, PT ;  /* 0x7ffffea10d00780c */ /* 0x000fe20003fa6070 */
[----:B------:R-:W-:-:S05]  /*18f60*/  VIADD R13, R67, 0xffffff9c ;  /* 0xffffff9c430d7836 */ /* 0x000fca0000000000 */
[----:B------:R-:W-:Y:S02]  /*18f70*/  ISETP.GE.U32.AND P1, PT, R13, 0x7ffffe9d, PT ;  /* 0x7ffffe9d0d00780c */ /* 0x000fe40003f26070 */
[----:B------:R-:W-:Y:S02]  /*18f80*/  PRMT R13, RZ, 0x7610, R13 ;  /* 0x00007610ff0d7816 */ /* 0x000fe4000000000d */
[----:B---3--:R-:W-:-:S04]  /*18f90*/  @!P2 LOP3.LUT R23, R23, R22, RZ, 0x3c, !PT ;  /* 0x000000161717a212 */ /* 0x008fc800078e3cff */
[----:B------:R-:W-:-:S04]  /*18fa0*/  @!P2 LOP3.LUT R22, R23, R22, RZ, 0x3c, !PT ;  /* 0x000000161716a212 */ /* 0x000fc800078e3cff */
[----:B------:R-:W-:-:S05]  /*18fb0*/  @!P2 LOP3.LUT R23, R23, R22, RZ, 0x3c, !PT ;  /* 0x000000161717a212 */ /* 0x000fca00078e3cff */
[----:B------:R-:W3:Y:S04]  /*18fc0*/  @!P2 LDG.E.U8 R13, desc[UR18][R22.64] ;  /* 0x00000012160da981 */ /* 0x000ee8000c1e1100 */
[----:B---3--:R0:W-:Y:S04]  /*18fd0*/  STL [R1+0x1d0], R13 ;  /* 0x0001d00d01007387 */ /* 0x0081e80000100800 */
[----:B------:R-:W3:Y:S04]  /*18fe0*/  LDL R22, [R1+0x5ec] ;  /* 0x0005ec0001167983 */ /* 0x000ee80000100800 */
[----:B------:R-:W3:Y:S01]  /*18ff0*/  LDL R23, [R1+0x5f4] ;  /* 0x0005f40001177983 */ /* 0x000ee20000100800 */
[----:B------:R-:W-:Y:S01]  /*19000*/  PRMT R67, RZ, 0x7610, R67 ;  /* 0x00007610ff437816 */ /* 0x000fe20000000043 */
[----:B0-----:R-:W0:Y:S01]  /*19010*/  LDC R13, c[0x0][0x3a0] ;  /* 0x0000e800ff0d7b82 */ /* 0x001e220000000800 */
[----:B---3--:R-:W-:-:S04]  /*19020*/  @!P5 LOP3.LUT R23, R23, R22, RZ, 0x3c, !PT ;  /* 0x000000161717d212 */ /* 0x008fc800078e3cff */
[----:B------:R-:W-:-:S04]  /*19030*/  @!P5 LOP3.LUT R22, R23, R22, RZ, 0x3c, !PT ;  /* 0x000000161716d212 */ /* 0x000fc800078e3cff */
[----:B------:R-:W-:-:S05]  /*19040*/  @!P5 LOP3.LUT R23, R23, R22, RZ, 0x3c, !PT ;  /* 0x000000161717d212 */ /* 0x000fca00078e3cff */
[----:B------:R-:W3:Y:S01]  /*19050*/  @!P5 LDG.E.U8 R67, desc[UR18][R22.64] ;  /* 0x000000121643d981 */ /* 0x000ee2000c1e1100 */
[----:B0-----:R-:W-:-:S05]  /*19060*/  VIADD R13, R13, 0xffffff9b ;  /* 0xffffff9b0d0d7836 */ /* 0x001fca0000000000 */
[----:B------:R-:W-:Y:S02]  /*19070*/  ISETP.GE.U32.AND P2, PT, R13, 0x7ffffe9c, PT ;  /* 0x7ffffe9c0d00780c */ /* 0x000fe40003f46070 */
[----:B------:R-:W-:-:S05]  /*19080*/  PRMT R13, RZ, 0x7610, R13 ;  /* 0x00007610ff0d7816 */ /* 0x000fca000000000d */
[----:B------:R-:W-:Y:S04]  /*19090*/  STL.S16 [R1+0x1c4], R13 ;  /* 0x0001c40d01007387 */ /* 0x000fe80000100600 */
[----:B---3--:R0:W-:Y:S04]  /*190a0*/  STL [R1+0x1c8], R67 ;  /* 0x0001c84301007387 */ /* 0x0081e80000100800 */
[----:B------:R-:W3:Y:S04]  /*190b0*/  LDL R22, [R1+0x5fc] ;  /* 0x0005fc0001167983 */ /* 0x000ee80000100800 */
[----:B------:R-:W3:Y:S01]  /*190c0*/  LDL R23, [R1+0x600] ;  /* 0x0006000001177983 */ /* 0x000ee20000100800 */
[----:B0-----:R-:W0:Y:S02]  /*190d0*/  LDC R67, c[0x0][0x3a0] ;  /* 0x0000e800ff437b82 */ /* 0x001e240000000800 */
[----:B0-----:R-:W-:-:S02]  /*190e0*/  VIADD R13, R67, 0xffffff9a ;  /* 0xffffff9a430d7836 */ /* 0x001fc40000000000 */
[----:B------:R-:W2:Y:S01]  /*190f0*/  LDL R67, [R1+0x1c4] ;  /* 0x0001c40001437983 */ /* 0x000ea20000100800 */
[----:B---3--:R-:W-:-:S04]  /*19100*/  @!P5 LOP3.LUT R23, R23, R22, RZ, 0x3c, !PT ;  /* 0x000000161717d212 */ /* 0x008fc800078e3cff */
[----:B------:R-:W-:-:S04]  /*19110*/  @!P5 LOP3.LUT R22, R23, R22, RZ, 0x3c, !PT ;  /* 0x000000161716d212 */ /* 0x000fc800078e3cff */
[----:B------:R-:W-:-:S05]  /*19120*/  @!P5 LOP3.LUT R23, R23, R22, RZ, 0x3c, !PT ;  /* 0x000000161717d212 */ /* 0x000fca00078e3cff */
[----:B--2---:R-:W2:Y:S04]  /*19130*/  @!P5 LDG.E.U8 R67, desc[UR18][R22.64] ;  /* 0x000000121643d981 */ /* 0x004ea8000c1e1100 */
[----:B--2---:R0:W-:Y:S04]  /*19140*/  @!P5 STL [R1+0x1c4], R67 ;  /* 0x0001c4430100d387 */ /* 0x0041e80000100800 */
[----:B------:R-:W2:Y:S04]  /*19150*/  LDL R22, [R1+0x634] ;  /* 0x0006340001167983 */ /* 0x000ea80000100800 */
[----:B------:R-:W2:Y:S01]  /*19160*/  LDL R23, [R1+0x63c] ;  /* 0x00063c0001177983 */ /* 0x000ea20000100800 */
[----:B------:R-:W-:Y:S01]  /*19170*/  PRMT R69, RZ, 0x7610, R69 ;  /* 0x00007610ff457816 */ /* 0x000fe20000000045 */
[----:B0-----:R-:W0:Y:S01]  /*19180*/  LDC R67, c[0x0][0x3a0] ;  /* 0x0000e800ff437b82 */ /* 0x001e220000000800 */
[----:B--2---:R-:W-:-:S04]  /*19190*/  @!P1 LOP3.LUT R23, R23, R22, RZ, 0x3c, !PT ;  /* 0x0000001617179212 */ /* 0x004fc800078e3cff */
        /* <DEDUP_REMOVED lines=98> */
[----:B------:R1:W2:Y:S04]  /*197c0*/  @!P5 LDG.E.U8 R63, desc[UR18][R22.64] ;  /* 0x00000012163fd981 */ /* 0x0002a8000c1e1100 */
[----:B------:R-:W1:Y:S04]  /*197d0*/  LDL R22, [R1+0x6d8] ;  /* 0x0006d80001167983 */ /* 0x000e680000100800 */
[----:B------:R-:W1:Y:S01]  /*197e0*/  LDL R23, [R1+0x6dc] ;  /* 0x0006dc0001177983 */ /* 0x000e620000100800 */
[----:B------:R-:W-:Y:S02]  /*197f0*/  PRMT R61, RZ, 0x7610, R61 ;  /* 0x00007610ff3d7816 */ /* 0x000fe4000000003d */
[----:B-1----:R-:W-:-:S04]  /*19800*/  @!P5 LOP3.LUT R23, R23, R22, RZ, 0x3c, !PT ;  /* 0x000000161717d212 */ /* 0x002fc800078e3cff */
[----:B------:R-:W-:-:S04]  /*19810*/  @!P5 LOP3.LUT R22, R23, R22, RZ, 0x3c, !PT ;  /* 0x000000161716d212 */ /* 0x000fc800078e3cff */
[----:B------:R-:W-:-:S05]  /*19820*/  @!P5 LOP3.LUT R23, R23, R22, RZ, 0x3c, !PT ;  /* 0x000000161717d212 */ /* 0x000fca00078e3cff */
[----:B------:R1:W3:Y:S04]  /*19830*/  @!P5 LDG.E.U8 R61, desc[UR18][R22.64] ;  /* 0x00000012163dd981 */ /* 0x0002e8000c1e1100 */
[----:B------:R-:W1:Y:S04]  /*19840*/  LDL R22, [R1+0x6e0] ;  /* 0x0006e00001167983 */ /* 0x000e680000100800 */
[----:B------:R-:W1:Y:S01]  /*19850*/  LDL R23, [R1+0x6e4] ;  /* 0x0006e40001177983 */ /* 0x000e620000100800 */
[----:B------:R-:W-:Y:S02]  /*19860*/  PRMT R113, RZ, 0x7610, R113 ;  /* 0x00007610ff717816 */ /* 0x000fe40000000071 */
[----:B-1----:R-:W-:-:S04]  /*19870*/  @!P1 LOP3.LUT R23, R23, R22, RZ, 0x3c, !PT ;  /* 0x0000001617179212 */ /* 0x002fc800078e3cff */
        /* <DEDUP_REMOVED lines=12> */
[----:B------:R-:W-:Y:S02]  /*19940*/  ISETP.GE.U32.AND P2, PT, R13, 0x7ffffe93, PT ;  /* 0x7ffffe930d00780c */ /* 0x000fe40003f46070 */
[----:B------:R-:W-:-:S11]  /*19950*/  PRMT R155, RZ, 0x7610, R155 ;  /* 0x00007610ff9b7816 */ /* 0x000fd6000000009b */
[----:B-1----:R-:W-:-:S04]  /*19960*/  @!P2 LOP3.LUT R23, R23, R22, RZ, 0x3c, !PT ;  /* 0x000000161717a212 */ /* 0x002fc800078e3cff */
        /* <DEDUP_REMOVED lines=111> */
[----:B------:R-:W3:Y:S01]  /*1a060*/  @!P2 LDG.E.U8 R162, desc[UR18][R22.64] ;  /* 0x0000001216a2a981 */ /* 0x000ee2000c1e1100 */
[----:B------:R-:W-:-:S03]  /*1a070*/  VIADD R13, R67, 0xffffff88 ;  /* 0xffffff88430d7836 */ /* 0x000fc60000000000 */
[----:B---3--:R0:W-:Y:S04]  /*1a080*/  STL [R1+0x19c], R162 ;  /* 0x00019ca201007387 */ /* 0x0081e80000100800 */
[----:B0-----:R-:W3:Y:S04]  /*1a090*/  LDL.LU R162, [R1+0x1b40] ;  /* 0x001b400001a27983 */ /* 0x001ee80000300800 */
[----:B------:R-:W2:Y:S04]  /*1a0a0*/  LDL R22, [R1+0x788] ;  /* 0x0007880001167983 */ /* 0x000ea80000100800 */
[----:B------:R-:W2:Y:S01]  /*1a0b0*/  LDL R23, [R1+0x78c] ;  /* 0x00078c0001177983 */ /* 0x000ea20000100800 */
[----:B------:R-:W-:Y:S01]  /*1a0c0*/  ISETP.GE.U32.AND P5, PT, R13, 0x7ffffe89, PT ;  /* 0x7ffffe890d00780c */ /* 0x000fe20003fa6070 */
[----:B------:R-:W-:-:S05]  /*1a0d0*/  VIADD R13, R67, 0xffffff84 ;  /* 0xffffff84430d7836 */ /* 0x000fca0000000000 */
[----:B------:R-:W-:Y:S02]  /*1a0e0*/  ISETP.GE.U32.AND P1, PT, R13, 0x7ffffe85, PT ;  /* 0x7ffffe850d00780c */ /* 0x000fe40003f26070 */
[----:B------:R-:W-:Y:S02]  /*1a0f0*/  PRMT R13, RZ, 0x7610, R13 ;  /* 0x00007610ff0d7816 */ /* 0x000fe4000000000d */
[----:B--2---:R-:W-:-:S04]  /*1a100*/  @!P2 LOP3.LUT R23, R23, R22, RZ, 0x3c, !PT ;  /* 0x000000161717a212 */ /* 0x004fc800078e3cff */
[----:B------:R-:W-:-:S04]  /*1a110*/  @!P2 LOP3.LUT R22, R23, R22, RZ, 0x3c, !PT ;  /* 0x000000161716a212 */ /* 0x000fc800078e3cff */
[----:B------:R-:W-:-:S05]  /*1a120*/  @!P2 LOP3.LUT R23, R23, R22, RZ, 0x3c, !PT ;  /* 0x000000161717a212 */ /* 0x000fca00078e3cff */
[----:B------:R-:W2:Y:S04]  /*1a130*/  @!P2 LDG.E.U8 R13, desc[UR18][R22.64] ;  /* 0x00000012160da981 */ /* 0x000ea8000c1e1100 */
[----:B--2---:R0:W-:Y:S04]  /*1a140*/  STL [R1+0x198], R13 ;  /* 0x0001980d01007387 */ /* 0x0041e80000100800 */
[----:B------:R-:W2:Y:S04]  /*1a150*/  LDL R22, [R1+0x790] ;  /* 0x0007900001167983 */ /* 0x000ea80000100800 */
[----:B------:R-:W2:Y:S01]  /*1a160*/  LDL R23, [R1+0x794] ;  /* 0x0007940001177983 */ /* 0x000ea20000100800 */
[----:B------:R-:W-:Y:S01]  /*1a170*/  PRMT R67, RZ, 0x7610, R67 ;  /* 0x00007610ff437816 */ /* 0x000fe20000000043 */
[----:B0-----:R-:W0:Y:S01]  /*1a180*/  LDC R13, c[0x0][0x3a0] ;  /* 0x0000e800ff0d7b82 */ /* 0x001e220000000800 */
[----:B--2---:R-:W-:-:S04]  /*1a190*/  @!P5 LOP3.LUT R23, R23, R22, RZ, 0x3c, !PT ;  /* 0x000000161717d212 */ /* 0x004fc800078e3cff */
[----:B------:R-:W-:-:S04]  /*1a1a0*/  @!P5 LOP3.LUT R22, R23, R22, RZ, 0x3c, !PT ;  /* 0x000000161716d212 */ /* 0x000fc800078e3cff */
[----:B------:R-:W-:-:S05]  /*1a1b0*/  @!P5 LOP3.LUT R23, R23, R22, RZ, 0x3c, !PT ;  /* 0x000000161717d212 */ /* 0x000fca00078e3cff */
[----:B------:R-:W2:Y:S01]  /*1a1c0*/  @!P5 LDG.E.U8 R67, desc[UR18][R22.64] ;  /* 0x000000121643d981 */ /* 0x000ea2000c1e1100 */
[----:B0-----:R-:W-:-:S05]  /*1a1d0*/  VIADD R13, R13, 0xffffff83 ;  /* 0xffffff830d0d7836 */ /* 0x001fca0000000000 */
[----:B------:R-:W-:Y:S02]  /*1a1e0*/  ISETP.GE.U32.AND P2, PT, R13, 0x7ffffe84, PT ;  /* 0x7ffffe840d00780c */ /* 0x000fe40003f46070 */
[----:B------:R-:W-:-:S05]  /*1a1f0*/  PRMT R13, RZ, 0x7610, R13 ;  /* 0x00007610ff0d7816 */ /* 0x000fca000000000d */
[----:B------:R-:W-:Y:S04]  /*1a200*/  STL.S16 [R1+0x190], R13 ;  /* 0x0001900d01007387 */ /* 0x000fe80000100600 */
[----:B--2---:R0:W-:Y:S04]  /*1a210*/  STL [R1+0x194], R67 ;  /* 0x0001944301007387 */ /* 0x0041e80000100800 */
[----:B------:R-:W2:Y:S04]  /*1a220*/  LDL R22, [R1+0x798] ;  /* 0x0007980001167983 */ /* 0x000ea80000100800 */
[----:B------:R-:W2:Y:S01]  /*1a230*/  LDL R23, [R1+0x79c] ;  /* 0x00079c0001177983 */ /* 0x000ea20000100800 */
[----:B0-----:R-:W0:Y:S02]  /*1a240*/  LDC R67, c[0x0][0x3a0] ;  /* 0x0000e800ff437b82 */ /* 0x001e240000000800 */
[----:B0-----:R-:W-:-:S02]  /*1a250*/  VIADD R13, R67, 0xffffff82 ;  /* 0xffffff82430d7836 */ /* 0x001fc40000000000 */
[----:B------:R-:W3:Y:S01]  /*1a260*/  LDL R67, [R1+0x190] ;  /* 0x0001900001437983 */ /* 0x000ee20000100800 */
[----:B--2---:R-:W-:-:S04]  /*1a270*/  @!P5 LOP3.LUT R23, R23, R22, RZ, 0x3c, !PT ;  /* 0x000000161717d212 */ /* 0x004fc800078e3cff */
[----:B------:R-:W-:-:S04]  /*1a280*/  @!P5 LOP3.LUT R22, R23, R22, RZ, 0x3c, !PT ;  /* 0x000000161716d212 */ /* 0x000fc800078e3cff */
[----:B------:R-:W-:-:S05]  /*1a290*/  @!P5 LOP3.LUT R23, R23, R22, RZ, 0x3c, !PT ;  /* 0x000000161717d212 */ /* 0x000fca00078e3cff */
[----:B---3--:R-:W2:Y:S04]  /*1a2a0*/  @!P5 LDG.E.U8 R67, desc[UR18][R22.64] ;  /* 0x000000121643d981 */ /* 0x008ea8000c1e1100 */
        /* <DEDUP_REMOVED lines=37> */
[----:B------:R1:W2:Y:S04]  /*1a500*/  @!P5 LDG.E.U8 R151, desc[UR18][R22.64] ;  /* 0x000000121697d981 */ /* 0x0002a8000c1e1100 */
[----:B------:R-:W1:Y:S04]  /*1a510*/  LDL R22, [R1+0x928] ;  /* 0x0009280001167983 */ /* 0x000e680000100800 */
[----:B------:R-:W1:Y:S01]  /*1a520*/  LDL R23, [R1+0x92c] ;  /* 0x00092c0001177983 */ /* 0x000e620000100800 */
[----:B------:R-:W-:Y:S01]  /*1a530*/  PRMT R150, RZ, 0x7610, R150 ;  /* 0x00007610ff967816 */ /* 0x000fe20000000096 */
[----:B0-----:R-:W-:Y:S01]  /*1a540*/  VIADD R13, R67, 0xffffff81 ;  /* 0xffffff81430d7836 */ /* 0x001fe20000000000 */
[----:B-1----:R-:W-:-:S04]  /*1a550*/  @!P5 LOP3.LUT R23, R23, R22, RZ, 0x3c, !PT ;  /* 0x000000161717d212 */ /* 0x002fc800078e3cff */
        /* <DEDUP_REMOVED lines=10> */
[----:B------:R-:W2:Y:S01]  /*1a600*/  @!P1 LDG.E.U8 R162, desc[UR18][R22.64] ;  /* 0x0000001216a29981 */ /* 0x000ea2000c1e1100 */
[----:B------:R-:W-:-:S03]  /*1a610*/  VIADD R13, R67, 0xffffff80 ;  /* 0xffffff80430d7836 */ /* 0x000fc60000000000 */
[----:B--2---:R0:W-:Y:S04]  /*1a620*/  STL [R1+0x18c], R162 ;  /* 0x00018ca201007387 */ /* 0x0041e80000100800 */
[----:B0-----:R-:W2:Y:S04]  /*1a630*/  LDL.LU R162, [R1+0x1b3c] ;  /* 0x001b3c0001a27983 */ /* 0x001ea80000300800 */
        /* <DEDUP_REMOVED lines=446> */
[----:B------:R0:W2:Y:S04]  /*1c220*/  @!P2 LDG.E.U8 R160, desc[UR18][R22.64] ;  /* 0x0000001216a0a981 */ /* 0x0000a8000c1e1100 */
[----:B------:R-:W0:Y:S04]  /*1c230*/  LDL R22, [R1+0xbb8] ;  /* 0x000bb80001167983 */ /* 0x000e280000100800 */
[----:B------:R-:W0:Y:S01]  /*1c240*/  LDL R23, [R1+0xbbc] ;  /* 0x000bbc0001177983 */ /* 0x000e220000100800 */
[----:B------:R-:W-:-:S05]  /*1c250*/  VIADD R13, R67, 0xffffff58 ;  /* 0xffffff58430d7836 */ /* 0x000fca0000000000 */
[----:B------:R-:W-:Y:S01]  /*1c260*/  ISETP.GE.U32.AND P5, PT, R13, 0x7ffffe59, PT ;  /* 0x7ffffe590d00780c */ /* 0x000fe20003fa6070 */
[----:B------:R-:W-:-:S05]  /*1c270*/  VIADD R13, R67, 0xffffff54 ;  /* 0xffffff54430d7836 */ /* 0x000fca0000000000 */
[----:B------:R-:W-:Y:S02]  /*1c280*/  ISETP.GE.U32.AND P1, PT, R13, 0x7ffffe55, PT ;  /* 0x7ffffe550d00780c */ /* 0x000fe40003f26070 */
[----:B------:R-:W-:Y:S02]  /*1c290*/  PRMT R13, RZ, 0x7610, R13 ;  /* 0x00007610ff0d7816 */ /* 0x000fe4000000000d */
[----:B0-----:R-:W-:-:S04]  /*1c2a0*/  @!P2 LOP3.LUT R23, R23, R22, RZ, 0x3c, !PT ;  /* 0x000000161717a212 */ /* 0x001fc800078e3cff */
[----:B------:R-:W-:-:S04]  /*1c2b0*/  @!P2 LOP3.LUT R22, R23, R22, RZ, 0x3c, !PT ;  /* 0x000000161716a212 */ /* 0x000fc800078e3cff */
[----:B------:R-:W-:-:S05]  /*1c2c0*/  @!P2 LOP3.LUT R23, R23, R22, RZ, 0x3c, !PT ;  /* 0x000000161717a212 */ /* 0x000fca00078e3cff */
[----:B------:R-:W3:Y:S04]  /*1c2d0*/  @!P2 LDG.E.U8 R13, desc[UR18][R22.64] ;  /* 0x00000012160da981 */ /* 0x000ee8000c1e1100 */
[----:B--2---:R0:W-:Y:S04]  /*1c2e0*/  STL [R1+0x12c], R160 ;  /* 0x00012ca001007387 */ /* 0x0041e80000100800 */
[----:B0-----:R-:W2:Y:S04]  /*1c2f0*/  LDL R160, [R1+0xc24] ;  /* 0x000c240001a07983 */ /* 0x001ea80000100800 */
        /* <DEDUP_REMOVED lines=49> */
[----:B------:R-:W-:-:S02]  /*1c610*/  ISETP.GE.U32.AND P5, PT, R13, 0x7ffffe53, PT ;  /* 0x7ffffe530d00780c */ /* 0x000fc40003fa6070 */
[----:B-1----:R-:W-:-:S04]  /*1c620*/  @!P2 LOP3.LUT R23, R23, R22, RZ, 0x3c, !PT ;  /* 0x000000161717a212 */ /* 0x002fc800078e3cff */
[----:B------:R-:W-:-:S04]  /*1c630*/  @!P2 LOP3.LUT R22, R23, R22, RZ, 0x3c, !PT ;  /* 0x000000161716a212 */ /* 0x000fc800078e3cff */
[----:B------:R-:W-:-:S05]  /*1c640*/  @!P2 LOP3.LUT R23, R23, R22, RZ, 0x3c, !PT ;  /* 0x000000161717a212 */ /* 0x000fca00078e3cff */
[----:B------:R1:W2:Y:S04]  /*1c650*/  @!P2 LDG.E.U8 R96, desc[UR18][R22.64] ;  /* 0x000000121660a981 */ /* 0x0002a8000c1e1100 */
[----:B------:R-:W2:Y:S01]  /*1c660*/  LDL R23, [R1+0xc20] ;  /* 0x000c200001177983 */ /* 0x000ea20000100800 */
[----:B------:R-:W-:Y:S01]  /*1c670*/  PRMT R139, RZ, 0x7610, R139 ;  /* 0x00007610ff8b7816 */ /* 0x000fe2000000008b */
[----:B-1----:R-:W-:Y:S01]  /*1c680*/  @!P5 IMAD.MOV.U32 R22, RZ, RZ, R160 ;  /* 0x000000ffff16d224 */ /* 0x002fe200078e00a0 */
[----:B------:R-:W-:Y:S01]  /*1c690*/  PRMT R138, RZ, 0x7610, R138 ;  /* 0x00007610ff8a7816 */ /* 0x000fe2000000008a */
[----:B0-----:R-:W-:Y:S01]  /*1c6a0*/  VIADD R13, R67, 0xffffff51 ;  /* 0xffffff51430d7836 */ /* 0x001fe20000000000 */
[----:B------:R-:W-:Y:S01]  /*1c6b0*/  PRMT R162, RZ, 0x7610, R162 ;  /* 0x00007610ffa27816 */ /* 0x000fe200000000a2 */
[----:B------:R-:W3:Y:S04]  /*1c6c0*/  LDL R160, [R1+0xc94] ;  /* 0x000c940001a07983 */ /* 0x000ee80000100800 */
[----:B--2---:R0:W2:Y:S04]  /*1c6d0*/  @!P5 LDG.E.U8 R139, desc[UR18][R22.64] ;  /* 0x00000012168bd981 */ /* 0x0040a8000c1e1100 */
[----:B------:R-:W0:Y:S04]  /*1c6e0*/  LDL R22, [R1+0xc28] ;  /* 0x000c280001167983 */ /* 0x000e280000100800 */
[----:B------:R-:W0:Y:S02]  /*1c6f0*/  LDL R23, [R1+0xc2c] ;  /* 0x000c2c0001177983 */ /* 0x000e240000100800 */
[----:B0-----:R-:W-:-:S04]  /*1c700*/  @!P5 LOP3.LUT R23, R23, R22, RZ, 0x3c, !PT ;  /* 0x000000161717d212 */ /* 0x001fc800078e3cff */
[----:B------:R-:W-:-:S04]  /*1c710*/  @!P5 LOP3.LUT R22, R23, R22, RZ, 0x3c, !PT ;  /* 0x000000161716d212 */ /* 0x000fc800078e3cff */
[----:B------:R-:W-:-:S05]  /*1c720*/  @!P5 LOP3.LUT R23, R23, R22, RZ, 0x3c, !PT ;  /* 0x000000161717d212 */ /* 0x000fca00078e3cff */
[----:B------:R0:W2:Y:S04]  /*1c730*/  @!P5 LDG.E.U8 R138, desc[UR18][R22.64] ;  /* 0x00000012168ad981 */ /* 0x0000a8000c1e1100 */
[----:B------:R-:W0:Y:S04]  /*1c740*/  LDL R22, [R1+0xc30] ;  /* 0x000c300001167983 */ /* 0x000e280000100800 */
[----:B------:R-:W0:Y:S01]  /*1c750*/  LDL R23, [R1+0xc34] ;  /* 0x000c340001177983 */ /* 0x000e220000100800 */
[----:B------:R-:W-:-:S13]  /*1c760*/  ISETP.GE.U32.AND P1, PT, R13, 0x7ffffe52, PT ;  /* 0x7ffffe520d00780c */ /* 0x000fda0003f26070 */
        /* <DEDUP_REMOVED lines=43> */
[----:B------:R-:W-:-:S02]  /*1ca20*/  PRMT R40, RZ, 0x7610, R40 ;  /* 0x00007610ff287816 */ /* 0x000fc40000000028 */
[----:B------:R-:W-:Y:S02]  /*1ca30*/  PRMT R39, RZ, 0x7610, R39 ;  /* 0x00007610ff277816 */ /* 0x000fe40000000027 */
[----:B------:R-:W-:Y:S02]  /*1ca40*/  PRMT R95, RZ, 0x7610, R95 ;  /* 0x00007610ff5f7816 */ /* 0x000fe4000000005f */
[----:B------:R-:W-:Y:S02]  /*1ca50*/  PRMT R94, RZ, 0x7610, R94 ;  /* 0x00007610ff5e7816 */ /* 0x000fe4000000005e */
[----:B------:R-:W-:Y:S02]  /*1ca60*/  PRMT R137, RZ, 0x7610, R137 ;  /* 0x00007610ff897816 */ /* 0x000fe40000000089 */
[----:B------:R-:W-:Y:S01]  /*1ca70*/  PRMT R136, RZ, 0x7610, R136 ;  /* 0x00007610ff887816 */ /* 0x000fe20000000088 */
[----:B0-----:R-:W0:Y:S01]  /*1ca80*/  LDC R67, c[0x0][0x3a0] ;  /* 0x0000e800ff437b82 */ /* 0x001e220000000800 */
[----:B--2---:R-:W-:-:S04]  /*1ca90*/  @!P5 LOP3.LUT R23, R23, R22, RZ, 0x3c, !PT ;  /* 0x000000161717d212 */ /* 0x004fc800078e3cff */
[----:B------:R-:W-:-:S04]  /*1caa0*/  @!P5 LOP3.LUT R22, R23, R22, RZ, 0x3c, !PT ;  /* 0x000000161716d212 */ /* 0x000fc800078e3cff */
[----:B------:R-:W-:-:S05]  /*1cab0*/  @!P5 LOP3.LUT R23, R23, R22, RZ, 0x3c, !PT ;  /* 0x000000161717d212 */ /* 0x000fca00078e3cff */
[----:B------:R1:W2:Y:S04]  /*1cac0*/  @!P5 LDG.E.U8 R40, desc[UR18][R22.64] ;  /* 0x000000121628d981 */ /* 0x0002a8000c1e1100 */
[----:B------:R-:W1:Y:S04]  /*1cad0*/  LDL R22, [R1+0xc88] ;  /* 0x000c880001167983 */ /* 0x000e680000100800 */
[----:B------:R-:W1:Y:S02]  /*1cae0*/  LDL R23, [R1+0xc8c] ;  /* 0x000c8c0001177983 */ /* 0x000e640000100800 */
[----:B-1----:R-:W-:-:S04]  /*1caf0*/  @!P5 LOP3.LUT R23, R23, R22, RZ, 0x3c, !PT ;  /* 0x000000161717d212 */ /* 0x002fc800078e3cff */
[----:B------:R-:W-:-:S04]  /*1cb00*/  @!P5 LOP3.LUT R22, R23, R22, RZ, 0x3c, !PT ;  /* 0x000000161716d212 */ /* 0x000fc800078e3cff */
[----:B------:R-:W-:-:S05]  /*1cb10*/  @!P5 LOP3.LUT R23, R23, R22, RZ, 0x3c, !PT ;  /* 0x000000161717d212 */ /* 0x000fca00078e3cff */
[----:B------:R1:W3:Y:S04]  /*1cb20*/  @!P5 LDG.E.U8 R39, desc[UR18][R22.64] ;  /* 0x000000121627d981 */ /* 0x0002e8000c1e1100 */
[----:B------:R-:W2:Y:S01]  /*1cb30*/  LDL R23, [R1+0xc90] ;  /* 0x000c900001177983 */ /* 0x000ea20000100800 */
[----:B-1----:R-:W-:Y:S01]  /*1cb40*/  @!P1 IMAD.MOV.U32 R22, RZ, RZ, R160 ;  /* 0x000000ffff169224 */ /* 0x002fe200078e00a0 */
[----:B------:R-:W-:Y:S02]  /*1cb50*/  ISETP.GE.U32.AND P2, PT, R13, 0x7ffffe4b, PT ;  /* 0x7ffffe4b0d00780c */ /* 0x000fe40003f46070 */
[----:B------:R-:W3:Y:S04]  /*1cb60*/  LDL R160, [R1+0xd04] ;  /* 0x000d040001a07983 */ /* 0x000ee80000100800 */
[----:B--2---:R1:W2:Y:S04]  /*1cb70*/  @!P1 LDG.E.U8 R95, desc[UR18][R22.64] ;  /* 0x00000012165f9981 */ /* 0x0042a8000c1e1100 */
[----:B------:R-:W1:Y:S04]  /*1cb80*/  LDL R22, [R1+0xc98] ;  /* 0x000c980001167983 */ /* 0x000e680000100800 */
[----:B------:R-:W1:Y:S02]  /*1cb90*/  LDL R23, [R1+0xc9c] ;  /* 0x000c9c0001177983 */ /* 0x000e640000100800 */
[----:B-1----:R-:W-:-:S04]  /*1cba0*/  @!P1 LOP3.LUT R23, R23, R22, RZ, 0x3c, !PT ;  /* 0x0000001617179212 */ /* 0x002fc800078e3cff */
        /* <DEDUP_REMOVED lines=8> */
[----:B------:R1:W2:Y:S04]  /*1cc30*/  @!P2 LDG.E.U8 R137, desc[UR18][R22.64] ;  /* 0x000000121689a981 */ /* 0x0002a8000c1e1100 */
[----:B------:R-:W1:Y:S04]  /*1cc40*/  LDL R22, [R1+0xca8] ;  /* 0x000ca80001167983 */ /* 0x000e680000100800 */
[----:B------:R-:W1:Y:S01]  /*1cc50*/  LDL R23, [R1+0xcac] ;  /* 0x000cac0001177983 */ /* 0x000e620000100800 */
[----:B0-----:R-:W-:Y:S01]  /*1cc60*/  VIADD R13, R67, 0xffffff49 ;  /* 0xffffff49430d7836 */ /* 0x001fe20000000000 */
[----:B-1----:R-:W-:-:S04]  /*1cc70*/  @!P2 LOP3.LUT R23, R23, R22, RZ, 0x3c, !PT ;  /* 0x000000161717a212 */ /* 0x002fc800078e3cff */
[----:B------:R-:W-:-:S04]  /*1cc80*/  @!P2 LOP3.LUT R22, R23, R22, RZ, 0x3c, !PT ;  /* 0x000000161716a212 */ /* 0x000fc800078e3cff */
[----:B------:R-:W-:-:S05]  /*1cc90*/  @!P2 LOP3.LUT R23, R23, R22, RZ, 0x3c, !PT ;  /* 0x000000161717a212 */ /* 0x000fca00078e3cff */
[----:B------:R0:W2:Y:S04]  /*1cca0*/  @!P2 LDG.E.U8 R136, desc[UR18][R22.64] ;  /* 0x000000121688a981 */ /* 0x0000a8000c1e1100 */
[----:B------:R-:W0:Y:S04]  /*1ccb0*/  LDL R22, [R1+0xcb0] ;  /* 0x000cb00001167983 */ /* 0x000e280000100800 */
[----:B------:R-:W0:Y:S01]  /*1ccc0*/  LDL R23, [R1+0xcb4] ;  /* 0x000cb40001177983 */ /* 0x000e220000100800 */
[----:B------:R-:W-:Y:S01]  /*1ccd0*/  ISETP.GE.U32.AND P5, PT, R13, 0x7ffffe4a, PT ;  /* 0x7ffffe4a0d00780c */ /* 0x000fe20003fa6070 */
[----:B------:R-:W-:-:S05]  /*1cce0*/  VIADD R13, R67, 0xffffff48 ;  /* 0xffffff48430d7836 */ /* 0x000fca0000000000 */
[----:B------:R-:W-:Y:S01]  /*1ccf0*/  ISETP.GE.U32.AND P1, PT, R13, 0x7ffffe49, PT ;  /* 0x7ffffe490d00780c */ /* 0x000fe20003f26070 */
[----:B------:R-:W-:Y:S01]  /*1cd00*/  VIADD R13, R67, 0xffffff44 ;  /* 0xffffff44430d7836 */ /* 0x000fe20000000000 */
[----:B------:R-:W-:-:S05]  /*1cd10*/  PRMT R67, RZ, 0x7610, R67 ;  /* 0x00007610ff437816 */ /* 0x000fca0000000043 */
[----:B0-----:R-:W-:-:S04]  /*1cd20*/  @!P5 LOP3.LUT R23, R23, R22, RZ, 0x3c, !PT ;  /* 0x000000161717d212 */ /* 0x001fc800078e3cff */
        /* <DEDUP_REMOVED lines=14> */
[----:B------:R-:W-:Y:S01]  /*1ce10*/  ISETP.GE.U32.AND P2, PT, R13, 0x7ffffe45, PT ;  /* 0x7ffffe450d00780c */ /* 0x000fe20003f46070 */
[----:B0-----:R-:W-:Y:S01]  /*1ce20*/  VIADD R13, R67, 0xffffff43 ;  /* 0xffffff43430d7836 */ /* 0x001fe20000000000 */
[----:B------:R-:W-:-:S02]  /*1ce30*/  PRMT R67, RZ, 0x7610, R67 ;  /* 0x00007610ff437816 */ /* 0x000fc40000000043 */
[----:B-1----:R-:W-:-:S04]  /*1ce40*/  @!P1 LOP3.LUT R23, R23, R22, RZ, 0x3c, !PT ;  /* 0x0000001617179212 */ /* 0x002fc800078e3cff */
        /* <DEDUP_REMOVED lines=8> */
[----:B------:R-:W-:-:S02]  /*1ced0*/  PRMT R155, RZ, 0x7610, R155 ;  /* 0x00007610ff9b7816 */ /* 0x000fc4000000009b */
[----:B------:R-:W-:Y:S02]  /*1cee0*/  PRMT R38, RZ, 0x7610, R38 ;  /* 0x00007610ff267816 */ /* 0x000fe40000000026 */
[----:B------:R-:W-:Y:S02]  /*1cef0*/  PRMT R37, RZ, 0x7610, R37 ;  /* 0x00007610ff257816 */ /* 0x000fe40000000025 */
[----:B------:R-:W-:Y:S02]  /*1cf00*/  ISETP.GE.U32.AND P5, PT, R13, 0x7ffffe44, PT ;  /* 0x7ffffe440d00780c */ /* 0x000fe40003fa6070 */
[----:B------:R-:W-:Y:S02]  /*1cf10*/  PRMT R93, RZ, 0x7610, R93 ;  /* 0x00007610ff5d7816 */ /* 0x000fe4000000005d */
[----:B------:R-:W-:Y:S01]  /*1cf20*/  PRMT R92, RZ, 0x7610, R92 ;  /* 0x00007610ff5c7816 */ /* 0x000fe2000000005c */
[----:B0-----:R-:W0:Y:S01]  /*1cf30*/  LDC R67, c[0x0][0x3a0] ;  /* 0x0000e800ff437b82 */ /* 0x001e220000000800 */
[----:B---3--:R-:W-:-:S04]  /*1cf40*/  @!P1 LOP3.LUT R23, R23, R22, RZ, 0x3c, !PT ;  /* 0x0000001617179212 */ /* 0x008fc800078e3cff */
[----:B------:R-:W-:-:S04]  /*1cf50*/  @!P1 LOP3.LUT R22, R23, R22, RZ, 0x3c, !PT ;  /* 0x0000001617169212 */ /* 0x000fc800078e3cff */
[----:B------:R-:W-:-:S05]  /*1cf60*/  @!P1 LOP3.LUT R23, R23, R22, RZ, 0x3c, !PT ;  /* 0x0000001617179212 */ /* 0x000fca00078e3cff */
[----:B------:R1:W3:Y:S04]  /*1cf70*/  @!P1 LDG.E.U8 R155, desc[UR18][R22.64] ;  /* 0x00000012169b9981 */ /* 0x0002e8000c1e1100 */
[----:B------:R-:W2:Y:S01]  /*1cf80*/  LDL R23, [R1+0xd00] ;  /* 0x000d000001177983 */ /* 0x000ea20000100800 */
[----:B-1----:R-:W-:-:S03]  /*1cf90*/  @!P2 IMAD.MOV.U32 R22, RZ, RZ, R160 ;  /* 0x000000ffff16a224 */ /* 0x002fc600078e00a0 */
[----:B---3--:R1:W-:Y:S01]  /*1cfa0*/  STL [R1+0x100], R155 ;  /* 0x0001009b01007387 */ /* 0x0083e20000100800 */
[----:B0-----:R-:W-:Y:S01]  /*1cfb0*/  VIADD R13, R67, 0xffffff42 ;  /* 0xffffff42430d7836 */ /* 0x001fe20000000000 */
[----:B------:R-:W-:Y:S02]  /*1cfc0*/  PRMT R135, RZ, 0x7610, R135 ;  /* 0x00007610ff877816 */ /* 0x000fe40000000087 */
[----:B------:R-:W-:Y:S02]  /*1cfd0*/  PRMT R134, RZ, 0x7610, R134 ;  /* 0x00007610ff867816 */ /* 0x000fe40000000086 */
[----:B------:R-:W-:Y:S01]  /*1cfe0*/  PRMT R162, RZ, 0x7610, R162 ;  /* 0x00007610ffa27816 */ /* 0x000fe200000000a2 */
[----:B------:R-:W3:Y:S04]  /*1cff0*/  LDL R160, [R1+0xd44] ;  /* 0x000d440001a07983 */ /* 0x000ee80000100800 */
[----:B--2---:R0:W2:Y:S04]  /*1d000*/  @!P2 LDG.E.U8 R38, desc[UR18][R22.64] ;  /* 0x000000121626a981 */ /* 0x0040a8000c1e1100 */
[----:B-1----:R-:W2:Y:S04]  /*1d010*/  LDL R155, [R1+0xd3c] ;  /* 0x000d3c00019b7983 */ /* 0x002ea80000100800 */
[----:B------:R-:W0:Y:S04]  /*1d020*/  LDL R22, [R1+0xd08] ;  /* 0x000d080001167983 */ /* 0x000e280000100800 */
[----:B------:R-:W0:Y:S02]  /*1d030*/  LDL R23, [R1+0xd0c] ;  /* 0x000d0c0001177983 */ /* 0x000e240000100800 */
[----:B0-----:R-:W-:-:S04]  /*1d040*/  @!P2 LOP3.LUT R23, R23, R22, RZ, 0x3c, !PT ;  /* 0x000000161717a212 */ /* 0x001fc800078e3cff */
[----:B------:R-:W-:-:S04]  /*1d050*/  @!P2 LOP3.LUT R22, R23, R22, RZ, 0x3c, !PT ;  /* 0x000000161716a212 */ /* 0x000fc800078e3cff */
[----:B------:R-:W-:-:S05]  /*1d060*/  @!P2 LOP3.LUT R23, R23, R22, RZ, 0x3c, !PT ;  /* 0x000000161717a212 */ /* 0x000fca00078e3cff */
[----:B------:R0:W2:Y:S04]  /*1d070*/  @!P2 LDG.E.U8 R37, desc[UR18][R22.64] ;  /* 0x000000121625a981 */ /* 0x0000a8000c1e1100 */
        /* <DEDUP_REMOVED lines=18> */
[----:B------:R0:W2:Y:S04]  /*1d1a0*/  @!P1 LDG.E.U8 R135, desc[UR18][R22.64] ;  /* 0x0000001216879981 */ /* 0x0000a8000c1e1100 */
[----:B------:R-:W2:Y:S01]  /*1d1b0*/  LDL R23, [R1+0xd28] ;  /* 0x000d280001177983 */ /* 0x000ea20000100800 */
[----:B0-----:R-:W-:Y:S02]  /*1d1c0*/  @!P1 IMAD.MOV.U32 R22, RZ, RZ, R117 ;  /* 0x000000ffff169224 */ /* 0x001fe400078e0075 */
[----:B------:R-:W-:Y:S01]  /*1d1d0*/  VIADD R13, R67, 0xffffff41 ;  /* 0xffffff41430d7836 */ /* 0x000fe20000000000 */
[----:B------:R-:W3:Y:S04]  /*1d1e0*/  LDL R117, [R1+0xd94] ;  /* 0x000d940001757983 */ /* 0x000ee80000100800 */
[----:B------:R-:W-:Y:S01]  /*1d1f0*/  ISETP.GE.U32.AND P2, PT, R13, 0x7ffffe42, PT ;  /* 0x7ffffe420d00780c */ /* 0x000fe20003f46070 */
[----:B--2---:R0:W2:Y:S04]  /*1d200*/  @!P1 LDG.E.U8 R134, desc[UR18][R22.64] ;  /* 0x0000001216869981 */ /* 0x0040a8000c1e1100 */
[----:B------:R-:W0:Y:S04]  /*1d210*/  LDL R22, [R1+0xd30] ;  /* 0x000d300001167983 */ /* 0x000e280000100800 */
[----:B------:R-:W0:Y:S04]  /*1d220*/  LDL R23, [R1+0xd34] ;  /* 0x000d340001177983 */ /* 0x000e280000100800 */
[----:B0-----:R-:W-:-:S04]  /*1d230*/  @!P2 LOP3.LUT R23, R23, R22, RZ, 0x3c, !PT ;  /* 0x000000161717a212 */ /* 0x001fc800078e3cff */
[----:B------:R-:W-:-:S04]  /*1d240*/  @!P2 LOP3.LUT R22, R23, R22, RZ, 0x3c, !PT ;  /* 0x000000161716a212 */ /* 0x000fc800078e3cff */
[----:B------:R-:W-:-:S05]  /*1d250*/  @!P2 LOP3.LUT R23, R23, R22, RZ, 0x3c, !PT ;  /* 0x000000161717a212 */ /* 0x000fca00078e3cff */
[----:B------:R-:W2:Y:S01]  /*1d260*/  @!P2 LDG.E.U8 R162, desc[UR18][R22.64] ;  /* 0x0000001216a2a981 */ /* 0x000ea2000c1e1100 */
[----:B------:R-:W-:-:S05]  /*1d270*/  VIADD R13, R67, 0xffffff40 ;  /* 0xffffff40430d7836 */ /* 0x000fca0000000000 */
[----:B------:R-:W-:Y:S01]  /*1d280*/  ISETP.GE.U32.AND P5, PT, R13, 0x7ffffe41, PT ;  /* 0x7ffffe410d00780c */ /* 0x000fe20003fa6070 */
[----:B------:R-:W-:Y:S01]  /*1d290*/  VIADD R13, R67, 0xffffff3c ;  /* 0xffffff3c430d7836 */ /* 0x000fe20000000000 */
[----:B--2---:R0:W-:Y:S04]  /*1d2a0*/  STL [R1+0xfc], R162 ;  /* 0x0000fca201007387 */ /* 0x0041e80000100800 */
[----:B0-----:R-:W2:Y:S04]  /*1d2b0*/  LDL.LU R162, [R1+0x1b24] ;  /* 0x001b240001a27983 */ /* 0x001ea80000300800 */
[----:B------:R-:W2:Y:S01]  /*1d2c0*/  LDL R23, [R1+0xd38] ;  /* 0x000d380001177983 */ /* 0x000ea20000100800 */
[----:B------:R-:W-:-:S02]  /*1d2d0*/  ISETP.GE.U32.AND P1, PT, R13, 0x7ffffe3d, PT ;  /* 0x7ffffe3d0d00780c */ /* 0x000fc40003f26070 */
[----:B------:R-:W-:Y:S01]  /*1d2e0*/  PRMT R13, RZ, 0x7610, R13 ;  /* 0x00007610ff0d7816 */ /* 0x000fe2000000000d */
[----:B------:R-:W-:Y:S02]  /*1d2f0*/  @!P2 IMAD.MOV.U32 R22, RZ, RZ, R155 ;  /* 0x000000ffff16a224 */ /* 0x000fe400078e009b */
[----:B------:R-:W3:Y:S04]  /*1d300*/  LDL R155, [R1+0xda4] ;  /* 0x000da400019b7983 */ /* 0x000ee80000100800 */
[----:B--2---:R-:W2:Y:S01]  /*1d310*/  @!P2 LDG.E.U8 R13, desc[UR18][R22.64] ;  /* 0x00000012160da981 */ /* 0x004ea2000c1e1100 */
[----:B------:R-:W-:-:S03]  /*1d320*/  PRMT R67, RZ, 0x7610, R67 ;  /* 0x00007610ff437816 */ /* 0x000fc60000000043 */
[----:B--2---:R0:W-:Y:S04]  /*1d330*/  STL [R1+0xf8], R13 ;  /* 0x0000f80d01007387 */ /* 0x0041e80000100800 */
[----:B------:R-:W2:Y:S01]  /*1d340*/  LDL R23, [R1+0xd40] ;  /* 0x000d400001177983 */ /* 0x000ea20000100800 */
[----:B---3--:R-:W-:-:S03]  /*1d350*/  @!P5 IMAD.MOV.U32 R22, RZ, RZ, R160 ;  /* 0x000000ffff16d224 */ /* 0x008fc600078e00a0 */
[----:B------:R-:W3:Y:S01]  /*1d360*/  LDL R160, [R1+0xdac] ;  /* 0x000dac0001a07983 */ /* 0x000ee20000100800 */
[----:B------:R-:W-:Y:S02]  /*1d370*/  PRMT R158, RZ, 0x7610, R158 ;  /* 0x00007610ff9e7816 */ /* 0x000fe4000000009e */
[----:B------:R-:W-:Y:S02]  /*1d380*/  PRMT R35, RZ, 0x7610, R35 ;  /* 0x00007610ff237816 */ /* 0x000fe40000000023 */
[----:B------:R-:W-:Y:S01]  /*1d390*/  PRMT R34, RZ, 0x7610, R34 ;  /* 0x00007610ff227816 */ /* 0x000fe20000000022 */
[----:B0-----:R-:W0:Y:S01]  /*1d3a0*/  LDC R13, c[0x0][0x3a0] ;  /* 0x0000e800ff0d7b82 */ /* 0x001e220000000800 */
[----:B--2---:R-:W2:Y:S04]  /*1d3b0*/  @!P5 LDG.E.U8 R67, desc[UR18][R22.64] ;  /* 0x000000121643d981 */ /* 0x004ea8000c1e1100 */
[----:B--2---:R1:W-:Y:S04]  /*1d3c0*/  STL [R1+0xf4], R67 ;  /* 0x0000f44301007387 */ /* 0x0043e80000100800 */
[----:B------:R-:W2:Y:S04]  /*1d3d0*/  LDL R22, [R1+0xd48] ;  /* 0x000d480001167983 */ /* 0x000ea80000100800 */
[----:B------:R-:W2:Y:S01]  /*1d3e0*/  LDL R23, [R1+0xd4c] ;  /* 0x000d4c0001177983 */ /* 0x000ea20000100800 */
[----:B0-----:R-:W-:Y:S01]  /*1d3f0*/  VIADD R13, R13, 0xffffff3b ;  /* 0xffffff3b0d0d7836 */ /* 0x001fe20000000000 */
[----:B------:R-:W-:-:S02]  /*1d400*/  PRMT R91, RZ, 0x7610, R91 ;  /* 0x00007610ff5b7816 */ /* 0x000fc4000000005b */
[----:B------:R-:W-:Y:S01]  /*1d410*/  PRMT R90, RZ, 0x7610, R90 ;  /* 0x00007610ff5a7816 */ /* 0x000fe2000000005a */
[----:B-1----:R-:W0:Y:S01]  /*1d420*/  LDC R67, c[0x0][0x3a0] ;  /* 0x0000e800ff437b82 */ /* 0x002e220000000800 */
        /* <DEDUP_REMOVED lines=8> */
[----:B------:R-:W-:Y:S01]  /*1d4b0*/  @!P1 LOP3.LUT R23, R23, R22, RZ, 0x3c, !PT ;  /* 0x0000001617179212 */ /* 0x000fe200078e3cff */
[----:B--2---:R1:W-:Y:S04]  /*1d4c0*/  STL [R1+0xf0], R158 ;  /* 0x0000f09e01007387 */ /* 0x0043e80000100800 */
[----:B------:R2:W2:Y:S01]  /*1d4d0*/  @!P1 LDG.E.U8 R35, desc[UR18][R22.64] ;  /* 0x0000001216239981 */ /* 0x0004a2000c1e1100 */
[----:B------:R-:W-:Y:S02]  /*1d4e0*/  ISETP.GE.U32.AND P2, PT, R13, 0x7ffffe3c, PT ;  /* 0x7ffffe3c0d00780c */ /* 0x000fe40003f46070 */
[----:B------:R-:W-:Y:S02]  /*1d4f0*/  PRMT R133, RZ, 0x7610, R133 ;  /* 0x00007610ff857816 */ /* 0x000fe40000000085 */
[----:B------:R-:W-:-:S02]  /*1d500*/  PRMT R132, RZ, 0x7610, R132 ;  /* 0x00007610ff847816 */ /* 0x000fc40000000084 */
[----:B------:R-:W-:Y:S01]  /*1d510*/  PRMT R162, RZ, 0x7610, R162 ;  /* 0x00007610ffa27816 */ /* 0x000fe200000000a2 */
[----:B-1----:R-:W2:Y:S04]  /*1d520*/  LDL R158, [R1+0xdbc] ;  /* 0x000dbc00019e7983 */ /* 0x002ea80000100800 */
[----:B------:R-:W2:Y:S04]  /*1d530*/  LDL R22, [R1+0xd88] ;  /* 0x000d880001167983 */ /* 0x000ea80000100800 */
[----:B------:R-:W2:Y:S02]  /*1d540*/  LDL R23, [R1+0xd8c] ;  /* 0x000d8c0001177983 */ /* 0x000ea40000100800 */
[----:B--2---:R-:W-:-:S04]  /*1d550*/  @!P1 LOP3.LUT R23, R23, R22, RZ, 0x3c, !PT ;  /* 0x0000001617179212 */ /* 0x004fc800078e3cff */
[----:B------:R-:W-:-:S04]  /*1d560*/  @!P1 LOP3.LUT R22, R23, R22, RZ, 0x3c, !PT ;  /* 0x0000001617169212 */ /* 0x000fc800078e3cff */
[----:B------:R-:W-:-:S05]  /*1d570*/  @!P1 LOP3.LUT R23, R23, R22, RZ, 0x3c, !PT ;  /* 0x0000001617179212 */ /* 0x000fca00078e3cff */
[----:B------:R1:W2:Y:S04]  /*1d580*/  @!P1 LDG.E.U8 R34, desc[UR18][R22.64] ;  /* 0x0000001216229981 */ /* 0x0002a8000c1e1100 */
[----:B------:R-:W2:Y:S01]  /*1d590*/  LDL R23, [R1+0xd90] ;  /* 0x000d900001177983 */ /* 0x000ea20000100800 */
[----:B-1----:R-:W-:Y:S02]  /*1d5a0*/  @!P2 IMAD.MOV.U32 R22, RZ, RZ, R117 ;  /* 0x000000ffff16a224 */ /* 0x002fe400078e0075 */
[----:B0-----:R-:W-:Y:S01]  /*1d5b0*/  VIADD R13, R67, 0xffffff3a ;  /* 0xffffff3a430d7836 */ /* 0x001fe20000000000 */
[----:B------:R-:W3:Y:S04]  /*1d5c0*/  LDL R117, [R1+0xdcc] ;  /* 0x000dcc0001757983 */ /* 0x000ee80000100800 */
[----:B--2---:R0:W2:Y:S04]  /*1d5d0*/  @!P2 LDG.E.U8 R91, desc[UR18][R22.64] ;  /* 0x00000012165ba981 */ /* 0x0040a8000c1e1100 */
[----:B------:R-:W0:Y:S04]  /*1d5e0*/  LDL R22, [R1+0xd98] ;  /* 0x000d980001167983 */ /* 0x000e280000100800 */
[----:B------:R-:W0:Y:S01]  /*1d5f0*/  LDL R23, [R1+0xd9c] ;  /* 0x000d9c0001177983 */ /* 0x000e220000100800 */
[----:B------:R-:W-:-:S02]  /*1d600*/  ISETP.GE.U32.AND P5, PT, R13, 0x7ffffe3b, PT ;  /* 0x7ffffe3b0d00780c */ /* 0x000fc40003fa6070 */
        /* <DEDUP_REMOVED lines=8> */
[----:B--2---:R3:W2:Y:S04]  /*1d690*/  @!P5 LDG.E.U8 R133, desc[UR18][R22.64] ;  /* 0x000000121685d981 */ /* 0x0046a8000c1e1100 */
[----:B------:R-:W2:Y:S01]  /*1d6a0*/  LDL R23, [R1+0xda8] ;  /* 0x000da80001177983 */ /* 0x000ea20000100800 */
[----:B---3--:R-:W-:Y:S01]  /*1d6b0*/  @!P5 IMAD.MOV.U32 R22, RZ, RZ, R160 ;  /* 0x000000ffff16d224 */ /* 0x008fe200078e00a0 */
[----:B------:R-:W-:-:S02]  /*1d6c0*/  ISETP.GE.U32.AND P1, PT, R13, 0x7ffffe3a, PT ;  /* 0x7ffffe3a0d00780c */ /* 0x000fc40003f26070 */
[----:B------:R-:W3:Y:S04]  /*1d6d0*/  LDL R160, [R1+0xe14] ;  /* 0x000e140001a07983 */ /* 0x000ee80000100800 */
[----:B--2---:R0:W2:Y:S04]  /*1d6e0*/  @!P5 LDG.E.U8 R132, desc[UR18][R22.64] ;  /* 0x000000121684d981 */ /* 0x0040a8000c1e1100 */
[----:B------:R-:W0:Y:S04]  /*1d6f0*/  LDL R22, [R1+0xdb0] ;  /* 0x000db00001167983 */ /* 0x000e280000100800 */
[----:B------:R-:W0:Y:S02]  /*1d700*/  LDL R23, [R1+0xdb4] ;  /* 0x000db40001177983 */ /* 0x000e240000100800 */
        /* <DEDUP_REMOVED lines=14> */
[----:B--2---:R-:W2:Y:S04]  /*1d7f0*/  @!P1 LDG.E.U8 R13, desc[UR18][R22.64] ;  /* 0x00000012160d9981 */ /* 0x004ea8000c1e1100 */
        /* <DEDUP_REMOVED lines=14> */
[----:B------:R-:W2:Y:S01]  /*1d8e0*/  LDL R23, [R1+0xdc8] ;  /* 0x000dc80001177983 */ /* 0x000ea20000100800 */
[----:B0-----:R-:W0:Y:S02]  /*1d8f0*/  LDC R67, c[0x0][0x3a0] ;  /* 0x0000e800ff437b82 */ /* 0x001e240000000800 */
[----:B0-----:R-:W-:-:S02]  /*1d900*/  VIADD R13, R67, 0xffffff32 ;  /* 0xffffff32430d7836 */ /* 0x001fc40000000000 */
[----:B------:R-:W2:Y:S01]  /*1d910*/  LDL R67, [R1+0x7c] ;  /* 0x00007c0001437983 */ /* 0x000ea20000100800 */
[----:B------:R-:W-:-:S03]  /*1d920*/  @!P2 IMAD.MOV.U32 R22, RZ, RZ, R117 ;  /* 0x000000ffff16a224 */ /* 0x000fc600078e0075 */
[----:B------:R-:W3:Y:S04]  /*1d930*/  LDL R117, [R1+0xe34] ;  /* 0x000e340001757983 */ /* 0x000ee80000100800 */
[----:B--2---:R-:W2:Y:S04]  /*1d940*/  @!P2 LDG.E.U8 R67, desc[UR18][R22.64] ;  /* 0x000000121643a981 */ /* 0x004ea8000c1e1100 */
        /* <DEDUP_REMOVED lines=14> */
[----:B------:R-:W2:Y:S01]  /*1da30*/  LDL R23, [R1+0xe08] ;  /* 0x000e080001177983 */ /* 0x000ea20000100800 */
[----:B-1----:R-:W-:Y:S01]  /*1da40*/  @!P5 IMAD.MOV.U32 R22, RZ, RZ, R155 ;  /* 0x000000ffff16d224 */ /* 0x002fe200078e009b */
[----:B------:R-:W-:Y:S02]  /*1da50*/  ISETP.GE.U32.AND P2, PT, R13, 0x7ffffe33, PT ;  /* 0x7ffffe330d00780c */ /* 0x000fe40003f46070 */
[----:B------:R-:W-:Y:S01]  /*1da60*/  PRMT R116, RZ, 0x7610, R116 ;  /* 0x00007610ff747816 */ /* 0x000fe20000000074 */
[----:B------:R-:W3:Y:S04]  /*1da70*/  LDL R155, [R1+0xe44] ;  /* 0x000e4400019b7983 */ /* 0x000ee80000100800 */
[----:B--2---:R3:W2:Y:S04]  /*1da80*/  @!P5 LDG.E.U8 R31, desc[UR18][R22.64] ;  /* 0x00000012161fd981 */ /* 0x0046a8000c1e1100 */
[----:B------:R-:W2:Y:S01]  /*1da90*/  LDL R23, [R1+0xe10] ;  /* 0x000e100001177983 */ /* 0x000ea20000100800 */
[----:B---3--:R-:W-:-:S02]  /*1daa0*/  @!P1 IMAD.MOV.U32 R22, RZ, RZ, R160 ;  /* 0x000000ffff169224 */ /* 0x008fc400078e00a0 */
[----:B0-----:R-:W-:Y:S01]  /*1dab0*/  VIADD R13, R67, 0xffffff31 ;  /* 0xffffff31430d7836 */ /* 0x001fe20000000000 */
        /* <DEDUP_REMOVED lines=8> */
[----:B------:R-:W2:Y:S01]  /*1db40*/  LDL R23, [R1+0xe20] ;  /* 0x000e200001177983 */ /* 0x000ea20000100800 */
[----:B0-----:R-:W-:Y:S01]  /*1db50*/  @!P2 IMAD.MOV.U32 R22, RZ, RZ, R158 ;  /* 0x000000ffff16a224 */ /* 0x001fe200078e009e */
[----:B------:R-:W-:Y:S02]  /*1db60*/  ISETP.GE.U32.AND P5, PT, R13, 0x7ffffe32, PT ;  /* 0x7ffffe320d00780c */ /* 0x000fe40003fa6070 */
        /* <DEDUP_REMOVED lines=9> */
[----:B0-----:R-:W-:Y:S02]  /*1dc00*/  @!P5 IMAD.MOV.U32 R22, RZ, RZ, R117 ;  /* 0x000000ffff16d224 */ /* 0x001fe400078e0075 */
[----:B------:R-:W-:-:S05]  /*1dc10*/  VIADD R13, R67, 0xffffff30 ;  /* 0xffffff30430d7836 */ /* 0x000fca0000000000 */
[----:B------:R-:W-:Y:S01]  /*1dc20*/  ISETP.GE.U32.AND P1, PT, R13, 0x7ffffe31, PT ;  /* 0x7ffffe310d00780c */ /* 0x000fe20003f26070 */
[----:B------:R-:W-:-:S05]  /*1dc30*/  VIADD R13, R67, 0xffffff2c ;  /* 0xffffff2c430d7836 */ /* 0x000fca0000000000 */
[----:B------:R-:W-:Y:S02]  /*1dc40*/  ISETP.GE.U32.AND P2, PT, R13, 0x7ffffe2d, PT ;  /* 0x7ffffe2d0d00780c */ /* 0x000fe40003f46070 */
[----:B------:R-:W-:Y:S01]  /*1dc50*/  PRMT R13, RZ, 0x7610, R13 ;  /* 0x00007610ff0d7816 */ /* 0x000fe2000000000d */
[----:B--2---:R-:W2:Y:S04]  /*1dc60*/  @!P5 LDG.E.U8 R116, desc[UR18][R22.64] ;  /* 0x000000121674d981 */ /* 0x004ea8000c1e1100 */
[----:B------:R0:W-:Y:S04]  /*1dc70*/  STL.S16 [R1+0x34], R13 ;  /* 0x0000340d01007387 */ /* 0x0001e80000100600 */
[----:B------:R-:W3:Y:S04]  /*1dc80*/  LDL R22, [R1+0xe38] ;  /* 0x000e380001167983 */ /* 0x000ee80000100800 */
[----:B------:R-:W3:Y:S01]  /*1dc90*/  LDL R23, [R1+0xe3c] ;  /* 0x000e3c0001177983 */ /* 0x000ee20000100800 */
[----:B0-----:R-:W-:-:S03]  /*1dca0*/  VIADD R13, R67, 0xffffff2b ;  /* 0xffffff2b430d7836 */ /* 0x001fc60000000000 */
[----:B--2---:R0:W-:Y:S04]  /*1dcb0*/  STL [R1+0x38], R116 ;  /* 0x0000387401007387 */ /* 0x0041e80000100800 */
[----:B------:R-:W2:Y:S04]  /*1dcc0*/  LDL R67, [R1+0x34] ;  /* 0x0000340001437983 */ /* 0x000ea80000100800 */
[----:B------:R-:W4:Y:S04]  /*1dcd0*/  LDL R117, [R1+0xe9c] ;  /* 0x000e9c0001757983 */ /* 0x000f280000100800 */
[----:B0-----:R-:W4:Y:S01]  /*1dce0*/  LDL R116, [R1+0xe98] ;  /* 0x000e980001747983 */ /* 0x001f220000100800 */
[----:B---3--:R-:W-:-:S04]  /*1dcf0*/  @!P5 LOP3.LUT R23, R23, R22, RZ, 0x3c, !PT ;  /* 0x000000161717d212 */ /* 0x008fc800078e3cff */
[----:B------:R-:W-:-:S04]  /*1dd00*/  @!P5 LOP3.LUT R22, R23, R22, RZ, 0x3c, !PT ;  /* 0x000000161716d212 */ /* 0x000fc800078e3cff */
[----:B------:R-:W-:-:S05]  /*1dd10*/  @!P5 LOP3.LUT R23, R23, R22, RZ, 0x3c, !PT ;  /* 0x000000161717d212 */ /* 0x000fca00078e3cff */
[----:B--2---:R-:W2:Y:S01]  /*1dd20*/  @!P5 LDG.E.U8 R67, desc[UR18][R22.64] ;  /* 0x000000121643d981 */ /* 0x004ea2000c1e1100 */
[----:B------:R-:W-:-:S03]  /*1dd30*/  PRMT R118, RZ, 0x7610, R118 ;  /* 0x00007610ff767816 */ /* 0x000fc60000000076 */
[----:B--2---:R0:W-:Y:S04]  /*1dd40*/  @!P5 STL [R1+0x34], R67 ;  /* 0x000034430100d387 */ /* 0x0041e80000100800 */
[----:B------:R-:W2:Y:S01]  /*1dd50*/  LDL R23, [R1+0xe40] ;  /* 0x000e400001177983 */ /* 0x000ea20000100800 */
[----:B------:R-:W-:Y:S01]  /*1dd60*/  @!P1 IMAD.MOV.U32 R22, RZ, RZ, R155 ;  /* 0x000000ffff169224 */ /* 0x000fe200078e009b */
[----:B------:R-:W-:Y:S02]  /*1dd70*/  PRMT R156, RZ, 0x7610, R156 ;  /* 0x00007610ff9c7816 */ /* 0x000fe4000000009c */
[----:B------:R-:W3:Y:S01]  /*1dd80*/  LDL R155, [R1+0xea8] ;  /* 0x000ea800019b7983 */ /* 0x000ee20000100800 */
[----:B------:R-:W-:Y:S02]  /*1dd90*/  PRMT R30, RZ, 0x7610, R30 ;  /* 0x00007610ff1e7816 */ /* 0x000fe4000000001e */
[----:B------:R-:W-:-:S02]  /*1dda0*/  PRMT R29, RZ, 0x7610, R29 ;  /* 0x00007610ff1d7816 */ /* 0x000fc4000000001d */
[----:B------:R-:W-:Y:S02]  /*1ddb0*/  PRMT R87, RZ, 0x7610, R87 ;  /* 0x00007610ff577816 */ /* 0x000fe40000000057 */
[----:B------:R-:W-:Y:S01]  /*1ddc0*/  PRMT R86, RZ, 0x7610, R86 ;  /* 0x00007610ff567816 */ /* 0x000fe20000000056 */
[----:B0-----:R-:W0:Y:S01]  /*1ddd0*/  LDC R67, c[0x0][0x3a0] ;  /* 0x0000e800ff437b82 */ /* 0x001e220000000800 */
[----:B--2---:R1:W2:Y:S04]  /*1dde0*/  @!P1 LDG.E.U8 R118, desc[UR18][R22.64] ;  /* 0x0000001216769981 */ /* 0x0042a8000c1e1100 */
[----:B------:R-:W3:Y:S01]  /*1ddf0*/  LDL R23, [R1+0xe48] ;  /* 0x000e480001177983 */ /* 0x000ee20000100800 */
[----:B-1----:R-:W-:-:S03]  /*1de00*/  @!P1 IMAD.MOV.U32 R22, RZ, RZ, R160 ;  /* 0x000000ffff169224 */ /* 0x002fc600078e00a0 */
[----:B--2---:R1:W-:Y:S04]  /*1de10*/  STL [R1+0x78], R118 ;  /* 0x0000787601007387 */ /* 0x0043e80000100800 */
[----:B---3--:R2:W3:Y:S04]  /*1de20*/  @!P1 LDG.E.U8 R156, desc[UR18][R22.64] ;  /* 0x00000012169c9981 */ /* 0x0084e8000c1e1100 */
[----:B-1----:R-:W2:Y:S04]  /*1de30*/  LDL R118, [R1+0xeac] ;  /* 0x000eac0001767983 */ /* 0x002ea80000100800 */
[----:B------:R-:W2:Y:S04]  /*1de40*/  LDL R22, [R1+0xe80] ;  /* 0x000e800001167983 */ /* 0x000ea80000100800 */
[----:B------:R-:W2:Y:S02]  /*1de50*/  LDL R23, [R1+0xe84] ;  /* 0x000e840001177983 */ /* 0x000ea40000100800 */
[----:B--2---:R-:W-:-:S04]  /*1de60*/  @!P2 LOP3.LUT R23, R23, R22, RZ, 0x3c, !PT ;  /* 0x000000161717a212 */ /* 0x004fc800078e3cff */
[----:B------:R-:W-:-:S04]  /*1de70*/  @!P2 LOP3.LUT R22, R23, R22, RZ, 0x3c, !PT ;  /* 0x000000161716a212 */ /* 0x000fc800078e3cff */
[----:B------:R-:W-:Y:S01]  /*1de80*/  @!P2 LOP3.LUT R23, R23, R22, RZ, 0x3c, !PT ;  /* 0x000000161717a212 */ /* 0x000fe200078e3cff */
[----:B---3--:R1:W-:Y:S01]  /*1de90*/  STL [R1+0x74], R156 ;  /* 0x0000749c01007387 */ /* 0x0083e20000100800 */
[----:B------:R-:W-:-:S03]  /*1dea0*/  ISETP.GE.U32.AND P5, PT, R13, 0x7ffffe2c, PT ;  /* 0x7ffffe2c0d00780c */ /* 0x000fc60003fa6070 */
[----:B------:R-:W2:Y:S04]  /*1deb0*/  LDL R160, [R1+0xeb4] ;  /* 0x000eb40001a07983 */ /* 0x000ea80000100800 */
[----:B------:R3:W2:Y:S04]  /*1dec0*/  @!P2 LDG.E.U8 R30, desc[UR18][R22.64] ;  /* 0x00000012161ea981 */ /* 0x0006a8000c1e1100 */
[----:B-1----:R-:W2:Y:S04]  /*1ded0*/  LDL R156, [R1+0xeb0] ;  /* 0x000eb000019c7983 */ /* 0x002ea80000100800 */
[----:B------:R-:W2:Y:S01]  /*1dee0*/  LDL R23, [R1+0xe88] ;  /* 0x000e880001177983 */ /* 0x000ea20000100800 */
[----:B---3--:R-:W-:-:S02]  /*1def0*/  @!P2 IMAD.MOV.U32 R22, RZ, RZ, R158 ;  /* 0x000000ffff16a224 */ /* 0x008fc400078e009e */
[----:B0-----:R-:W-:Y:S01]  /*1df00*/  VIADD R13, R67, 0xffffff2a ;  /* 0xffffff2a430d7836 */ /* 0x001fe20000000000 */
[----:B------:R-:W-:Y:S02]  /*1df10*/  PRMT R129, RZ, 0x7610, R129 ;  /* 0x00007610ff817816 */ /* 0x000fe40000000081 */
[----:B------:R-:W-:Y:S02]  /*1df20*/  PRMT R128, RZ, 0x7610, R128 ;  /* 0x00007610ff807816 */ /* 0x000fe40000000080 */
        /* <DEDUP_REMOVED lines=8> */
[----:B------:R4:W2:Y:S02]  /*1dfb0*/  @!P5 LDG.E.U8 R87, desc[UR18][R22.64] ;  /* 0x000000121657d981 */ /* 0x0008a4000c1e1100 */
[----:B----4-:R-:W-:Y:S02]  /*1dfc0*/  @!P5 IMAD.MOV.U32 R22, RZ, RZ, R117 ;  /* 0x000000ffff16d224 */ /* 0x010fe400078e0075 */
[----:B------:R-:W-:Y:S01]  /*1dfd0*/  @!P5 IMAD.MOV.U32 R23, RZ, RZ, R116 ;  /* 0x000000ffff17d224 */ /* 0x000fe200078e0074 */
[----:B------:R-:W-:Y:S02]  /*1dfe0*/  ISETP.GE.U32.AND P1, PT, R13, 0x7ffffe2b, PT ;  /* 0x7ffffe2b0d00780c */ /* 0x000fe40003f26070 */
[----:B------:R-:W-:Y:S01]  /*1dff0*/  PRMT R157, RZ, 0x7610, R157 ;  /* 0x00007610ff9d7816 */ /* 0x000fe2000000009d */
[----:B------:R-:W4:Y:S04]  /*1e000*/  LDL R116, [R1+0xec8] ;  /* 0x000ec80001747983 */ /* 0x000f280000100800 */
[----:B------:R0:W2:Y:S04]  /*1e010*/  @!P5 LDG.E.U8 R86, desc[UR18][R22.64] ;  /* 0x000000121656d981 */ /* 0x0000a8000c1e1100 */
[----:B------:R-:W2:Y:S04]  /*1e020*/  LDL R117, [R1+0xecc] ;  /* 0x000ecc0001757983 */ /* 0x000ea80000100800 */
[----:B------:R-:W0:Y:S04]  /*1e030*/  LDL R22, [R1+0xea0] ;  /* 0x000ea00001167983 */ /* 0x000e280000100800 */
[----:B------:R-:W0:Y:S01]  /*1e040*/  LDL R23, [R1+0xea4] ;  /* 0x000ea40001177983 */ /* 0x000e220000100800 */
[----:B------:R-:W-:-:S05]  /*1e050*/  VIADD R13, R67, 0xffffff29 ;  /* 0xffffff29430d7836 */ /* 0x000fca0000000000 */
[----:B------:R-:W-:Y:S02]  /*1e060*/  ISETP.GE.U32.AND P2, PT, R13, 0x7ffffe2a, PT ;  /* 0x7ffffe2a0d00780c */ /* 0x000fe40003f46070 */
[----:B0-----:R-:W-:-:S04]  /*1e070*/  @!P1 LOP3.LUT R23, R23, R22, RZ, 0x3c, !PT ;  /* 0x0000001617179212 */ /* 0x001fc800078e3cff */
[----:B------:R-:W-:-:S04]  /*1e080*/  @!P1 LOP3.LUT R22, R23, R22, RZ, 0x3c, !PT ;  /* 0x0000001617169212 */ /* 0x000fc800078e3cff */
[----:B------:R-:W-:-:S05]  /*1e090*/  @!P1 LOP3.LUT R23, R23, R22, RZ, 0x3c, !PT ;  /* 0x0000001617179212 */ /* 0x000fca00078e3cff */
[----:B------:R0:W2:Y:S02]  /*1e0a0*/  @!P1 LDG.E.U8 R129, desc[UR18][R22.64] ;  /* 0x0000001216819981 */ /* 0x0000a4000c1e1100 */
[----:B0-----:R-:W-:Y:S02]  /*1e0b0*/  @!P1 IMAD.MOV.U32 R22, RZ, RZ, R118 ;  /* 0x000000ffff169224 */ /* 0x001fe400078e0076 */
[----:B------:R-:W-:Y:S01]  /*1e0c0*/  @!P1 IMAD.MOV.U32 R23, RZ, RZ, R155 ;  /* 0x000000ffff179224 */ /* 0x000fe200078e009b */
[----:B------:R-:W2:Y:S04]  /*1e0d0*/  LDL R118, [R1+0xf0c] ;  /* 0x000f0c0001767983 */ /* 0x000ea80000100800 */
[----:B------:R-:W2:Y:S04]  /*1e0e0*/  LDL R155, [R1+0xf10] ;  /* 0x000f1000019b7983 */ /* 0x000ea80000100800 */
[----:B------:R0:W2:Y:S02]  /*1e0f0*/  @!P1 LDG.E.U8 R128, desc[UR18][R22.64] ;  /* 0x0000001216809981 */ /* 0x0000a4000c1e1100 */
[----:B0-----:R-:W-:-:S02]  /*1e100*/  @!P2 IMAD.MOV.U32 R22, RZ, RZ, R160 ;  /* 0x000000ffff16a224 */ /* 0x001fc400078e00a0 */
[----:B------:R-:W-:Y:S02]  /*1e110*/  @!P2 IMAD.MOV.U32 R23, RZ, RZ, R156 ;  /* 0x000000ffff17a224 */ /* 0x000fe400078e009c */
[----:B------:R-:W2:Y:S04]  /*1e120*/  LDL R156, [R1+0xf14] ;  /* 0x000f1400019c7983 */ /* 0x000ea80000100800 */
[----:B------:R3:W2:Y:S04]  /*1e130*/  @!P2 LDG.E.U8 R159, desc[UR18][R22.64] ;  /* 0x00000012169fa981 */ /* 0x0006a8000c1e1100 */
[----:B------:R-:W4:Y:S01]  /*1e140*/  LDL R23, [R1+0xeb8] ;  /* 0x000eb80001177983 */ /* 0x000f220000100800 */
[----:B---3--:R-:W-:-:S02]  /*1e150*/  @!P2 IMAD.MOV.U32 R22, RZ, RZ, R158 ;  /* 0x000000ffff16a224 */ /* 0x008fc400078e009e */
[----:B------:R-:W-:Y:S01]  /*1e160*/  VIADD R13, R67, 0xffffff28 ;  /* 0xffffff28430d7836 */ /* 0x000fe20000000000 */
[----:B--2---:R0:W-:Y:S04]  /*1e170*/  STL [R1+0x30], R159 ;  /* 0x0000309f01007387 */ /* 0x0041e80000100800 */
[----:B----4-:R1:W2:Y:S01]  /*1e180*/  @!P2 LDG.E.U8 R157, desc[UR18][R22.64] ;  /* 0x00000012169da981 */ /* 0x0102a2000c1e1100 */
[----:B------:R-:W-:-:S03]  /*1e190*/  ISETP.GE.U32.AND P5, PT, R13, 0x7ffffe29, PT ;  /* 0x7ffffe290d00780c */ /* 0x000fc60003fa6070 */
[----:B0-----:R-:W3:Y:S04]  /*1e1a0*/  LDL R159, [R1+0xf18] ;  /* 0x000f1800019f7983 */ /* 0x001ee80000100800 */
[----:B------:R-:W4:Y:S04]  /*1e1b0*/  LDL R160, [R1+0xf1c] ;  /* 0x000f1c0001a07983 */ /* 0x000f280000100800 */
[----:B------:R-:W1:Y:S04]  /*1e1c0*/  LDL R22, [R1+0xec0] ;  /* 0x000ec00001167983 */ /* 0x000e680000100800 */
[----:B------:R-:W1:Y:S01]  /*1e1d0*/  LDL R23, [R1+0xec4] ;  /* 0x000ec40001177983 */ /* 0x000e620000100800 */
[----:B------:R-:W-:-:S05]  /*1e1e0*/  VIADD R13, R67, 0xffffff24 ;  /* 0xffffff24430d7836 */ /* 0x000fca0000000000 */
[----:B------:R-:W-:Y:S01]  /*1e1f0*/  ISETP.GE.U32.AND P1, PT, R13, 0x7ffffe25, PT ;  /* 0x7ffffe250d00780c */ /* 0x000fe20003f26070 */
[----:B------:R-:W-:Y:S01]  /*1e200*/  VIADD R13, R67, 0xffffff23 ;  /* 0xffffff23430d7836 */ /* 0x000fe20000000000 */
[----:B------:R-:W-:Y:S02]  /*1e210*/  PRMT R67, RZ, 0x7610, R67 ;  /* 0x00007610ff437816 */ /* 0x000fe40000000043 */
[----:B-1----:R-:W-:-:S04]  /*1e220*/  @!P5 LOP3.LUT R23, R23, R22, RZ, 0x3c, !PT ;  /* 0x000000161717d212 */ /* 0x002fc800078e3cff */
[----:B------:R-:W-:-:S04]  /*1e230*/  @!P5 LOP3.LUT R22, R23, R22, RZ, 0x3c, !PT ;  /* 0x000000161716d212 */ /* 0x000fc800078e3cff */
[----:B------:R-:W-:-:S05]  /*1e240*/  @!P5 LOP3.LUT R23, R23, R22, RZ, 0x3c, !PT ;  /* 0x000000161717d212 */ /* 0x000fca00078e3cff */
[----:B------:R-:W3:Y:S01]  /*1e250*/  @!P5 LDG.E.U8 R67, desc[UR18][R22.64] ;  /* 0x000000121643d981 */ /* 0x000ee2000c1e1100 */
[----:B------:R-:W-:Y:S02]  /*1e260*/  ISETP.GE.U32.AND P2, PT, R13, 0x7ffffe24, PT ;  /* 0x7ffffe240d00780c */ /* 0x000fe40003f46070 */
[----:B------:R-:W-:Y:S01]  /*1e270*/  PRMT R13, RZ, 0x7610, R13 ;  /* 0x00007610ff0d7816 */ /* 0x000fe2000000000d */
[----:B--2---:R0:W-:Y:S04]  /*1e280*/  STL [R1+0x2c], R157 ;  /* 0x00002c9d01007387 */ /* 0x0041e80000100800 */
[----:B------:R-:W2:Y:S04]  /*1e290*/  LDL R158, [R1+0xf24] ;  /* 0x000f2400019e7983 */ /* 0x000ea80000100800 */
[----:B0-----:R-:W2:Y:S04]  /*1e2a0*/  LDL R157, [R1+0xf20] ;  /* 0x000f2000019d7983 */ /* 0x001ea80000100800 */
[----:B------:R-:W-:Y:S04]  /*1e2b0*/  STL.S16 [R1+0x6c], R13 ;  /* 0x00006c0d01007387 */ /* 0x000fe80000100600 */
[----:B---3--:R0:W-:Y:S02]  /*1e2c0*/  STL [R1+0x70], R67 ;  /* 0x0000704301007387 */ /* 0x0081e40000100800 */
[----:B0-----:R-:W0:Y:S02]  /*1e2d0*/  LDC R67, c[0x0][0x3a0] ;  /* 0x0000e800ff437b82 */ /* 0x001e240000000800 */
[----:B0-----:R-:W-:-:S02]  /*1e2e0*/  VIADD R13, R67, 0xffffff22 ;  /* 0xffffff22430d7836 */ /* 0x001fc40000000000 */
[----:B------:R-:W3:Y:S01]  /*1e2f0*/  LDL R67, [R1+0x6c] ;  /* 0x00006c0001437983 */ /* 0x000ee20000100800 */
[----:B------:R-:W-:Y:S02]  /*1e300*/  @!P5 IMAD.MOV.U32 R22, RZ, RZ, R117 ;  /* 0x000000ffff16d224 */ /* 0x000fe400078e0075 */
[----:B------:R-:W-:Y:S01]  /*1e310*/  @!P5 IMAD.MOV.U32 R23, RZ, RZ, R116 ;  /* 0x000000ffff17d224 */ /* 0x000fe200078e0074 */
[----:B------:R-:W2:Y:S04]  /*1e320*/  LDL R117, [R1+0xf2c] ;  /* 0x000f2c0001757983 */ /* 0x000ea80000100800 */
[----:B------:R-:W2:Y:S04]  /*1e330*/  LDL R116, [R1+0xf28] ;  /* 0x000f280001747983 */ /* 0x000ea80000100800 */
[----:B---3--:R-:W3:Y:S04]  /*1e340*/  @!P5 LDG.E.U8 R67, desc[UR18][R22.64] ;  /* 0x000000121643d981 */ /* 0x008ee8000c1e1100 */
[----:B---3--:R0:W-:Y:S04]  /*1e350*/  @!P5 STL [R1+0x6c], R67 ;  /* 0x00006c430100d387 */ /* 0x0081e80000100800 */
[----:B------:R-:W3:Y:S04]  /*1e360*/  LDL R22, [R1+0xf00] ;  /* 0x000f000001167983 */ /* 0x000ee80000100800 */
[----:B------:R-:W3:Y:S01]  /*1e370*/  LDL R23, [R1+0xf04] ;  /* 0x000f040001177983 */ /* 0x000ee20000100800 */
[----:B------:R-:W-:-:S02]  /*1e380*/  PRMT R28, RZ, 0x7610, R28 ;  /* 0x00007610ff1c7816 */ /* 0x000fc4000000001c */
[----:B------:R-:W-:Y:S02]  /*1e390*/  PRMT R27, RZ, 0x7610, R27 ;  /* 0x00007610ff1b7816 */ /* 0x000fe4000000001b */
[----:B------:R-:W-:Y:S02]  /*1e3a0*/  PRMT R85, RZ, 0x7610, R85 ;  /* 0x00007610ff557816 */ /* 0x000fe40000000055 */
[----:B------:R-:W-:Y:S02]  /*1e3b0*/  PRMT R84, RZ, 0x7610, R84 ;  /* 0x00007610ff547816 */ /* 0x000fe40000000054 */
        /* <DEDUP_REMOVED lines=8> */
[----:B-1----:R-:W-:Y:S01]  /*1e440*/  @!P1 IMAD.MOV.U32 R22, RZ, RZ, R118 ;  /* 0x000000ffff169224 */ /* 0x002fe200078e0076 */
[----:B------:R-:W-:Y:S02]  /*1e450*/  ISETP.GE.U32.AND P5, PT, R13, 0x7ffffe23, PT ;  /* 0x7ffffe230d00780c */ /* 0x000fe40003fa6070 */
[----:B------:R-:W3:Y:S04]  /*1e460*/  LDL R118, [R1+0xf3c] ;  /* 0x000f3c0001767983 */ /* 0x000ee80000100800 */
[----:B--2---:R1:W2:Y:S02]  /*1e470*/  @!P1 LDG.E.U8 R27, desc[UR18][R22.64] ;  /* 0x00000012161b9981 */ /* 0x0042a4000c1e1100 */
[----:B-1----:R-:W-:-:S02]  /*1e480*/  @!P2 IMAD.MOV.U32 R22, RZ, RZ, R156 ;  /* 0x000000ffff16a224 */ /* 0x002fc400078e009c */
[----:B------:R-:W-:Y:S02]  /*1e490*/  @!P2 IMAD.MOV.U32 R23, RZ, RZ, R155 ;  /* 0x000000ffff17a224 */ /* 0x000fe400078e009b */
[----:B0-----:R-:W-:Y:S01]  /*1e4a0*/  VIADD R13, R67, 0xffffff21 ;  /* 0xffffff21430d7836 */ /* 0x001fe20000000000 */
[----:B------:R-:W2:Y:S04]  /*1e4b0*/  LDL R155, [R1+0xf80] ;  /* 0x000f8000019b7983 */ /* 0x000ea80000100800 */
[----:B------:R4:W2:Y:S04]  /*1e4c0*/  @!P2 LDG.E.U8 R85, desc[UR18][R22.64] ;  /* 0x000000121655a981 */ /* 0x0008a8000c1e1100 */
[----:B------:R-:W2:Y:S01]  /*1e4d0*/  LDL R156, [R1+0xf84] ;  /* 0x000f8400019c7983 */ /* 0x000ea20000100800 */
[----:B----4-:R-:W-:-:S02]  /*1e4e0*/  @!P2 IMAD.MOV.U32 R22, RZ, RZ, R160 ;  /* 0x000000ffff16a224 */ /* 0x010fc400078e00a0 */
[----:B------:R-:W-:Y:S01]  /*1e4f0*/  @!P2 IMAD.MOV.U32 R23, RZ, RZ, R159 ;  /* 0x000000ffff17a224 */ /* 0x000fe200078e009f */
[----:B------:R-:W-:Y:S01]  /*1e500*/  ISETP.GE.U32.AND P1, PT, R13, 0x7ffffe22, PT ;  /* 0x7ffffe220d00780c */ /* 0x000fe20003f26070 */
[----:B------:R-:W4:Y:S04]  /*1e510*/  LDL R159, [R1+0xf48] ;  /* 0x000f4800019f7983 */ /* 0x000f280000100800 */
[----:B------:R0:W2:Y:S04]  /*1e520*/  @!P2 LDG.E.U8 R84, desc[UR18][R22.64] ;  /* 0x000000121654a981 */ /* 0x0000a8000c1e1100 */
[----:B------:R-:W2:Y:S01]  /*1e530*/  LDL R160, [R1+0xf4c] ;  /* 0x000f4c0001a07983 */ /* 0x000ea20000100800 */
[----:B0-----:R-:W-:-:S02]  /*1e540*/  @!P5 IMAD.MOV.U32 R22, RZ, RZ, R158 ;  /* 0x000000ffff16d224 */ /* 0x001fc400078e009e */
[----:B------:R-:W-:Y:S02]  /*1e550*/  @!P5 IMAD.MOV.U32 R23, RZ, RZ, R157 ;  /* 0x000000ffff17d224 */ /* 0x000fe400078e009d */
[----:B------:R-:W-:Y:S01]  /*1e560*/  VIADD R13, R67, 0xffffff20 ;  /* 0xffffff20430d7836 */ /* 0x000fe20000000000 */
[----:B------:R-:W2:Y:S04]  /*1e570*/  LDL R157, [R1+0xf88] ;  /* 0x000f8800019d7983 */ /* 0x000ea80000100800 */
[----:B------:R0:W2:Y:S04]  /*1e580*/  @!P5 LDG.E.U8 R127, desc[UR18][R22.64] ;  /* 0x00000012167fd981 */ /* 0x0000a8000c1e1100 */
[----:B------:R-:W2:Y:S01]  /*1e590*/  LDL R158, [R1+0xf8c] ;  /* 0x000f8c00019e7983 */ /* 0x000ea20000100800 */
[----:B0-----:R-:W-:-:S02]  /*1e5a0*/  @!P5 IMAD.MOV.U32 R22, RZ, RZ, R117 ;  /* 0x000000ffff16d224 */ /* 0x001fc400078e0075 */
[----:B------:R-:W-:Y:S01]  /*1e5b0*/  @!P5 IMAD.MOV.U32 R23, RZ, RZ, R116 ;  /* 0x000000ffff17d224 */ /* 0x000fe200078e0074 */
[----:B------:R-:W-:Y:S01]  /*1e5c0*/  ISETP.GE.U32.AND P2, PT, R13, 0x7ffffe21, PT ;  /* 0x7ffffe210d00780c */ /* 0x000fe20003f46070 */
[----:B------:R-:W2:Y:S04]  /*1e5d0*/  LDL R116, [R1+0xf90] ;  /* 0x000f900001747983 */ /* 0x000ea80000100800 */
[----:B------:R0:W2:Y:S04]  /*1e5e0*/  @!P5 LDG.E.U8 R126, desc[UR18][R22.64] ;  /* 0x00000012167ed981 */ /* 0x0000a8000c1e1100 */
[----:B------:R-:W2:Y:S04]  /*1e5f0*/  LDL R117, [R1+0xf94] ;  /* 0x000f940001757983 */ /* 0x000ea80000100800 */
[----:B------:R-:W0:Y:S04]  /*1e600*/  LDL R22, [R1+0xf30] ;  /* 0x000f300001167983 */ /* 0x000e280000100800 */
[----:B------:R-:W0:Y:S01]  /*1e610*/  LDL R23, [R1+0xf34] ;  /* 0x000f340001177983 */ /* 0x000e220000100800 */
[----:B------:R-:W-:Y:S01]  /*1e620*/  VIADD R13, R67, 0xffffff1c ;  /* 0xffffff1c430d7836 */ /* 0x000fe20000000000 */
[----:B------:R-:W-:-:S02]  /*1e630*/  PRMT R67, RZ, 0x7610, R67 ;  /* 0x00007610ff437816 */ /* 0x000fc40000000043 */
[----:B0-----:R-:W-:-:S04]  /*1e640*/  @!P1 LOP3.LUT R23, R23, R22, RZ, 0x3c, !PT ;  /* 0x0000001617179212 */ /* 0x001fc800078e3cff */
[----:B------:R-:W-:-:S04]  /*1e650*/  @!P1 LOP3.LUT R22, R23, R22, RZ, 0x3c, !PT ;  /* 0x0000001617169212 */ /* 0x000fc800078e3cff */
[----:B------:R-:W-:-:S05]  /*1e660*/  @!P1 LOP3.LUT R23, R23, R22, RZ, 0x3c, !PT ;  /* 0x0000001617179212 */ /* 0x000fca00078e3cff */
[----:B------:R-:W2:Y:S01]  /*1e670*/  @!P1 LDG.E.U8 R67, desc[UR18][R22.64] ;  /* 0x0000001216439981 */ /* 0x000ea2000c1e1100 */
[----:B------:R-:W-:-:S03]  /*1e680*/  PRMT R77, RZ, 0x7610, R77 ;  /* 0x00007610ff4d7816 */ /* 0x000fc6000000004d */
[----:B--2---:R0:W-:Y:S04]  /*1e690*/  STL [R1+0x28], R67 ;  /* 0x0000284301007387 */ /* 0x0041e80000100800 */
[----:B------:R-:W2:Y:S01]  /*1e6a0*/  LDL R23, [R1+0xf38] ;  /* 0x000f380001177983 */ /* 0x000ea20000100800 */
[----:B---3--:R-:W-:Y:S01]  /*1e6b0*/  @!P1 IMAD.MOV.U32 R22, RZ, RZ, R118 ;  /* 0x000000ffff169224 */ /* 0x008fe200078e0076 */
[----:B0-----:R-:W0:Y:S04]  /*1e6c0*/  LDC R67, c[0x0][0x3a0] ;  /* 0x0000e800ff437b82 */ /* 0x001e280000000800 */
[----:B--2---:R-:W2:Y:S04]  /*1e6d0*/  @!P1 LDG.E.U8 R77, desc[UR18][R22.64] ;  /* 0x00000012164d9981 */ /* 0x004ea8000c1e1100 */
[----:B------:R-:W3:Y:S04]  /*1e6e0*/  LDL R22, [R1+0xf40] ;  /* 0x000f400001167983 */ /* 0x000ee80000100800 */
[----:B------:R-:W3:Y:S01]  /*1e6f0*/  LDL R23, [R1+0xf44] ;  /* 0x000f440001177983 */ /* 0x000ee20000100800 */
[----:B------:R-:W-:-:S02]  /*1e700*/  PRMT R154, RZ, 0x7610, R154 ;  /* 0x00007610ff9a7816 */ /* 0x000fc4000000009a */
[----:B------:R-:W-:Y:S02]  /*1e710*/  ISETP.GE.U32.AND P5, PT, R13, 0x7ffffe1d, PT ;  /* 0x7ffffe1d0d00780c */ /* 0x000fe40003fa6070 */
[----:B------:R-:W-:Y:S01]  /*1e720*/  PRMT R153, RZ, 0x7610, R153 ;  /* 0x00007610ff997816 */ /* 0x000fe20000000099 */
[----:B0-----:R-:W-:Y:S01]  /*1e730*/  VIADD R13, R67, 0xffffff1b ;  /* 0xffffff1b430d7836 */ /* 0x001fe20000000000 */
[----:B------:R-:W-:-:S04]  /*1e740*/  PRMT R26, RZ, 0x7610, R26 ;  /* 0x00007610ff1a7816 */ /* 0x000fc8000000001a */
[----:B------:R-:W-:Y:S02]  /*1e750*/  ISETP.GE.U32.AND P1, PT, R13, 0x7ffffe1c, PT ;  /* 0x7ffffe1c0d00780c */ /* 0x000fe40003f26070 */
[----:B------:R-:W-:Y:S01]  /*1e760*/  PRMT R24, RZ, 0x7610, R24 ;  /* 0x00007610ff187816 */ /* 0x000fe20000000018 */
[----:B--2---:R0:W-:Y:S04]  /*1e770*/  STL [R1+0x24], R77 ;  /* 0x0000244d01007387 */ /* 0x0041e80000100800 */
[----:B------:R-:W2:Y:S04]  /*1e780*/  LDL R118, [R1+0xfa4] ;  /* 0x000fa40001767983 */ /* 0x000ea80000100800 */
[----:B0-----:R-:W2:Y:S01]  /*1e790*/  LDL R77, [R1+0xfa0] ;  /* 0x000fa000014d7983 */ /* 0x001ea20000100800 */
[----:B---3--:R-:W-:-:S04]  /*1e7a0*/  @!P2 LOP3.LUT R23, R23, R22, RZ, 0x3c, !PT ;  /* 0x000000161717a212 */ /* 0x008fc800078e3cff */
[----:B------:R-:W-:-:S04]  /*1e7b0*/  @!P2 LOP3.LUT R22, R23, R22, RZ, 0x3c, !PT ;  /* 0x000000161716a212 */ /* 0x000fc800078e3cff */
[----:B------:R-:W-:-:S05]  /*1e7c0*/  @!P2 LOP3.LUT R23, R23, R22, RZ, 0x3c, !PT ;  /* 0x000000161717a212 */ /* 0x000fca00078e3cff */
[----:B------:R0:W3:Y:S02]  /*1e7d0*/  @!P2 LDG.E.U8 R154, desc[UR18][R22.64] ;  /* 0x00000012169aa981 */ /* 0x0000e4000c1e1100 */
[----:B0-----:R-:W-:Y:S02]  /*1e7e0*/  @!P2 IMAD.MOV.U32 R22, RZ, RZ, R160 ;  /* 0x000000ffff16a224 */ /* 0x001fe400078e00a0 */
[----:B----4-:R-:W-:Y:S01]  /*1e7f0*/  @!P2 IMAD.MOV.U32 R23, RZ, RZ, R159 ;  /* 0x000000ffff17a224 */ /* 0x010fe200078e009f */
[----:B------:R-:W4:Y:S04]  /*1e800*/  LDL R160, [R1+0xfb4] ;  /* 0x000fb40001a07983 */ /* 0x000f280000100800 */
[----:B------:R-:W3:Y:S04]  /*1e810*/  LDL R159, [R1+0xfb0] ;  /* 0x000fb000019f7983 */ /* 0x000ee80000100800 */
[----:B------:R0:W3:Y:S02]  /*1e820*/  @!P2 LDG.E.U8 R153, desc[UR18][R22.64] ;  /* 0x000000121699a981 */ /* 0x0000e4000c1e1100 */
[----:B0-----:R-:W-:-:S02]  /*1e830*/  @!P5 IMAD.MOV.U32 R22, RZ, RZ, R156 ;  /* 0x000000ffff16d224 */ /* 0x001fc400078e009c */
[----:B------:R-:W-:-:S05]  /*1e840*/  @!P5 IMAD.MOV.U32 R23, RZ, RZ, R155 ;  /* 0x000000ffff17d224 */ /* 0x000fca00078e009b */
[----:B------:R0:W3:Y:S02]  /*1e850*/  @!P5 LDG.E.U8 R26, desc[UR18][R22.64] ;  /* 0x00000012161ad981 */ /* 0x0000e4000c1e1100 */
[----:B0-----:R-:W-:Y:S02]  /*1e860*/  @!P5 IMAD.MOV.U32 R22, RZ, RZ, R158 ;  /* 0x000000ffff16d224 */ /* 0x001fe400078e009e */
[----:B------:R-:W-:-:S05]  /*1e870*/  @!P5 IMAD.MOV.U32 R23, RZ, RZ, R157 ;  /* 0x000000ffff17d224 */ /* 0x000fca00078e009d */
[----:B------:R0:W3:Y:S02]  /*1e880*/  @!P5 LDG.E.U8 R24, desc[UR18][R22.64] ;  /* 0x000000121618d981 */ /* 0x0000e4000c1e1100 */
[----:B0-----:R-:W-:Y:S02]  /*1e890*/  @!P1 IMAD.MOV.U32 R22, RZ, RZ, R117 ;  /* 0x000000ffff169224 */ /* 0x001fe400078e0075 */
[----:B------:R-:W-:Y:S01]  /*1e8a0*/  @!P1 IMAD.MOV.U32 R23, RZ, RZ, R116 ;  /* 0x000000ffff179224 */ /* 0x000fe200078e0074 */
[----:B------:R-:W3:Y:S04]  /*1e8b0*/  LDL R117, [R1+0xfc4] ;  /* 0x000fc40001757983 */ /* 0x000ee80000100800 */
[----:B------:R-:W3:Y:S01]  /*1e8c0*/  LDL R116, [R1+0xfc0] ;  /* 0x000fc00001747983 */ /* 0x000ee20000100800 */
[----:B------:R-:W-:Y:S01]  /*1e8d0*/  VIADD R13, R67, 0xffffff1a ;  /* 0xffffff1a430d7836 */ /* 0x000fe20000000000 */
[----:B------:R-:W-:-:S04]  /*1e8e0*/  PRMT R82, RZ, 0x7610, R82 ;  /* 0x00007610ff527816 */ /* 0x000fc80000000052 */
[----:B------:R-:W-:Y:S02]  /*1e8f0*/  ISETP.GE.U32.AND P2, PT, R13, 0x7ffffe1b, PT ;  /* 0x7ffffe1b0d00780c */ /* 0x000fe40003f46070 */
[----:B------:R-:W-:Y:S01]  /*1e900*/  PRMT R81, RZ, 0x7610, R81 ;  /* 0x00007610ff517816 */ /* 0x000fe20000000051 */
[----:B------:R0:W3:Y:S01]  /*1e910*/  @!P1 LDG.E.U8 R82, desc[UR18][R22.64] ;  /* 0x0000001216529981 */ /* 0x0000e2000c1e1100 */
[----:B------:R-:W-:Y:S01]  /*1e920*/  VIADD R13, R67, 0xffffff19 ;  /* 0xffffff19430d7836 */ /* 0x000fe20000000000 */
[----:B------:R-:W-:Y:S01]  /*1e930*/  PRMT R125, RZ, 0x7610, R125 ;  /* 0x00007610ff7d7816 */ /* 0x000fe2000000007d */
[----:B0-----:R-:W-:Y:S02]  /*1e940*/  @!P1 IMAD.MOV.U32 R22, RZ, RZ, R162 ;  /* 0x000000ffff169224 */ /* 0x001fe400078e00a2 */
[----:B------:R-:W-:Y:S01]  /*1e950*/  @!P1 IMAD.MOV.U32 R23, RZ, RZ, R163 ;  /* 0x000000ffff179224 */ /* 0x000fe200078e00a3 */
[----:B------:R-:W-:Y:S02]  /*1e960*/  ISETP.GE.U32.AND P5, PT, R13, 0x7ffffe1a, PT ;  /* 0x7ffffe1a0d00780c */ /* 0x000fe40003fa6070 */
[----:B------:R-:W-:-:S02]  /*1e970*/  PRMT R124, RZ, 0x7610, R124 ;  /* 0x00007610ff7c7816 */ /* 0x000fc4000000007c */
[----:B------:R-:W-:Y:S02]  /*1e980*/  PRMT R119, RZ, 0x7610, R119 ;  /* 0x00007610ff777816 */ /* 0x000fe40000000077 */
[----:B------:R-:W-:Y:S01]  /*1e990*/  PRMT R115, RZ, 0x7610, R115 ;  /* 0x00007610ff737816 */ /* 0x000fe20000000073 */
[----:B------:R2:W3:Y:S01]  /*1e9a0*/  @!P1 LDG.E.U8 R81, desc[UR18][R22.64] ;  /* 0x0000001216519981 */ /* 0x0004e2000c1e1100 */
[----:B------:R-:W-:Y:S01]  /*1e9b0*/  VIADD R13, R67, 0xffffff03 ;  /* 0xffffff03430d7836 */ /* 0x000fe20000000000 */
[----:B------:R-:W-:Y:S02]  /*1e9c0*/  PRMT R76, RZ, 0x7610, R76 ;  /* 0x00007610ff4c7816 */ /* 0x000fe4000000004c */
[----:B------:R-:W3:Y:S04]  /*1e9d0*/  LDL.LU R163, [R1+0x1b1c] ;  /* 0x001b1c0001a37983 */ /* 0x000ee80000300800 */
[----:B------:R-:W3:Y:S01]  /*1e9e0*/  LDL.LU R162, [R1+0x1b18] ;  /* 0x001b180001a27983 */ /* 0x000ee20000300800 */
[----:B------:R-:W-:Y:S01]  /*1e9f0*/  ISETP.GE.U32.AND P1, PT, R13, 0x7ffffe04, PT ;  /* 0x7ffffe040d00780c */ /* 0x000fe20003f26070 */
[----:B------:R-:W-:Y:S01]  /*1ea00*/  VIADD R13, R67, 0xffffff18 ;  /* 0xffffff18430d7836 */ /* 0x000fe20000000000 */
[----:B------:R-:W-:Y:S01]  /*1ea10*/  PRMT R73, RZ, 0x7610, R73 ;  /* 0x00007610ff497816 */ /* 0x000fe20000000049 */
[----:B--2---:R-:W-:-:S02]  /*1ea20*/  @!P2 IMAD.MOV.U32 R22, RZ, RZ, R118 ;  /* 0x000000ffff16a224 */ /* 0x004fc400078e0076 */
[----:B------:R-:W2:Y:S01]  /*1ea30*/  LDL R118, [R1+0x1004] ;  /* 0x0010040001767983 */ /* 0x000ea20000100800 */
[----:B------:R-:W-:-:S03]  /*1ea40*/  @!P2 IMAD.MOV.U32 R23, RZ, RZ, R77 ;  /* 0x000000ffff17a224 */ /* 0x000fc600078e004d */
[----:B------:R-:W2:Y:S04]  /*1ea50*/  LDL R77, [R1+0x1000] ;  /* 0x00100000014d7983 */ /* 0x000ea80000100800 */
[----:B------:R0:W2:Y:S02]  /*1ea60*/  @!P2 LDG.E.U8 R125, desc[UR18][R22.64] ;  /* 0x00000012167da981 */ /* 0x0000a4000c1e1100 */
[----:B0-----:R-:W-:Y:S02]  /*1ea70*/  @!P2 IMAD.MOV.U32 R22, RZ, RZ, R0 ;  /* 0x000000ffff16a224 */ /* 0x001fe400078e0000 */
[----:B------:R-:W-:-:S05]  /*1ea80*/  @!P2 IMAD.MOV.U32 R23, RZ, RZ, R64 ;  /* 0x000000ffff17a224 */ /* 0x000fca00078e0040 */
[----:B------:R4:W2:Y:S02]  /*1ea90*/  @!P2 LDG.E.U8 R124, desc[UR18][R22.64] ;  /* 0x00000012167ca981 */ /* 0x0008a4000c1e1100 */
[----:B----4-:R-:W-:Y:S02]  /*1eaa0*/  @!P5 IMAD.MOV.U32 R22, RZ, RZ, R160 ;  /* 0x000000ffff16d224 */ /* 0x010fe400078e00a0 */
[----:B---3--:R-:W-:-:S05]  /*1eab0*/  @!P5 IMAD.MOV.U32 R23, RZ, RZ, R159 ;  /* 0x000000ffff17d224 */ /* 0x008fca00078e009f */
[----:B------:R0:W3:Y:S01]  /*1eac0*/  @!P5 LDG.E.U8 R119, desc[UR18][R22.64] ;  /* 0x000000121677d981 */ /* 0x0000e2000c1e1100 */
[----:B------:R-:W-:Y:S01]  /*1ead0*/  ISETP.GE.U32.AND P2, PT, R13, 0x7ffffe19, PT ;  /* 0x7ffffe190d00780c */ /* 0x000fe20003f46070 */
[----:B0-----:R-:W-:Y:S02]  /*1eae0*/  @!P5 IMAD.MOV.U32 R22, RZ, RZ, R74 ;  /* 0x000000ffff16d224 */ /* 0x001fe400078e004a */
[----:B------:R-:W-:-:S05]  /*1eaf0*/  @!P5 IMAD.MOV.U32 R23, RZ, RZ, R5 ;  /* 0x000000ffff17d224 */ /* 0x000fca00078e0005 */
[----:B------:R0:W4:Y:S05]  /*1eb00*/  @!P5 LDG.E.U8 R115, desc[UR18][R22.64] ;  /* 0x000000121673d981 */ /* 0x00012a000c1e1100 */
[----:B0-----:R-:W-:Y:S02]  /*1eb10*/  @!P2 IMAD.MOV.U32 R22, RZ, RZ, R117 ;  /* 0x000000ffff16a224 */ /* 0x001fe400078e0075 */
[----:B------:R-:W-:-:S05]  /*1eb20*/  @!P2 IMAD.MOV.U32 R23, RZ, RZ, R116 ;  /* 0x000000ffff17a224 */ /* 0x000fca00078e0074 */
[----:B------:R0:W2:Y:S02]  /*1eb30*/  @!P2 LDG.E.U8 R76, desc[UR18][R22.64] ;  /* 0x00000012164ca981 */ /* 0x0000a4000c1e1100 */
[----:B0-----:R-:W-:Y:S02]  /*1eb40*/  @!P2 IMAD.MOV.U32 R22, RZ, RZ, R66 ;  /* 0x000000ffff16a224 */ /* 0x001fe400078e0042 */
[----:B------:R-:W-:-:S05]  /*1eb50*/  @!P2 IMAD.MOV.U32 R23, RZ, RZ, R165 ;  /* 0x000000ffff17a224 */ /* 0x000fca00078e00a5 */
[----:B------:R0:W4:Y:S04]  /*1eb60*/  @!P2 LDG.E.U8 R73, desc[UR18][R22.64] ;  /* 0x000000121649a981 */ /* 0x000128000c1e1100 */
[----:B------:R-:W-:Y:S04]  /*1eb70*/  STL [R1+0x68], R154 ;  /* 0x0000689a01007387 */ /* 0x000fe80000100800 */
[----:B------:R-:W4:Y:S04]  /*1eb80*/  LDL.LU R64, [R1+0x1b14] ;  /* 0x001b140001407983 */ /* 0x000f280000300800 */
[----:B------:R-:W-:Y:S04]  /*1eb90*/  STL [R1+0x64], R153 ;  /* 0x0000649901007387 */ /* 0x000fe80000100800 */
[----:B------:R-:W4:Y:S01]  /*1eba0*/  LDL.LU R0, [R1+0x1b10] ;  /* 0x001b100001007983 */ /* 0x000f220000300800 */
[----:B------:R-:W-:-:S05]  /*1ebb0*/  VIADD R13, R67, 0xffffff14 ;  /* 0xffffff14430d7836 */ /* 0x000fca0000000000 */
[----:B------:R-:W-:Y:S02]  /*1ebc0*/  ISETP.GE.U32.AND P5, PT, R13, 0x7ffffe15, PT ;  /* 0x7ffffe150d00780c */ /* 0x000fe40003fa6070 */
[----:B0-----:R-:W-:Y:S01]  /*1ebd0*/  PRMT R23, RZ, 0x7610, R23 ;  /* 0x00007610ff177816 */ /* 0x001fe20000000017 */
[----:B---3--:R0:W-:Y:S04]  /*1ebe0*/  STL [R1+0x20], R119 ;  /* 0x0000207701007387 */ /* 0x0081e80000100800 */
[----:B------:R-:W3:Y:S04]  /*1ebf0*/  LDL R160, [R1+0x1014] ;  /* 0x0010140001a07983 */ /* 0x000ee80000100800 */
[----:B0-----:R-:W3:Y:S04]  /*1ec00*/  LDL R119, [R1+0x1010] ;  /* 0x0010100001777983 */ /* 0x001ee80000100800 */
[----:B------:R-:W3:Y:S04]  /*1ec10*/  LDL.LU R5, [R1+0x1b0c] ;  /* 0x001b0c0001057983 */ /* 0x000ee80000300800 */
[----:B------:R-:W3:Y:S04]  /*1ec20*/  LDL.LU R74, [R1+0x1b08] ;  /* 0x001b0800014a7983 */ /* 0x000ee80000300800 */
[----:B------:R-:W3:Y:S04]  /*1ec30*/  LDL.LU R165, [R1+0x1b04] ;  /* 0x001b040001a57983 */ /* 0x000ee80000300800 */
[----:B------:R-:W3:Y:S04]  /*1ec40*/  LDL.LU R66, [R1+0x1b00] ;  /* 0x001b000001427983 */ /* 0x000ee80000300800 */
[----:B------:R-:W3:Y:S04]  /*1ec50*/  LDL R158, [R1+0x1020] ;  /* 0x00102000019e7983 */ /* 0x000ee80000100800 */
[----:B------:R-:W3:Y:S04]  /*1ec60*/  LDL R159, [R1+0x1024] ;  /* 0x00102400019f7983 */ /* 0x000ee80000100800 */
[----:B--2---:R0:W-:Y:S04]  /*1ec70*/  STL [R1+0x60], R76 ;  /* 0x0000604c01007387 */ /* 0x0041e80000100800 */
[----:B------:R-:W2:Y:S04]  /*1ec80*/  LDL R116, [R1+0x1030] ;  /* 0x0010300001747983 */ /* 0x000ea80000100800 */
[----:B------:R-:W2:Y:S01]  /*1ec90*/  LDL R117, [R1+0x1034] ;  /* 0x0010340001757983 */ /* 0x000ea20000100800 */
[----:B0-----:R-:W-:-:S05]  /*1eca0*/  @!P5 IMAD.MOV.U32 R76, RZ, RZ, R118 ;  /* 0x000000ffff4cd224 */ /* 0x001fca00078e0076 */
[----:B------:R0:W2:Y:S02]  /*1ecb0*/  @!P5 LDG.E.U8 R23, desc[UR18][R76.64] ;  /* 0x000000124c17d981 */ /* 0x0000a4000c1e1100 */
[----:B0-----:R-:W-:Y:S02]  /*1ecc0*/  @!P5 IMAD.MOV.U32 R77, RZ, RZ, R36 ;  /* 0x000000ffff4dd224 */ /* 0x001fe400078e0024 */
[----:B------:R-:W-:Y:S01]  /*1ecd0*/  @!P5 IMAD.MOV.U32 R76, RZ, RZ, R3 ;  /* 0x000000ffff4cd224 */ /* 0x000fe200078e0003 */
[----:B------:R-:W2:Y:S04]  /*1ece0*/  LDL.LU R36, [R1+0x1afc] ;  /* 0x001afc0001247983 */ /* 0x000ea80000300800 */
[----:B------:R-:W2:Y:S04]  /*1ecf0*/  LDL.LU R3, [R1+0x1af8] ;  /* 0x001af80001037983 */ /* 0x000ea80000300800 */
[----:B----4-:R-:W-:Y:S04]  /*1ed00*/  STL [R1+0x1c], R115 ;  /* 0x00001c7301007387 */ /* 0x010fe80000100800 */
[----:B------:R0:W-:Y:S04]  /*1ed10*/  STL [R1+0x5c], R73 ;  /* 0x00005c4901007387 */ /* 0x0001e80000100800 */
[----:B------:R-:W4:Y:S04]  /*1ed20*/  LDL R118, [R1+0x1044] ;  /* 0x0010440001767983 */ /* 0x000f280000100800 */
[----:B0-----:R-:W4:Y:S01]  /*1ed30*/  LDL R73, [R1+0x1040] ;  /* 0x0010400001497983 */ /* 0x001f220000100800 */
[----:B------:R-:W-:-:S05]  /*1ed40*/  VIADD R13, R67, 0xffffff13 ;  /* 0xffffff13430d7836 */ /* 0x000fca0000000000 */
[----:B------:R-:W-:Y:S02]  /*1ed50*/  ISETP.GE.U32.AND P2, PT, R13, 0x7ffffe14, PT ;  /* 0x7ffffe140d00780c */ /* 0x000fe40003f46070 */
[----:B------:R-:W-:Y:S01]  /*1ed60*/  PRMT R13, RZ, 0x7610, R13 ;  /* 0x00007610ff0d7816 */ /* 0x000fe2000000000d */
[----:B------:R-:W-:Y:S01]  /*1ed70*/  VIADD R22, R67, 0xffffff12 ;  /* 0xffffff1243167836 */ /* 0x000fe20000000000 */
[----:B------:R-:W-:-:S04]  /*1ed80*/  PRMT R80, RZ, 0x7610, R80 ;  /* 0x00007610ff507816 */ /* 0x000fc80000000050 */
[----:B------:R3:W4:Y:S01]  /*1ed90*/  @!P5 LDG.E.U8 R13, desc[UR18][R76.64] ;  /* 0x000000124c0dd981 */ /* 0x000722000c1e1100 */
[----:B------:R-:W-:Y:S02]  /*1eda0*/  ISETP.GE.U32.AND P5, PT, R22, 0x7ffffe13, PT ;  /* 0x7ffffe131600780c */ /* 0x000fe40003fa6070 */
[----:B------:R-:W-:Y:S01]  /*1edb0*/  PRMT R79, RZ, 0x7610, R79 ;  /* 0x00007610ff4f7816 */ /* 0x000fe2000000004f */
[----:B------:R-:W-:Y:S01]  /*1edc0*/  VIADD R22, R67, 0xffffff11 ;  /* 0xffffff1143167836 */ /* 0x000fe20000000000 */
[----:B------:R-:W-:Y:S02]  /*1edd0*/  PRMT R123, RZ, 0x7610, R123 ;  /* 0x00007610ff7b7816 */ /* 0x000fe4000000007b */
[----:B------:R-:W-:Y:S02]  /*1ede0*/  PRMT R122, RZ, 0x7610, R122 ;  /* 0x00007610ff7a7816 */ /* 0x000fe4000000007a */
[----:B------:R-:W-:Y:S02]  /*1edf0*/  PRMT R114, RZ, 0x7610, R114 ;  /* 0x00007610ff727816 */ /* 0x000fe40000000072 */
[----:B------:R-:W-:-:S02]  /*1ee00*/  PRMT R71, RZ, 0x7610, R71 ;  /* 0x00007610ff477816 */ /* 0x000fc40000000047 */
[----:B------:R-:W-:Y:S02]  /*1ee10*/  PRMT R69, RZ, 0x7610, R69 ;  /* 0x00007610ff457816 */ /* 0x000fe40000000045 */
[----:B------:R-:W-:Y:S01]  /*1ee20*/  PRMT R68, RZ, 0x7610, R68 ;  /* 0x00007610ff447816 */ /* 0x000fe20000000044 */
[----:B---3--:R-:W-:Y:S02]  /*1ee30*/  @!P2 IMAD.MOV.U32 R76, RZ, RZ, R160 ;  /* 0x000000ffff4ca224 */ /* 0x008fe400078e00a0 */
[----:B------:R-:W-:-:S05]  /*1ee40*/  @!P2 IMAD.MOV.U32 R77, RZ, RZ, R119 ;  /* 0x000000ffff4da224 */ /* 0x000fca00078e0077 */
[----:B------:R0:W3:Y:S02]  /*1ee50*/  @!P2 LDG.E.U8 R80, desc[UR18][R76.64] ;  /* 0x000000124c50a981 */ /* 0x0000e4000c1e1100 */
[----:B0-----:R-:W-:Y:S02]  /*1ee60*/  @!P2 IMAD.MOV.U32 R76, RZ, RZ, R12 ;  /* 0x000000ffff4ca224 */ /* 0x001fe400078e000c */
[----:B------:R-:W-:Y:S02]  /*1ee70*/  @!P2 IMAD.MOV.U32 R77, RZ, RZ, R19 ;  /* 0x000000ffff4da224 */ /* 0x000fe400078e0013 */
[----:B------:R-:W3:Y:S04]  /*1ee80*/  LDL.LU R19, [R1+0x1af4] ;  /* 0x001af40001137983 */ /* 0x000ee80000300800 */
[----:B------:R0:W3:Y:S01]  /*1ee90*/  @!P2 LDG.E.U8 R79, desc[UR18][R76.64] ;  /* 0x000000124c4fa981 */ /* 0x0000e2000c1e1100 */
[----:B------:R-:W-:Y:S01]  /*1eea0*/  ISETP.GE.U32.AND P2, PT, R22, 0x7ffffe12, PT ;  /* 0x7ffffe121600780c */ /* 0x000fe20003f46070 */
[----:B------:R-:W-:-:S02]  /*1eeb0*/  VIADD R22, R67, 0xffffff10 ;  /* 0xffffff1043167836 */ /* 0x000fc40000000000 */
[----:B------:R-:W3:Y:S04]  /*1eec0*/  LDL.LU R12, [R1+0x1af0] ;  /* 0x001af000010c7983 */ /* 0x000ee80000300800 */
[----:B------:R-:W3:Y:S04]  /*1eed0*/  LDL R160, [R1+0x1084] ;  /* 0x0010840001a07983 */ /* 0x000ee80000100800 */
[----:B------:R-:W3:Y:S01]  /*1eee0*/  LDL R119, [R1+0x1080] ;  /* 0x0010800001777983 */ /* 0x000ee20000100800 */
[----:B0-----:R-:W-:Y:S02]  /*1eef0*/  @!P5 IMAD.MOV.U32 R76, RZ, RZ, R159 ;  /* 0x000000ffff4cd224 */ /* 0x001fe400078e009f */
[----:B------:R-:W-:-:S05]  /*1ef00*/  @!P5 IMAD.MOV.U32 R77, RZ, RZ, R158 ;  /* 0x000000ffff4dd224 */ /* 0x000fca00078e009e */
[----:B------:R0:W3:Y:S02]  /*1ef10*/  @!P5 LDG.E.U8 R123, desc[UR18][R76.64] ;  /* 0x000000124c7bd981 */ /* 0x0000e4000c1e1100 */
[----:B0-----:R-:W-:Y:S02]  /*1ef20*/  @!P5 IMAD.MOV.U32 R76, RZ, RZ, R17 ;  /* 0x000000ffff4cd224 */ /* 0x001fe400078e0011 */
[----:B------:R-:W-:Y:S02]  /*1ef30*/  @!P5 IMAD.MOV.U32 R77, RZ, RZ, R62 ;  /* 0x000000ffff4dd224 */ /* 0x000fe400078e003e */
[----:B------:R-:W3:Y:S04]  /*1ef40*/  LDL.LU R62, [R1+0x1aec] ;  /* 0x001aec00013e7983 */ /* 0x000ee80000300800 */
[----:B------:R2:W3:Y:S01]  /*1ef50*/  @!P5 LDG.E.U8 R122, desc[UR18][R76.64] ;  /* 0x000000124c7ad981 */ /* 0x0004e2000c1e1100 */
[----:B------:R-:W-:-:S03]  /*1ef60*/  ISETP.GE.U32.AND P5, PT, R22, 0x7ffffe11, PT ;  /* 0x7ffffe111600780c */ /* 0x000fc60003fa6070 */
[----:B------:R-:W3:Y:S01]  /*1ef70*/  LDL.LU R17, [R1+0x1ae8] ;  /* 0x001ae80001117983 */ /* 0x000ee20000300800 */
[----:B--2---:R-:W-:Y:S02]  /*1ef80*/  @!P2 IMAD.MOV.U32 R76, RZ, RZ, R117 ;  /* 0x000000ffff4ca224 */ /* 0x004fe400078e0075 */
[----:B------:R-:W-:-:S05]  /*1ef90*/  @!P2 IMAD.MOV.U32 R77, RZ, RZ, R116 ;  /* 0x000000ffff4da224 */ /* 0x000fca00078e0074 */
[----:B------:R0:W2:Y:S02]  /*1efa0*/  @!P2 LDG.E.U8 R114, desc[UR18][R76.64] ;  /* 0x000000124c72a981 */ /* 0x0000a4000c1e1100 */
[----:B0-----:R-:W-:Y:S02]  /*1efb0*/  @!P2 IMAD.MOV.U32 R76, RZ, RZ, R14 ;  /* 0x000000ffff4ca224 */ /* 0x001fe400078e000e */
[----:B------:R-:W-:Y:S02]  /*1efc0*/  @!P2 IMAD.MOV.U32 R77, RZ, RZ, R21 ;  /* 0x000000ffff4da224 */ /* 0x000fe400078e0015 */
[----:B------:R-:W2:Y:S04]  /*1efd0*/  LDL.LU R21, [R1+0x1ae4] ;  /* 0x001ae40001157983 */ /* 0x000ea80000300800 */
[----:B------:R4:W2:Y:S04]  /*1efe0*/  @!P2 LDG.E.U8 R71, desc[UR18][R76.64] ;  /* 0x000000124c47a981 */ /* 0x0008a8000c1e1100 */
[----:B------:R-:W2:Y:S01]  /*1eff0*/  LDL.LU R14, [R1+0x1ae0] ;  /* 0x001ae000010e7983 */ /* 0x000ea20000300800 */
[----:B----4-:R-:W-:-:S02]  /*1f000*/  @!P5 IMAD.MOV.U32 R76, RZ, RZ, R118 ;  /* 0x000000ffff4cd224 */ /* 0x010fc400078e0076 */
[----:B------:R-:W-:-:S05]  /*1f010*/  @!P5 IMAD.MOV.U32 R77, RZ, RZ, R73 ;  /* 0x000000ffff4dd224 */ /* 0x000fca00078e0049 */
[----:B------:R0:W4:Y:S02]  /*1f020*/  @!P5 LDG.E.U8 R69, desc[UR18][R76.64] ;  /* 0x000000124c45d981 */ /* 0x000124000c1e1100 */
[----:B0-----:R-:W-:Y:S02]  /*1f030*/  @!P5 IMAD.MOV.U32 R77, RZ, RZ, R11 ;  /* 0x000000ffff4dd224 */ /* 0x001fe400078e000b */
[----:B------:R-:W-:Y:S01]  /*1f040*/  @!P5 IMAD.MOV.U32 R76, RZ, RZ, R10 ;  /* 0x000000ffff4cd224 */ /* 0x000fe200078e000a */
[----:B------:R-:W4:Y:S04]  /*1f050*/  LDL.LU R11, [R1+0x1adc] ;  /* 0x001adc00010b7983 */ /* 0x000f280000300800 */
[----:B------:R-:W4:Y:S04]  /*1f060*/  LDL.LU R10, [R1+0x1ad8] ;  /* 0x001ad800010a7983 */ /* 0x000f280000300800 */
[----:B------:R0:W4:Y:S01]  /*1f070*/  @!P5 LDG.E.U8 R68, desc[UR18][R76.64] ;  /* 0x000000124c44d981 */ /* 0x000122000c1e1100 */
[----:B------:R-:W-:-:S05]  /*1f080*/  VIADD R22, R67, 0xffffff0c ;  /* 0xffffff0c43167836 */ /* 0x000fca0000000000 */
[----:B------:R-:W-:Y:S01]  /*1f090*/  ISETP.GE.U32.AND P2, PT, R22, 0x7ffffe0d, PT ;  /* 0x7ffffe0d1600780c */ /* 0x000fe20003f46070 */
[----:B------:R-:W-:Y:S01]  /*1f0a0*/  VIADD R22, R67, 0xffffff0b ;  /* 0xffffff0b43167836 */ /* 0x000fe20000000000 */
[----:B------:R-:W-:-:S04]  /*1f0b0*/  PRMT R78, RZ, 0x7610, R78 ;  /* 0x00007610ff4e7816 */ /* 0x000fc8000000004e */
[----:B------:R-:W-:Y:S02]  /*1f0c0*/  ISETP.GE.U32.AND P5, PT, R22, 0x7ffffe0c, PT ;  /* 0x7ffffe0c1600780c */ /* 0x000fe40003fa6070 */
[----:B0-----:R-:W-:Y:S01]  /*1f0d0*/  PRMT R77, RZ, 0x7610, R77 ;  /* 0x00007610ff4d7816 */ /* 0x001fe2000000004d */
[----:B------:R-:W-:Y:S01]  /*1f0e0*/  VIADD R22, R67, 0xffffff0a ;  /* 0xffffff0a43167836 */ /* 0x000fe20000000000 */
[----:B------:R-:W-:Y:S02]  /*1f0f0*/  PRMT R121, RZ, 0x7610, R121 ;  /* 0x00007610ff797816 */ /* 0x000fe40000000079 */
[----:B------:R-:W-:Y:S02]  /*1f100*/  PRMT R120, RZ, 0x7610, R120 ;  /* 0x00007610ff787816 */ /* 0x000fe40000000078 */
[----:B------:R-:W-:Y:S02]  /*1f110*/  PRMT R163, RZ, 0x7610, R163 ;  /* 0x00007610ffa37816 */ /* 0x000fe400000000a3 */
[----:B------:R-:W-:-:S02]  /*1f120*/  PRMT R162, RZ, 0x7610, R162 ;  /* 0x00007610ffa27816 */ /* 0x000fc400000000a2 */
[----:B------:R-:W-:Y:S02]  /*1f130*/  PRMT R9, RZ, 0x7610, R9 ;  /* 0x00007610ff097816 */ /* 0x000fe40000000009 */
[----:B------:R-:W-:Y:S02]  /*1f140*/  PRMT R2, RZ, 0x7610, R2 ;  /* 0x00007610ff027816 */ /* 0x000fe40000000002 */
[----:B------:R-:W-:Y:S02]  /*1f150*/  PRMT R8, RZ, 0x7610, R8 ;  /* 0x00007610ff087816 */ /* 0x000fe40000000008 */
[----:B------:R-:W-:Y:S01]  /*1f160*/  PRMT R7, RZ, 0x7610, R7 ;  /* 0x00007610ff077816 */ /* 0x000fe20000000007 */
[----:B---3--:R-:W-:-:S05]  /*1f170*/  @!P2 IMAD.MOV.U32 R118, RZ, RZ, R160 ;  /* 0x000000ffff76a224 */ /* 0x008fca00078e00a0 */
[----:B------:R0:W3:Y:S02]  /*1f180*/  @!P2 LDG.E.U8 R78, desc[UR18][R118.64] ;  /* 0x00000012764ea981 */ /* 0x0000e4000c1e1100 */
[----:B0-----:R-:W-:Y:S02]  /*1f190*/  @!P2 IMAD.MOV.U32 R118, RZ, RZ, R51 ;  /* 0x000000ffff76a224 */ /* 0x001fe400078e0033 */
[----:B------:R-:W-:Y:S02]  /*1f1a0*/  @!P2 IMAD.MOV.U32 R119, RZ, RZ, R44 ;  /* 0x000000ffff77a224 */ /* 0x000fe400078e002c */
[----:B------:R-:W3:Y:S04]  /*1f1b0*/  LDL.LU R44, [R1+0x1ad4] ;  /* 0x001ad400012c7983 */ /* 0x000ee80000300800 */
[----:B------:R2:W3:Y:S01]  /*1f1c0*/  @!P2 LDG.E.U8 R77, desc[UR18][R118.64] ;  /* 0x00000012764da981 */ /* 0x0004e2000c1e1100 */
[----:B------:R-:W-:Y:S01]  /*1f1d0*/  ISETP.GE.U32.AND P2, PT, R22, 0x7ffffe0b, PT ;  /* 0x7ffffe0b1600780c */ /* 0x000fe20003f46070 */
[----:B------:R-:W-:-:S02]  /*1f1e0*/  VIADD R22, R67, 0xffffff09 ;  /* 0xffffff0943167836 */ /* 0x000fc40000000000 */
[----:B------:R-:W3:Y:S01]  /*1f1f0*/  LDL.LU R51, [R1+0x1ad0] ;  /* 0x001ad00001337983 */ /* 0x000ee20000300800 */
[----:B--2---:R-:W-:Y:S02]  /*1f200*/  @!P5 IMAD.MOV.U32 R119, RZ, RZ, R14 ;  /* 0x000000ffff77d224 */ /* 0x004fe400078e000e */
[----:B----4-:R-:W-:-:S05]  /*1f210*/  @!P5 IMAD.MOV.U32 R118, RZ, RZ, R10 ;  /* 0x000000ffff76d224 */ /* 0x010fca00078e000a */
[----:B------:R0:W2:Y:S02]  /*1f220*/  @!P5 LDG.E.U8 R121, desc[UR18][R118.64] ;  /* 0x000000127679d981 */ /* 0x0000a4000c1e1100 */
[----:B0-----:R-:W-:Y:S02]  /*1f230*/  @!P5 IMAD.MOV.U32 R118, RZ, RZ, R16 ;  /* 0x000000ffff76d224 */ /* 0x001fe400078e0010 */
[----:B------:R-:W-:-:S05]  /*1f240*/  @!P5 IMAD.MOV.U32 R119, RZ, RZ, R15 ;  /* 0x000000ffff77d224 */ /* 0x000fca00078e000f */
[----:B------:R0:W4:Y:S01]  /*1f250*/  @!P5 LDG.E.U8 R120, desc[UR18][R118.64] ;  /* 0x000000127678d981 */ /* 0x000122000c1e1100 */
[----:B------:R-:W-:Y:S01]  /*1f260*/  ISETP.GE.U32.AND P5, PT, R22, 0x7ffffe0a, PT ;  /* 0x7ffffe0a1600780c */ /* 0x000fe20003fa6070 */
[----:B------:R-:W-:Y:S02]  /*1f270*/  VIADD R22, R67, 0xffffff08 ;  /* 0xffffff0843167836 */ /* 0x000fe40000000000 */
[----:B0-----:R-:W-:Y:S02]  /*1f280*/  @!P2 IMAD.MOV.U32 R118, RZ, RZ, R11 ;  /* 0x000000ffff76a224 */ /* 0x001fe400078e000b */
[----:B------:R-:W-:-:S05]  /*1f290*/  @!P2 IMAD.MOV.U32 R119, RZ, RZ, R17 ;  /* 0x000000ffff77a224 */ /* 0x000fca00078e0011 */
[----:B------:R0:W2:Y:S02]  /*1f2a0*/  @!P2 LDG.E.U8 R163, desc[UR18][R118.64] ;  /* 0x0000001276a3a981 */ /* 0x0000a4000c1e1100 */
[----:B0-----:R-:W-:Y:S02]  /*1f2b0*/  @!P2 IMAD.MOV.U32 R118, RZ, RZ, R161 ;  /* 0x000000ffff76a224 */ /* 0x001fe400078e00a1 */
[----:B------:R-:W-:-:S05]  /*1f2c0*/  @!P2 IMAD.MOV.U32 R119, RZ, RZ, R18 ;  /* 0x000000ffff77a224 */ /* 0x000fca00078e0012 */
[----:B------:R0:W2:Y:S01]  /*1f2d0*/  @!P2 LDG.E.U8 R162, desc[UR18][R118.64] ;  /* 0x0000001276a2a981 */ /* 0x0000a2000c1e1100 */
[----:B------:R-:W-:Y:S01]  /*1f2e0*/  ISETP.GE.U32.AND P2, PT, R22, 0x7ffffe09, PT ;  /* 0x7ffffe091600780c */ /* 0x000fe20003f46070 */
[----:B0-----:R-:W-:Y:S02]  /*1f2f0*/  @!P5 IMAD.MOV.U32 R118, RZ, RZ, R21 ;  /* 0x000000ffff76d224 */ /* 0x001fe400078e0015 */
[----:B------:R-:W-:-:S05]  /*1f300*/  @!P5 IMAD.MOV.U32 R119, RZ, RZ, R12 ;  /* 0x000000ffff77d224 */ /* 0x000fca00078e000c */
[----:B------:R0:W2:Y:S04]  /*1f310*/  @!P5 LDG.E.U8 R9, desc[UR18][R118.64] ;  /* 0x000000127609d981 */ /* 0x0000a8000c1e1100 */
[----:B------:R-:W-:Y:S04]  /*1f320*/  STL [R1+0x18], R114 ;  /* 0x0000187201007387 */ /* 0x000fe80000100800 */
[----:B------:R-:W2:Y:S04]  /*1f330*/  LDL.LU R14, [R1+0x1acc] ;  /* 0x001acc00010e7983 */ /* 0x000ea80000300800 */
[----:B------:R-:W2:Y:S01]  /*1f340*/  LDL.LU R10, [R1+0x1ac8] ;  /* 0x001ac800010a7983 */ /* 0x000ea20000300800 */
[----:B0-----:R-:W-:-:S02]  /*1f350*/  @!P5 IMAD.MOV.U32 R118, RZ, RZ, R33 ;  /* 0x000000ffff76d224 */ /* 0x001fc400078e0021 */
[----:B------:R-:W-:Y:S01]  /*1f360*/  @!P5 IMAD.MOV.U32 R119, RZ, RZ, R25 ;  /* 0x000000ffff77d224 */ /* 0x000fe200078e0019 */
[----:B------:R-:W-:Y:S04]  /*1f370*/  STL [R1+0x14], R71 ;  /* 0x0000144701007387 */ /* 0x000fe80000100800 */
[----:B------:R-:W2:Y:S04]  /*1f380*/  LDL.LU R15, [R1+0x1ac4] ;  /* 0x001ac400010f7983 */ /* 0x000ea80000300800 */
[----:B------:R-:W2:Y:S04]  /*1f390*/  LDL.LU R16, [R1+0x1ac0] ;  /* 0x001ac00001107983 */ /* 0x000ea80000300800 */
[----:B------:R0:W2:Y:S04]  /*1f3a0*/  @!P5 LDG.E.U8 R2, desc[UR18][R118.64] ;  /* 0x000000127602d981 */ /* 0x0000a8000c1e1100 */
[----:B------:R1:W-:Y:S04]  /*1f3b0*/  STL [R1+0x58], R69 ;  /* 0x0000584501007387 */ /* 0x0003e80000100800 */
[----:B------:R0:W-:Y:S04]  /*1f3c0*/  STL [R1+0x54], R68 ;  /* 0x0000544401007387 */ /* 0x0001e80000100800 */
[----:B------:R-:W3:Y:S04]  /*1f3d0*/  LDL.LU R17, [R1+0x1abc] ;  /* 0x001abc0001117983 */ /* 0x000ee80000300800 */
[----:B------:R-:W3:Y:S04]  /*1f3e0*/  LDL.LU R11, [R1+0x1ab8] ;  /* 0x001ab800010b7983 */ /* 0x000ee80000300800 */
[----:B------:R-:W3:Y:S04]  /*1f3f0*/  LDL.LU R18, [R1+0x1ab4] ;  /* 0x001ab40001127983 */ /* 0x000ee80000300800 */
[----:B------:R-:W3:Y:S01]  /*1f400*/  LDL.LU R161, [R1+0x38c] ;  /* 0x00038c0001a17983 */ /* 0x000ee20000300800 */
[----:B------:R-:W-:Y:S01]  /*1f410*/  VIADD R22, R67, 0xffffff04 ;  /* 0xffffff0443167836 */ /* 0x000fe20000000000 */
[----:B------:R-:W-:-:S02]  /*1f420*/  PRMT R76, RZ, 0x7610, R76 ;  /* 0x00007610ff4c7816 */ /* 0x000fc4000000004c */
[----:B------:R-:W3:Y:S01]  /*1f430*/  LDL.LU R12, [R1+0x1ab0] ;  /* 0x001ab000010c7983 */ /* 0x000ee20000300800 */
[----:B0-----:R-:W-:Y:S02]  /*1f440*/  @!P2 IMAD.MOV.U32 R118, RZ, RZ, R62 ;  /* 0x000000ffff76a224 */ /* 0x001fe400078e003e */
[----:B------:R-:W-:Y:S01]  /*1f450*/  @!P2 IMAD.MOV.U32 R119, RZ, RZ, R36 ;  /* 0x000000ffff77a224 */ /* 0x000fe200078e0024 */
[----:B------:R-:W-:Y:S01]  /*1f460*/  ISETP.GE.U32.AND P5, PT, R22, 0x7ffffe05, PT ;  /* 0x7ffffe051600780c */ /* 0x000fe20003fa6070 */
[----:B------:R-:W3:Y:S04]  /*1f470*/  LDL.LU R21, [R1+0x1aac] ;  /* 0x001aac0001157983 */ /* 0x000ee80000300800 */
[----:B------:R0:W3:Y:S04]  /*1f480*/  @!P2 LDG.E.U8 R8, desc[UR18][R118.64] ;  /* 0x000000127608a981 */ /* 0x0000e8000c1e1100 */
[----:B------:R-:W4:Y:S01]  /*1f490*/  LDL.LU R25, [R1+0x1aa8] ;  /* 0x001aa80001197983 */ /* 0x000f220000300800 */
[----:B------:R-:W-:-:S03]  /*1f4a0*/  VIADD R22, R67, 0xffffff02 ;  /* 0xffffff0243167836 */ /* 0x000fc60000000000 */
[----:B------:R-:W4:Y:S01]  /*1f4b0*/  LDL.LU R33, [R1+0x1aa4] ;  /* 0x001aa40001217983 */ /* 0x000f220000300800 */
[----:B0-----:R-:W-:Y:S02]  /*1f4c0*/  @!P2 IMAD.MOV.U32 R118, RZ, RZ, R164 ;  /* 0x000000ffff76a224 */ /* 0x001fe400078e00a4 */
[----:B------:R-:W-:-:S05]  /*1f4d0*/  @!P2 IMAD.MOV.U32 R119, RZ, RZ, R83 ;  /* 0x000000ffff77a224 */ /* 0x000fca00078e0053 */
[----:B------:R0:W4:Y:S01]  /*1f4e0*/  @!P2 LDG.E.U8 R7, desc[UR18][R118.64] ;  /* 0x000000127607a981 */ /* 0x000122000c1e1100 */
[----:B------:R-:W-:Y:S02]  /*1f4f0*/  PRMT R75, RZ, 0x7610, R75 ;  /* 0x00007610ff4b7816 */ /* 0x000fe4000000004b */
[----:B------:R-:W-:Y:S01]  /*1f500*/  ISETP.GE.U32.AND P2, PT, R22, 0x7ffffe03, PT ;  /* 0x7ffffe031600780c */ /* 0x000fe20003f46070 */
[----:B0-----:R-:W-:Y:S02]  /*1f510*/  @!P5 IMAD.MOV.U32 R118, RZ, RZ, R19 ;  /* 0x000000ffff76d224 */ /* 0x001fe400078e0013 */
[----:B------:R-:W-:-:S05]  /*1f520*/  @!P5 IMAD.MOV.U32 R119, RZ, RZ, R165 ;  /* 0x000000ffff77d224 */ /* 0x000fca00078e00a5 */
[----:B------:R0:W4:Y:S01]  /*1f530*/  @!P5 LDG.E.U8 R76, desc[UR18][R118.64] ;  /* 0x00000012764cd981 */ /* 0x000122000c1e1100 */
[----:B------:R-:W-:Y:S02]  /*1f540*/  @!P1 IMAD.MOV.U32 R160, RZ, RZ, R66 ;  /* 0x000000ffffa09224 */ /* 0x000fe400078e0042 */
[----:B0-----:R-:W-:Y:S02]  /*1f550*/  @!P5 IMAD.MOV.U32 R118, RZ, RZ, R70 ;  /* 0x000000ffff76d224 */ /* 0x001fe400078e0046 */
[----:B------:R-:W-:-:S05]  /*1f560*/  @!P5 IMAD.MOV.U32 R119, RZ, RZ, R20 ;  /* 0x000000ffff77d224 */ /* 0x000fca00078e0014 */
[----:B------:R0:W4:Y:S01]  /*1f570*/  @!P5 LDG.E.U8 R75, desc[UR18][R118.64] ;  /* 0x00000012764bd981 */ /* 0x000122000c1e1100 */
[----:B-1----:R-:W-:Y:S01]  /*1f580*/  @!P2 IMAD.MOV.U32 R69, RZ, RZ, R64 ;  /* 0x000000ffff45a224 */ /* 0x002fe200078e0040 */
[----:B0-----:R-:W-:Y:S01]  /*1f590*/  PRMT R119, RZ, 0x7610, R119 ;  /* 0x00007610ff777816 */ /* 0x001fe20000000077 */
[----:B------:R-:W-:Y:S01]  /*1f5a0*/  @!P2 IMAD.MOV.U32 R68, RZ, RZ, R74 ;  /* 0x000000ffff44a224 */ /* 0x000fe200078e004a */
[----:B------:R-:W-:Y:S01]  /*1f5b0*/  PRMT R118, RZ, 0x7610, R118 ;  /* 0x00007610ff767816 */ /* 0x000fe20000000076 */
[----:B--2---:R0:W-:Y:S04]  /*1f5c0*/  STL [R1+0x4c], R2 ;  /* 0x00004c0201007387 */ /* 0x0041e80000100800 */
[----:B0-----:R-:W2:Y:S04]  /*1f5d0*/  LDL.LU R2, [R1+0x390] ;  /* 0x0003900001027983 */ /* 0x001ea80000300800 */
[----:B------:R-:W2:Y:S04]  /*1f5e0*/  LDL.LU R36, [R1+0x1aa0] ;  /* 0x001aa00001247983 */ /* 0x000ea80000300800 */
[----:B------:R-:W2:Y:S04]  /*1f5f0*/  LDL.LU R62, [R1+0x1a9c] ;  /* 0x001a9c00013e7983 */ /* 0x000ea80000300800 */
[----:B---3--:R-:W-:Y:S04]  /*1f600*/  STL [R1+0x19bc], R8 ;  /* 0x0019bc0801007387 */ /* 0x008fe80000100800 */
[----:B------:R-:W3:Y:S04]  /*1f610*/  LDL.LU R83, [R1+0x1a98] ;  /* 0x001a980001537983 */ /* 0x000ee80000300800 */
[----:B------:R-:W3:Y:S01]  /*1f620*/  LDL.LU R164, [R1+0x1a94] ;  /* 0x001a940001a47983 */ /* 0x000ee20000300800 */
[----:B------:R-:W-:Y:S01]  /*1f630*/  ISETP.GE.AND P5, PT, R161, RZ, PT ;  /* 0x000000ffa100720c */ /* 0x000fe20003fa6270 */
[----:B------:R-:W-:-:S05]  /*1f640*/  @!P1 IMAD.MOV.U32 R161, RZ, RZ, R0 ;  /* 0x000000ffffa19224 */ /* 0x000fca00078e0000 */
[----:B------:R0:W3:Y:S04]  /*1f650*/  @!P1 LDG.E.U8 R119, desc[UR18][R160.64] ;  /* 0x00000012a0779981 */ /* 0x0000e8000c1e1100 */
[----:B----4-:R-:W-:Y:S04]  /*1f660*/  STL [R1+0x19c0], R7 ;  /* 0x0019c00701007387 */ /* 0x010fe80000100800 */
[----:B------:R-:W4:Y:S04]  /*1f670*/  LDL.LU R165, [R1+0x1a90] ;  /* 0x001a900001a57983 */ /* 0x000f280000300800 */
[----:B------:R-:W3:Y:S04]  /*1f680*/  LDL.LU R19, [R1+0x1a8c] ;  /* 0x001a8c0001137983 */ /* 0x000ee80000300800 */
[----:B------:R-:W-:Y:S04]  /*1f690*/  STL [R1+0x50], R9 ;  /* 0x0000500901007387 */ /* 0x000fe80000100800 */
[----:B------:R-:W3:Y:S04]  /*1f6a0*/  LDL.LU R20, [R1+0x1a88] ;  /* 0x001a880001147983 */ /* 0x000ee80000300800 */
[----:B------:R-:W3:Y:S04]  /*1f6b0*/  LDL.LU R70, [R1+0x1a84] ;  /* 0x001a840001467983 */ /* 0x000ee80000300800 */
[----:B------:R-:W3:Y:S04]  /*1f6c0*/  LDL.LU R0, [R1+0x1a80] ;  /* 0x001a800001007983 */ /* 0x000ee80000300800 */
[----:B------:R-:W4:Y:S01]  /*1f6d0*/  LDL.LU R66, [R1+0x1a7c] ;  /* 0x001a7c0001427983 */ /* 0x000f220000300800 */
[----:B0-----:R-:W-:-:S02]  /*1f6e0*/  @!P1 IMAD.MOV.U32 R161, RZ, RZ, R45 ;  /* 0x000000ffffa19224 */ /* 0x001fc400078e002d */
[----:B------:R-:W-:Y:S01]  /*1f6f0*/  @!P1 IMAD.MOV.U32 R160, RZ, RZ, R65 ;  /* 0x000000ffffa09224 */ /* 0x000fe200078e0041 */
        /* <DEDUP_REMOVED lines=15> */
[----:B------:R0:W4:Y:S02]  /*1f7f0*/  @!P1 LDG.E.U8 R118, desc[UR18][R160.64] ;  /* 0x00000012a0769981 */ /* 0x000124000c1e1100 */
[----:B0-----:R-:W-:-:S06]  /*1f800*/  PRMT R161, RZ, 0x7610, R161 ;  /* 0x00007610ffa17816 */ /* 0x001fcc00000000a1 */
[----:B------:R0:W4:Y:S02]  /*1f810*/  @!P2 LDG.E.U8 R161, desc[UR18][R68.64] ;  /* 0x0000001244a1a981 */ /* 0x000124000c1e1100 */
[----:B0-----:R-:W-:Y:S02]  /*1f820*/  @!P2 IMAD.MOV.U32 R68, RZ, RZ, R50 ;  /* 0x000000ffff44a224 */ /* 0x001fe400078e0032 */
[----:B------:R-:W4:Y:S01]  /*1f830*/  LDL.LU R50, [R1+0x1ec] ;  /* 0x0001ec0001327983 */ /* 0x000f220000300800 */
[----:B------:R-:W-:Y:S01]  /*1f840*/  PRMT R160, RZ, 0x7610, R160 ;  /* 0x00007610ffa07816 */ /* 0x000fe200000000a0 */
[----:B------:R-:W-:Y:S02]  /*1f850*/  @!P2 IMAD.MOV.U32 R69, RZ, RZ, R72 ;  /* 0x000000ffff45a224 */ /* 0x000fe400078e0048 */
[----:B------:R0:W-:Y:S04]  /*1f860*/  STL [R1+0x19b8], R14 ;  /* 0x0019b80e01007387 */ /* 0x0001e80000100800 */
[----:B------:R1:W4:Y:S02]  /*1f870*/  @!P2 LDG.E.U8 R160, desc[UR18][R68.64] ;  /* 0x0000001244a0a981 */ /* 0x000324000c1e1100 */
[----:B-1----:R-:W-:Y:S01]  /*1f880*/  IMAD R69, R14, 0xfe, RZ ;  /* 0x000000fe0e457824 */ /* 0x002fe200078e02ff */
[----:B--2---:R-:W-:Y:S01]  /*1f890*/  ISETP.GE.AND P1, PT, R2, RZ, PT ;  /* 0x000000ff0200720c */ /* 0x004fe20003f26270 */
[----:B------:R-:W-:-:S02]  /*1f8a0*/  IMAD R2, R14, 0xff, RZ ;  /* 0x000000ff0e027824 */ /* 0x000fc400078e02ff */
[----:B---3--:R-:W-:Y:S01]  /*1f8b0*/  VIADD R22, R0, 0xe ;  /* 0x0000000e00167836 */ /* 0x008fe20000000000 */
[----:B----4-:R-:W-:Y:S02]  /*1f8c0*/  ISETP.NE.AND P2, PT, R45, RZ, PT ;  /* 0x000000ff2d00720c */ /* 0x010fe40003f45270 */
[----:B0-----:R-:W-:Y:S02]  /*1f8d0*/  LOP3.LUT R14, RZ, R45, RZ, 0x33, !PT ;  /* 0x0000002dff0e7212 */ /* 0x001fe400078e33ff */
[----:B------:R-:W-:Y:S02]  /*1f8e0*/  IABS R114, R22 ;  /* 0x0000001600727213 */ /* 0x000fe40000000000 */
[C---:B------:R-:W-:Y:S02]  /*1f8f0*/  SEL R22, R14.reuse, R153, !P2 ;  /* 0x000000990e167207 */ /* 0x040fe40005000000 */
[C---:B------:R-:W-:Y:S02]  /*1f900*/  SEL R45, R14.reuse, R154, !P2 ;  /* 0x0000009a0e2d7207 */ /* 0x040fe40005000000 */
[----:B------:R-:W-:Y:S01]  /*1f910*/  SEL R153, R14, R155, !P2 ;  /* 0x0000009b0e997207 */ /* 0x000fe20005000000 */
[----:B------:R-:W-:Y:S01]  /*1f920*/  VIADD R72, R0, 0x7 ;  /* 0x0000000700487836 */ /* 0x000fe20000000000 */
[----:B------:R0:W-:Y:S01]  /*1f930*/  STL [R1+0x19dc], R0 ;  /* 0x0019dc0001007387 */ /* 0x0001e20000100800 */
[----:B------:R-:W-:-:S02]  /*1f940*/  SEL R155, R14, R157, !P2 ;  /* 0x0000009d0e9b7207 */ /* 0x000fc40005000000 */
[C---:B------:R-:W-:Y:S02]  /*1f950*/  SEL R157, R14.reuse, R19, !P2 ;  /* 0x000000130e9d7207 */ /* 0x040fe40005000000 */
[C---:B------:R-:W-:Y:S02]  /*1f960*/  SEL R154, R14.reuse, R156, !P2 ;  /* 0x0000009c0e9a7207 */ /* 0x040fe40005000000 */
[C---:B------:R-:W-:Y:S02]  /*1f970*/  SEL R156, R14.reuse, R20, !P2 ;  /* 0x000000140e9c7207 */ /* 0x040fe40005000000 */
[C---:B------:R-:W-:Y:S02]  /*1f980*/  SEL R158, R14.reuse, R158, !P2 ;  /* 0x0000009e0e9e7207 */ /* 0x040fe40005000000 */
[C---:B------:R-:W-:Y:S02]  /*1f990*/  SEL R117, R14.reuse, R117, !P2 ;  /* 0x000000750e757207 */ /* 0x040fe40005000000 */
[----:B------:R-:W-:-:S02]  /*1f9a0*/  SEL R116, R14, R116, !P2 ;  /* 0x000000740e747207 */ /* 0x000fc40005000000 */
[C---:B------:R-:W-:Y:S02]  /*1f9b0*/  SEL R115, R14.reuse, R115, !P2 ;  /* 0x000000730e737207 */ /* 0x040fe40005000000 */
[C---:B0-----:R-:W-:Y:S02]  /*1f9c0*/  SEL R0, R14.reuse, R159, !P2 ;  /* 0x0000009f0e007207 */ /* 0x041fe40005000000 */
[C---:B------:R-:W-:Y:S02]  /*1f9d0*/  SEL R159, R14.reuse, R165, !P2 ;  /* 0x000000a50e9f7207 */ /* 0x040fe40005000000 */
[C---:B------:R-:W-:Y:S01]  /*1f9e0*/  SEL R165, R14.reuse, R164, !P2 ;  /* 0x000000a40ea57207 */ /* 0x040fe20005000000 */
[----:B------:R-:W-:Y:S01]  /*1f9f0*/  IMAD.MOV.U32 R164, RZ, RZ, R157 ;  /* 0x000000ffffa47224 */ /* 0x000fe200078e009d */
        /* <DEDUP_REMOVED lines=12> */
[----:B------:R-:W-:-:S02]  /*1fac0*/  SEL R70, R14, R70, !P2 ;  /* 0x000000460e467207 */ /* 0x000fc40005000000 */
[C---:B------:R-:W-:Y:S01]  /*1fad0*/  SEL R117, R14.reuse, R12, !P2 ;  /* 0x0000000c0e757207 */ /* 0x040fe20005000000 */
[----:B------:R-:W-:Y:S01]  /*1fae0*/  IMAD.MOV.U32 R12, RZ, RZ, R116 ;  /* 0x000000ffff0c7224 */ /* 0x000fe200078e0074 */
[C---:B------:R-:W-:Y:S02]  /*1faf0*/  SEL R74, R14.reuse, R74, !P2 ;  /* 0x0000004a0e4a7207 */ /* 0x040fe40005000000 */
[C---:B------:R-:W-:Y:S01]  /*1fb00*/  SEL R116, R14.reuse, R11, !P2 ;  /* 0x0000000b0e747207 */ /* 0x040fe20005000000 */
[----:B------:R-:W-:Y:S01]  /*1fb10*/  IMAD.MOV.U32 R11, RZ, RZ, R115 ;  /* 0x000000ffff0b7224 */ /* 0x000fe200078e0073 */
[C---:B------:R-:W-:Y:S02]  /*1fb20*/  SEL R73, R14.reuse, R73, !P2 ;  /* 0x000000490e497207 */ /* 0x040fe40005000000 */
[C---:B------:R-:W-:Y:S01]  /*1fb30*/  SEL R115, R14.reuse, R10, !P2 ;  /* 0x0000000a0e737207 */ /* 0x040fe20005000000 */
[----:B------:R-:W-:Y:S02]  /*1fb40*/  @!P0 IMAD.MOV R66, RZ, RZ, -R66 ;  /* 0x000000ffff428224 */ /* 0x000fe400078e0a42 */
[----:B------:R-:W-:Y:S01]  /*1fb50*/  IMAD.MOV.U32 R10, RZ, RZ, R70 ;  /* 0x000000ffff0a7224 */ /* 0x000fe200078e0046 */
[----:B------:R-:W-:-:S02]  /*1fb60*/  SEL R50, R14, R50, !P2 ;  /* 0x000000320e327207 */ /* 0x000fc40005000000 */
[C---:B------:R-:W-:Y:S01]  /*1fb70*/  SEL R70, R14.reuse, R51, !P2 ;  /* 0x000000330e467207 */ /* 0x040fe20005000000 */
[----:B------:R-:W-:Y:S02]  /*1fb80*/  @!P4 IMAD.MOV R65, RZ, RZ, -R65 ;  /* 0x000000ffff41c224 */ /* 0x000fe400078e0a41 */
[----:B------:R-:W-:Y:S01]  /*1fb90*/  IMAD.MOV.U32 R51, RZ, RZ, R74 ;  /* 0x000000ffff337224 */ /* 0x000fe200078e004a */
[C---:B------:R-:W-:Y:S01]  /*1fba0*/  SEL R74, R14.reuse, R44, !P2 ;  /* 0x0000002c0e4a7207 */ /* 0x040fe20005000000 */
[----:B------:R-:W-:Y:S02]  /*1fbb0*/  @!P5 IMAD.MOV R64, RZ, RZ, -R64 ;  /* 0x000000ffff40d224 */ /* 0x000fe400078e0a40 */
[----:B------:R-:W-:Y:S01]  /*1fbc0*/  IMAD.MOV.U32 R44, RZ, RZ, R73 ;  /* 0x000000ffff2c7224 */ /* 0x000fe200078e0049 */
[C---:B------:R-:W-:Y:S01]  /*1fbd0*/  SEL R73, R14.reuse, R66, !P2 ;  /* 0x000000420e497207 */ /* 0x040fe20005000000 */
[----:B------:R-:W-:Y:S01]  /*1fbe0*/  IMAD.MOV.U32 R66, RZ, RZ, R50 ;  /* 0x000000ffff427224 */ /* 0x000fe200078e0032 */
[C---:B------:R-:W-:Y:S01]  /*1fbf0*/  SEL R50, R14.reuse, R65, !P2 ;  /* 0x000000410e327207 */ /* 0x040fe20005000000 */
[----:B------:R-:W-:Y:S01]  /*1fc00*/  IMAD.MOV.U32 R65, RZ, RZ, R0 ;  /* 0x000000ffff417224 */ /* 0x000fe200078e0000 */
[----:B------:R-:W2:Y:S01]  /*1fc10*/  LDL.LU R20, [R1+0x1a6c] ;  /* 0x001a6c0001147983 */ /* 0x000ea20000300800 */
[----:B------:R-:W-:-:S03]  /*1fc20*/  SEL R0, R14, R64, !P2 ;  /* 0x000000400e007207 */ /* 0x000fc60005000000 */
[----:B------:R-:W3:Y:S01]  /*1fc30*/  LDL.LU R19, [R1+0x1a68] ;  /* 0x001a680001137983 */ /* 0x000ee20000300800 */
[----:B------:R-:W-:-:S03]  /*1fc40*/  IMAD.MOV.U32 R64, RZ, RZ, R10 ;  /* 0x000000ffff407224 */ /* 0x000fc600078e000a */
[----:B------:R0:W-:Y:S01]  /*1fc50*/  STL [R1+0x19ec], R14 ;  /* 0x0019ec0e01007387 */ /* 0x0001e20000100800 */
[----:B------:R-:W-:Y:S02]  /*1fc60*/  IMAD R10, R22, UR4, RZ ;  /* 0x00000004160a7c24 */ /* 0x000fe4000f8e02ff */
[----:B------:R-:W-:Y:S02]  /*1fc70*/  IMAD R12, R12, UR11, RZ ;  /* 0x0000000b0c0c7c24 */ /* 0x000fe4000f8e02ff */
[----:B------:R-:W-:Y:S02]  /*1fc80*/  IMAD R21, R21, UR13, RZ ;  /* 0x0000000d15157c24 */ /* 0x000fe4000f8e02ff */
[----:B------:R-:W-:Y:S02]  /*1fc90*/  IMAD R25, R25, UR15, RZ ;  /* 0x0000000f19197c24 */ /* 0x000fe4000f8e02ff */
[----:B------:R-:W-:Y:S02]  /*1fca0*/  IMAD R33, R33, UR16, RZ ;  /* 0x0000001021217c24 */ /* 0x000fe4000f8e02ff */
[----:B------:R-:W-:-:S02]  /*1fcb0*/  IMAD R36, R36, UR17, RZ ;  /* 0x0000001124247c24 */ /* 0x000fc4000f8e02ff */
[----:B------:R-:W-:Y:S02]  /*1fcc0*/  IMAD R44, R44, UR20, RZ ;  /* 0x000000142c2c7c24 */ /* 0x000fe4000f8e02ff */
[----:B------:R-:W-:Y:S02]  /*1fcd0*/  IMAD R51, R51, UR22, RZ ;  /* 0x0000001633337c24 */ /* 0x000fe4000f8e02ff */
[----:B------:R-:W-:Y:S02]  /*1fce0*/  IMAD R62, R62, UR23, RZ ;  /* 0x000000173e3e7c24 */ /* 0x000fe4000f8e02ff */
[----:B0-----:R-:W-:Y:S02]  /*1fcf0*/  IMAD.MOV.U32 R14, RZ, RZ, R11 ;  /* 0x000000ffff0e7224 */ /* 0x001fe400078e000b */
[----:B------:R-:W-:Y:S02]  /*1fd00*/  IMAD R11, R45, UR10, RZ ;  /* 0x0000000a2d0b7c24 */ /* 0x000fe4000f8e02ff */
[----:B------:R-:W-:-:S02]  /*1fd10*/  IMAD R45, R64, UR21, RZ ;  /* 0x00000015402d7c24 */ /* 0x000fc4000f8e02ff */
[----:B------:R-:W-:Y:S02]  /*1fd20*/  IMAD R64, R65, UR24, RZ ;  /* 0x0000001841407c24 */ /* 0x000fe4000f8e02ff */
[----:B------:R-:W-:Y:S02]  /*1fd30*/  IMAD R65, R66, UR25, RZ ;  /* 0x0000001942417c24 */ /* 0x000fe4000f8e02ff */
[----:B------:R-:W-:Y:S02]  /*1fd40*/  IMAD R66, R83, UR26, RZ ;  /* 0x0000001a53427c24 */ /* 0x000fe4000f8e02ff */
[----:B------:R-:W-:Y:S02]  /*1fd50*/  IMAD R83, R164, UR27, RZ ;  /* 0x0000001ba4537c24 */ /* 0x000fe4000f8e02ff */
[----:B------:R-:W-:Y:S01]  /*1fd60*/  IMAD R164, R159, UR28, RZ ;  /* 0x0000001c9fa47c24 */ /* 0x000fe2000f8e02ff */
[----:B------:R-:W-:Y:S01]  /*1fd70*/  IADD3 R159, P0, PT, R10, R18, RZ ;  /* 0x000000120a9f7210 */ /* 0x000fe20007f1e0ff */
[----:B------:R-:W-:-:S02]  /*1fd80*/  IMAD R22, R14, UR14, RZ ;  /* 0x0000000e0e167c24 */ /* 0x000fc4000f8e02ff */
[----:B------:R-:W-:Y:S01]  /*1fd90*/  IMAD R14, R158, UR35, RZ ;  /* 0x000000239e0e7c24 */ /* 0x000fe2000f8e02ff */
[----:B------:R-:W-:Y:S01]  /*1fda0*/  SHF.R.S32.HI R158, RZ, 0x1f, R10 ;  /* 0x0000001fff9e7819 */ /* 0x000fe2000001140a */
[----:B------:R-:W-:Y:S01]  /*1fdb0*/  IMAD R165, R165, UR29, RZ ;  /* 0x0000001da5a57c24 */ /* 0x000fe2000f8e02ff */
[----:B------:R0:W-:Y:S01]  /*1fdc0*/  STL [R1+0x1154], R159 ;  /* 0x0011549f01007387 */ /* 0x0001e20000100800 */
[----:B------:R-:W-:Y:S02]  /*1fdd0*/  IMAD R157, R157, UR30, RZ ;  /* 0x0000001e9d9d7c24 */ /* 0x000fe4000f8e02ff */
[----:B------:R-:W-:Y:S02]  /*1fde0*/  IMAD R156, R156, UR31, RZ ;  /* 0x0000001f9c9c7c24 */ /* 0x000fe4000f8e02ff */
[----:B------:R-:W-:Y:S02]  /*1fdf0*/  IMAD R155, R155, UR32, RZ ;  /* 0x000000209b9b7c24 */ /* 0x000fe4000f8e02ff */
[----:B------:R-:W-:-:S02]  /*1fe00*/  IMAD R154, R154, UR33, RZ ;  /* 0x000000219a9a7c24 */ /* 0x000fc4000f8e02ff */
[----:B------:R-:W-:Y:S02]  /*1fe10*/  IMAD R153, R153, UR34, RZ ;  /* 0x0000002299997c24 */ /* 0x000fe4000f8e02ff */
[----:B------:R-:W-:Y:S02]  /*1fe20*/  IMAD R117, R117, UR36, RZ ;  /* 0x0000002475757c24 */ /* 0x000fe4000f8e02ff */
[----:B------:R-:W-:Y:S02]  /*1fe30*/  IMAD R116, R116, UR37, RZ ;  /* 0x0000002574747c24 */ /* 0x000fe4000f8e02ff */
[----:B------:R-:W-:Y:S02]  /*1fe40*/  IMAD R115, R115, UR38, RZ ;  /* 0x0000002673737c24 */ /* 0x000fe4000f8e02ff */
[----:B------:R-:W-:Y:S01]  /*1fe50*/  IMAD R70, R70, UR39, RZ ;  /* 0x0000002746467c24 */ /* 0x000fe2000f8e02ff */
[----:B0-----:R-:W-:Y:S01]  /*1fe60*/  IADD3 R159, P4, PT, R10, R17, RZ ;  /* 0x000000110a9f7210 */ /* 0x001fe20007f9e0ff */
[----:B------:R-:W-:-:S02]  /*1fe70*/  IMAD R74, R74, UR40, RZ ;  /* 0x000000284a4a7c24 */ /* 0x000fc4000f8e02ff */
[----:B------:R-:W-:Y:S02]  /*1fe80*/  IMAD R73, R73, UR41, RZ ;  /* 0x0000002949497c24 */ /* 0x000fe4000f8e02ff */
[----:B------:R-:W-:Y:S02]  /*1fe90*/  IMAD R50, R50, UR42, RZ ;  /* 0x0000002a32327c24 */ /* 0x000fe4000f8e02ff */
[----:B------:R-:W-:Y:S01]  /*1fea0*/  IMAD R0, R0, UR43, RZ ;  /* 0x0000002b00007c24 */ /* 0x000fe2000f8e02ff */
[----:B------:R0:W-:Y:S01]  /*1feb0*/  STL [R1+0x115c], R159 ;  /* 0x00115c9f01007387 */ /* 0x0001e20000100800 */
[----:B------:R-:W-:Y:S02]  /*1fec0*/  SHF.R.S32.HI R10, RZ, 0x1f, R11 ;  /* 0x0000001fff0a7819 */ /* 0x000fe4000001140b */
[----:B------:R-:W-:Y:S02]  /*1fed0*/  IABS R72, R72 ;  /* 0x0000004800487213 */ /* 0x000fe40000000000 */
[----:B------:R-:W-:-:S02]  /*1fee0*/  SHF.R.S32.HI R68, RZ, 0x1f, R69 ;  /* 0x0000001fff447819 */ /* 0x000fc40000011445 */
[----:B------:R-:W-:Y:S01]  /*1fef0*/  SHF.R.S32.HI R9, RZ, 0x1f, R2 ;  /* 0x0000001fff097819 */ /* 0x000fe20000011402 */
[----:B------:R-:W-:Y:S01]  /*1ff00*/  VIADD R71, R67, 0xffffff01 ;  /* 0xffffff0143477836 */ /* 0x000fe20000000000 */
[----:B------:R-:W-:Y:S02]  /*1ff10*/  PRMT R7, RZ, 0x7610, R7 ;  /* 0x00007610ff077816 */ /* 0x000fe40000000007 */
[----:B------:R-:W-:Y:S01]  /*1ff20*/  PRMT R8, RZ, 0x7610, R8 ;  /* 0x00007610ff087816 */ /* 0x000fe20000000008 */
[----:B------:R-:W1:Y:S01]  /*1ff30*/  LDCU UR4, c[0x0][0x3a0] ;  /* 0x00007400ff0477ac */ /* 0x000e620008000800 */
[----:B------:R-:W4:Y:S01]  /*1ff40*/  LDCU UR10, c[0x0][0x3b0] ;  /* 0x00007600ff0a77ac */ /* 0x000f220008000800 */
[C-C-:B0-----:R-:W-:Y:S02]  /*1ff50*/  IMAD.X R159, R158.reuse, 0x1, R16.reuse, P0 ;  /* 0x000000019e9f7824 */ /* 0x141fe400000e0610 */
[----:B------:R-:W-:Y:S01]  /*1ff60*/  IMAD.X R158, R158, 0x1, R15, P4 ;  /* 0x000000019e9e7824 */ /* 0x000fe200020e060f */
[----:B------:R-:W0:Y:S01]  /*1ff70*/  LDCU UR11, c[0x0][0x3b0] ;  /* 0x00007600ff0b77ac */ /* 0x000e220008000800 */
[----:B------:R-:W0:Y:S01]  /*1ff80*/  LDCU UR20, c[0x0][0x3b0] ;  /* 0x00007600ff1477ac */ /* 0x000e220008000800 */
[----:B------:R-:W0:Y:S01]  /*1ff90*/  LDCU UR16, c[0x0][0x3b0] ;  /* 0x00007600ff1077ac */ /* 0x000e220008000800 */
[----:B------:R1:W-:Y:S01]  /*1ffa0*/  STL [R1+0x1150], R159 ;  /* 0x0011509f01007387 */ /* 0x0003e20000100800 */
[----:B------:R-:W0:Y:S01]  /*1ffb0*/  LDCU UR17, c[0x0][0x3b0] ;  /* 0x00007600ff1177ac */ /* 0x000e220008000800 */
        /* <DEDUP_REMOVED lines=8> */
[C---:B-1----:R-:W-:Y:S01]  /*20040*/  IADD3 R159, P0, PT, R11.reuse, R18, RZ ;  /* 0x000000120b9f7210 */ /* 0x042fe20007f1e0ff */
[----:B------:R-:W1:Y:S01]  /*20050*/  LDCU UR25, c[0x0][0x3b0] ;  /* 0x00007600ff1977ac */ /* 0x000e620008000800 */
[----:B------:R-:W0:Y:S01]  /*20060*/  LDCU UR28, c[0x0][0x3b0] ;  /* 0x00007600ff1c77ac */ /* 0x000e220008000800 */
[----:B------:R-:W0:Y:S01]  /*20070*/  LDCU UR27, c[0x0][0x3b0] ;  /* 0x00007600ff1b77ac */ /* 0x000e220008000800 */
[----:B------:R-:W0:Y:S01]  /*20080*/  LDCU UR30, c[0x0][0x3b0] ;  /* 0x00007600ff1e77ac */ /* 0x000e220008000800 */
[----:B------:R4:W-:Y:S04]  /*20090*/  STL [R1+0x1164], R159 ;  /* 0x0011649f01007387 */ /* 0x0009e80000100800 */
[----:B------:R1:W-:Y:S01]  /*200a0*/  STL [R1+0x1158], R158 ;  /* 0x0011589e01007387 */ /* 0x0003e20000100800 */
[----:B------:R-:W0:Y:S01]  /*200b0*/  LDCU UR29, c[0x0][0x3b0] ;  /* 0x00007600ff1d77ac */ /* 0x000e220008000800 */
[----:B----4-:R-:W-:Y:S01]  /*200c0*/  IADD3 R159, P4, PT, R11, R17, RZ ;  /* 0x000000110b9f7210 */ /* 0x010fe20007f9e0ff */
[----:B-1----:R-:W-:Y:S01]  /*200d0*/  IMAD.X R158, R10, 0x1, R16, P0 ;  /* 0x000000010a9e7824 */ /* 0x002fe200000e0610 */
[----:B------:R-:W-:-:S03]  /*200e0*/  SHF.R.S32.HI R11, RZ, 0x1f, R12 ;  /* 0x0000001fff0b7819 */ /* 0x000fc6000001140c */
[----:B------:R1:W-:Y:S04]  /*200f0*/  STL [R1+0x116c], R159 ;  /* 0x00116c9f01007387 */ /* 0x0003e80000100800 */
[----:B------:R4:W-:Y:S01]  /*20100*/  STL [R1+0x1160], R158 ;  /* 0x0011609e01007387 */ /* 0x0009e20000100800 */
[----:B-1----:R-:W-:Y:S01]  /*20110*/  IADD3 R159, P0, PT, R12, R18, RZ ;  /* 0x000000120c9f7210 */ /* 0x002fe20007f1e0ff */
[----:B----4-:R-:W-:Y:S01]  /*20120*/  IMAD.X R158, R10, 0x1, R15, P4 ;  /* 0x000000010a9e7824 */ /* 0x010fe200020e060f */
[----:B------:R-:W-:-:S03]  /*20130*/  IADD3 R12, P4, PT, R12, R17, RZ ;  /* 0x000000110c0c7210 */ /* 0x000fc60007f9e0ff */
[----:B------:R1:W-:Y:S04]  /*20140*/  STL [R1+0x1174], R159 ;  /* 0x0011749f01007387 */ /* 0x0003e80000100800 */
[----:B------:R4:W-:Y:S04]  /*20150*/  STL [R1+0x1168], R158 ;  /* 0x0011689e01007387 */ /* 0x0009e80000100800 */
[----:B------:R0:W-:Y:S01]  /*20160*/  STL [R1+0x117c], R12 ;  /* 0x00117c0c01007387 */ /* 0x0001e20000100800 */
[----:B------:R-:W-:Y:S01]  /*20170*/  SHF.R.S32.HI R10, RZ, 0x1f, R21 ;  /* 0x0000001fff0a7819 */ /* 0x000fe20000011415 */
[----:B-1----:R-:W-:Y:S01]  /*20180*/  IMAD.X R159, R11, 0x1, R16, P0 ;  /* 0x000000010b9f7824 */ /* 0x002fe200000e0610 */
[----:B----4-:R-:W-:Y:S01]  /*20190*/  IADD3 R158, P0, PT, R21, R18, RZ ;  /* 0x00000012159e7210 */ /* 0x010fe20007f1e0ff */
[----:B0-----:R-:W-:Y:S01]  /*201a0*/  IMAD.X R12, R11, 0x1, R15, P4 ;  /* 0x000000010b0c7824 */ /* 0x001fe200020e060f */
[----:B------:R-:W-:-:S02]  /*201b0*/  IADD3 R21, P4, PT, R21, R17, RZ ;  /* 0x0000001115157210 */ /* 0x000fc40007f9e0ff */
[----:B------:R-:W-:Y:S04]  /*201c0*/  STL [R1+0x1170], R159 ;  /* 0x0011709f01007387 */ /* 0x000fe80000100800 */
[----:B------:R-:W-:Y:S04]  /*201d0*/  STL [R1+0x1184], R158 ;  /* 0x0011849e01007387 */ /* 0x000fe80000100800 */
[----:B------:R0:W-:Y:S04]  /*201e0*/  STL [R1+0x1178], R12 ;  /* 0x0011780c01007387 */ /* 0x0001e80000100800 */
[----:B------:R1:W-:Y:S01]  /*201f0*/  STL [R1+0x118c], R21 ;  /* 0x00118c1501007387 */ /* 0x0003e20000100800 */
[----:B------:R-:W-:Y:S01]  /*20200*/  SHF.R.S32.HI R11, RZ, 0x1f, R22 ;  /* 0x0000001fff0b7819 */ /* 0x000fe20000011416 */
[----:B0-----:R-:W-:Y:S01]  /*20210*/  IMAD.X R12, R10, 0x1, R16, P0 ;  /* 0x000000010a0c7824 */ /* 0x001fe200000e0610 */
[----:B------:R-:W-:Y:S01]  /*20220*/  IADD3 R158, P0, PT, R22, R18, RZ ;  /* 0x00000012169e7210 */ /* 0x000fe20007f1e0ff */
[----:B-1----:R-:W-:-:S03]  /*20230*/  IMAD.X R21, R10, 0x1, R15, P4 ;  /* 0x000000010a157824 */ /* 0x002fc600020e060f */
[----:B------:R0:W-:Y:S04]  /*20240*/  STL [R1+0x1180], R12 ;  /* 0x0011800c01007387 */ /* 0x0001e80000100800 */
[----:B------:R-:W-:Y:S04]  /*20250*/  STL [R1+0x11b4], R158 ;  /* 0x0011b49e01007387 */ /* 0x000fe80000100800 */
[----:B------:R1:W-:Y:S01]  /*20260*/  STL [R1+0x1188], R21 ;  /* 0x0011881501007387 */ /* 0x0003e20000100800 */
[----:B------:R-:W-:Y:S02]  /*20270*/  SHF.R.S32.HI R10, RZ, 0x1f, R25 ;  /* 0x0000001fff0a7819 */ /* 0x000fe40000011419 */
[----:B0-----:R-:W-:Y:S01]  /*20280*/  IADD3 R12, P4, PT, R22, R17, RZ ;  /* 0x00000011160c7210 */ /* 0x001fe20007f9e0ff */
[----:B-1----:R-:W-:Y:S01]  /*20290*/  IMAD.X R21, R11, 0x1, R16, P0 ;  /* 0x000000010b157824 */ /* 0x002fe200000e0610 */
[----:B------:R-:W-:-:S03]  /*202a0*/  IADD3 R22, P0, PT, R25, R18, RZ ;  /* 0x0000001219167210 */ /* 0x000fc60007f1e0ff */
[----:B------:R0:W-:Y:S04]  /*202b0*/  STL [R1+0x11bc], R12 ;  /* 0x0011bc0c01007387 */ /* 0x0001e80000100800 */
[----:B------:R1:W-:Y:S04]  /*202c0*/  STL [R1+0x11b0], R21 ;  /* 0x0011b01501007387 */ /* 0x0003e80000100800 */
[----:B------:R-:W-:Y:S01]  /*202d0*/  STL [R1+0x11c4], R22 ;  /* 0x0011c41601007387 */ /* 0x000fe20000100800 */
[----:B0-----:R-:W-:Y:S01]  /*202e0*/  IMAD.X R12, R11, 0x1, R15, P4 ;  /* 0x000000010b0c7824 */ /* 0x001fe200020e060f */
[----:B-1----:R-:W-:-:S04]  /*202f0*/  IADD3 R21, P4, PT, R25, R17, RZ ;  /* 0x0000001119157210 */ /* 0x002fc80007f9e0ff */
[----:B------:R0:W-:Y:S04]  /*20300*/  STL [R1+0x11b8], R12 ;  /* 0x0011b80c01007387 */ /* 0x0001e80000100800 */
[----:B------:R1:W-:Y:S01]  /*20310*/  STL [R1+0x11cc], R21 ;  /* 0x0011cc1501007387 */ /* 0x0003e20000100800 */
[----:B------:R-:W-:Y:S01]  /*20320*/  SHF.R.S32.HI R11, RZ, 0x1f, R33 ;  /* 0x0000001fff0b7819 */ /* 0x000fe20000011421 */
[C---:B0-----:R-:W-:Y:S01]  /*20330*/  IMAD.X R12, R10.reuse, 0x1, R16, P0 ;  /* 0x000000010a0c7824 */ /* 0x041fe200000e0610 */
[----:B-1----:R-:W-:Y:S01]  /*20340*/  IADD3 R21, P0, PT, R33, R18, RZ ;  /* 0x0000001221157210 */ /* 0x002fe20007f1e0ff */
[----:B------:R-:W-:-:S03]  /*20350*/  IMAD.X R10, R10, 0x1, R15, P4 ;  /* 0x000000010a0a7824 */ /* 0x000fc600020e060f */
[----:B------:R0:W-:Y:S04]  /*20360*/  STL [R1+0x11c0], R12 ;  /* 0x0011c00c01007387 */ /* 0x0001e80000100800 */
[----:B------:R1:W-:Y:S04]  /*20370*/  STL [R1+0x11d4], R21 ;  /* 0x0011d41501007387 */ /* 0x0003e80000100800 */
[----:B------:R-:W-:Y:S04]  /*20380*/  STL [R1+0x1a04], R33 ;  /* 0x001a042101007387 */ /* 0x000fe80000100800 */
[----:B------:R4:W-:Y:S01]  /*20390*/  STL [R1+0x11c8], R10 ;  /* 0x0011c80a01007387 */ /* 0x0009e20000100800 */
[----:B0-----:R-:W-:Y:S01]  /*203a0*/  IADD3 R12, P4, PT, R33, R17, RZ ;  /* 0x00000011210c7210 */ /* 0x001fe20007f9e0ff */
[----:B-1----:R-:W-:Y:S01]  /*203b0*/  IMAD.X R21, R11, 0x1, R16, P0 ;  /* 0x000000010b157824 */ /* 0x002fe200000e0610 */
[----:B------:R-:W-:-:S02]  /*203c0*/  IADD3 R22, P0, PT, R36, R18, RZ ;  /* 0x0000001224167210 */ /* 0x000fc40007f1e0ff */
[----:B----4-:R-:W-:Y:S01]  /*203d0*/  SHF.R.S32.HI R10, RZ, 0x1f, R36 ;  /* 0x0000001fff0a7819 */ /* 0x010fe20000011424 */
        /* <DEDUP_REMOVED lines=8> */
[----:B0-----:R-:W-:Y:S01]  /*20460*/  IMAD.X R12, R10, 0x1, R16, P0 ;  /* 0x000000010a0c7824 */ /* 0x001fe200000e0610 */
[----:B-1----:R-:W-:Y:S01]  /*20470*/  IADD3 R21, P0, PT, R44, R18, RZ ;  /* 0x000000122c157210 */ /* 0x002fe20007f1e0ff */
[----:B------:R-:W-:-:S03]  /*20480*/  IMAD.X R10, R10, 0x1, R15, P4 ;  /* 0x000000010a0a7824 */ /* 0x000fc600020e060f */
[----:B------:R0:W-:Y:S04]  /*20490*/  STL [R1+0x11e0], R12 ;  /* 0x0011e00c01007387 */ /* 0x0001e80000100800 */
[----:B------:R-:W-:Y:S04]  /*204a0*/  STL [R1+0x1214], R21 ;  /* 0x0012141501007387 */ /* 0x000fe80000100800 */
[----:B------:R-:W-:Y:S04]  /*204b0*/  STL [R1+0x1a08], R44 ;  /* 0x001a082c01007387 */ /* 0x000fe80000100800 */
[----:B------:R1:W-:Y:S01]  /*204c0*/  STL [R1+0x11e8], R10 ;  /* 0x0011e80a01007387 */ /* 0x0003e20000100800 */
[----:B0-----:R-:W-:-:S05]  /*204d0*/  IADD3 R12, P4, PT, R44, R17, RZ ;  /* 0x000000112c0c7210 */ /* 0x001fca0007f9e0ff */
[----:B------:R0:W-:Y:S01]  /*204e0*/  STL [R1+0x121c], R12 ;  /* 0x00121c0c01007387 */ /* 0x0001e20000100800 */
[----:B-1----:R-:W-:Y:S01]  /*204f0*/  SHF.R.S32.HI R10, RZ, 0x1f, R45 ;  /* 0x0000001fff0a7819 */ /* 0x002fe2000001142d */
[----:B0-----:R-:W-:Y:S01]  /*20500*/  IMAD.X R12, R11, 0x1, R16, P0 ;  /* 0x000000010b0c7824 */ /* 0x001fe200000e0610 */
[----:B------:R-:W-:Y:S01]  /*20510*/  IADD3 R21, P0, PT, R45, R18, RZ ;  /* 0x000000122d157210 */ /* 0x000fe20007f1e0ff */
        /* <DEDUP_REMOVED lines=8> */
[C---:B0-----:R-:W-:Y:S01]  /*205a0*/  IMAD.X R12, R10.reuse, 0x1, R16, P0 ;  /* 0x000000010a0c7824 */ /* 0x041fe200000e0610 */
        /* <DEDUP_REMOVED lines=13> */
[----:B------:R1:W-:Y:S04]  /*20680*/  STL [R1+0x1244], R21 ;  /* 0x0012441501007387 */ /* 0x0003e80000100800 */
[----:B------:R-:W-:Y:S04]  /*20690*/  STL [R1+0x1a14], R62 ;  /* 0x001a143e01007387 */ /* 0x000fe80000100800 */
[----:B------:R4:W-:Y:S01]  /*206a0*/  STL [R1+0x1238], R11 ;  /* 0x0012380b01007387 */ /* 0x0009e20000100800 */
[----:B0-----:R-:W-:-:S05]  /*206b0*/  IADD3 R12, P4, PT, R62, R17, RZ ;  /* 0x000000113e0c7210 */ /* 0x001fca0007f9e0ff */
[----:B------:R0:W-:Y:S01]  /*206c0*/  STL [R1+0x124c], R12 ;  /* 0x00124c0c01007387 */ /* 0x0001e20000100800 */
[C---:B-1----:R-:W-:Y:S01]  /*206d0*/  IMAD.X R21, R10.reuse, 0x1, R15, P4 ;  /* 0x000000010a157824 */ /* 0x042fe200020e060f */
[----:B----4-:R-:W-:Y:S01]  /*206e0*/  SHF.R.S32.HI R11, RZ, 0x1f, R64 ;  /* 0x0000001fff0b7819 */ /* 0x010fe20000011440 */
[----:B0-----:R-:W-:Y:S01]  /*206f0*/  IMAD.X R12, R10, 0x1, R16, P0 ;  /* 0x000000010a0c7824 */ /* 0x001fe200000e0610 */
[----:B------:R-:W-:-:S04]  /*20700*/  IADD3 R22, P0, PT, R64, R18, RZ ;  /* 0x0000001240167210 */ /* 0x000fc80007f1e0ff */
[----:B------:R0:W-:Y:S04]  /*20710*/  STL [R1+0x1240], R12 ;  /* 0x0012400c01007387 */ /* 0x0001e80000100800 */
[----:B------:R-:W-:Y:S04]  /*20720*/  STL [R1+0x1274], R22 ;  /* 0x0012741601007387 */ /* 0x000fe80000100800 */
[----:B------:R1:W-:Y:S01]  /*20730*/  STL [R1+0x1248], R21 ;  /* 0x0012481501007387 */ /* 0x0003e20000100800 */
[----:B------:R-:W-:Y:S02]  /*20740*/  SHF.R.S32.HI R10, RZ, 0x1f, R65 ;  /* 0x0000001fff0a7819 */ /* 0x000fe40000011441 */
[----:B0-----:R-:W-:Y:S01]  /*20750*/  IADD3 R12, P4, PT, R64, R17, RZ ;  /* 0x00000011400c7210 */ /* 0x001fe20007f9e0ff */
[----:B-1----:R-:W-:-:S04]  /*20760*/  IMAD.X R21, R11, 0x1, R16, P0 ;  /* 0x000000010b157824 */ /* 0x002fc800000e0610 */
[----:B------:R0:W-:Y:S01]  /*20770*/  STL [R1+0x127c], R12 ;  /* 0x00127c0c01007387 */ /* 0x0001e20000100800 */
[----:B------:R-:W-:-:S03]  /*20780*/  IMAD.X R11, R11, 0x1, R15, P4 ;  /* 0x000000010b0b7824 */ /* 0x000fc600020e060f */
[----:B------:R-:W-:Y:S01]  /*20790*/  STL [R1+0x1270], R21 ;  /* 0x0012701501007387 */ /* 0x000fe20000100800 */
[C---:B------:R-:W-:Y:S02]  /*207a0*/  IADD3 R51, P4, PT, R65.reuse, R17, RZ ;  /* 0x0000001141337210 */ /* 0x040fe40007f9e0ff */
[----:B0-----:R-:W-:-:S05]  /*207b0*/  IADD3 R12, P0, PT, R65, R18, RZ ;  /* 0x00000012410c7210 */ /* 0x001fca0007f1e0ff */
[----:B------:R0:W-:Y:S04]  /*207c0*/  STL [R1+0x1284], R12 ;  /* 0x0012840c01007387 */ /* 0x0001e80000100800 */
[----:B------:R-:W-:Y:S04]  /*207d0*/  STL [R1+0x19e4], R65 ;  /* 0x0019e44101007387 */ /* 0x000fe80000100800 */
[----:B------:R1:W-:Y:S04]  /*207e0*/  STL [R1+0x1278], R11 ;  /* 0x0012780b01007387 */ /* 0x0003e80000100800 */
[----:B------:R-:W-:Y:S04]  /*207f0*/  STL [R1+0x128c], R51 ;  /* 0x00128c3301007387 */ /* 0x000fe80000100800 */
[----:B------:R-:W-:Y:S01]  /*20800*/  STL [R1+0x1a18], R51 ;  /* 0x001a183301007387 */ /* 0x000fe20000100800 */
[----:B0-----:R-:W-:Y:S01]  /*20810*/  IMAD.X R12, R10, 0x1, R16, P0 ;  /* 0x000000010a0c7824 */ /* 0x001fe200000e0610 */
[----:B------:R-:W-:Y:S01]  /*20820*/  IADD3 R21, P0, PT, R66, R18, RZ ;  /* 0x0000001242157210 */ /* 0x000fe20007f1e0ff */
[----:B------:R-:W-:Y:S01]  /*20830*/  IMAD.X R10, R10, 0x1, R15, P4 ;  /* 0x000000010a0a7824 */ /* 0x000fe200020e060f */
[----:B-1----:R-:W-:-:S02]  /*20840*/  SHF.R.S32.HI R11, RZ, 0x1f, R66 ;  /* 0x0000001fff0b7819 */ /* 0x002fc40000011442 */
        /* <DEDUP_REMOVED lines=28> */
[----:B------:R1:W-:Y:S01]  /*20a10*/  STL [R1+0x12d0], R21 ;  /* 0x0012d01501007387 */ /* 0x0003e20000100800 */
[----:B0-----:R-:W-:Y:S01]  /*20a20*/  IMAD.X R12, R11, 0x1, R15, P4 ;  /* 0x000000010b0c7824 */ /* 0x001fe200020e060f */
[----:B------:R-:W-:Y:S01]  /*20a30*/  IADD3 R33, P4, PT, R165, R17, RZ ;  /* 0x00000011a5217210 */ /* 0x000fe20007f9e0ff */
[----:B-1----:R-:W-:-:S03]  /*20a40*/  IMAD.X R21, R10, 0x1, R16, P0 ;  /* 0x000000010a157824 */ /* 0x002fc600000e0610 */
[----:B------:R0:W-:Y:S04]  /*20a50*/  STL [R1+0x12d8], R12 ;  /* 0x0012d80c01007387 */ /* 0x0001e80000100800 */
[----:B------:R-:W-:Y:S04]  /*20a60*/  STL [R1+0x12e4], R45 ;  /* 0x0012e42d01007387 */ /* 0x000fe80000100800 */
[----:B------:R-:W-:Y:S01]  /*20a70*/  STL [R1+0x1a20], R45 ;  /* 0x001a202d01007387 */ /* 0x000fe20000100800 */
[----:B------:R-:W-:-:S03]  /*20a80*/  SHF.R.S32.HI R11, RZ, 0x1f, R157 ;  /* 0x0000001fff0b7819 */ /* 0x000fc6000001149d */
[----:B------:R-:W-:Y:S04]  /*20a90*/  STL [R1+0x12ec], R33 ;  /* 0x0012ec2101007387 */ /* 0x000fe80000100800 */
[----:B------:R1:W-:Y:S01]  /*20aa0*/  STL [R1+0x12e0], R21 ;  /* 0x0012e01501007387 */ /* 0x0003e20000100800 */
[----:B------:R-:W-:Y:S01]  /*20ab0*/  IMAD.X R44, R10, 0x1, R15, P4 ;  /* 0x000000010a2c7824 */ /* 0x000fe200020e060f */
[C---:B0-----:R-:W-:Y:S02]  /*20ac0*/  IADD3 R12, P0, PT, R157.reuse, R18, RZ ;  /* 0x000000129d0c7210 */ /* 0x041fe40007f1e0ff */
[----:B------:R-:W-:Y:S01]  /*20ad0*/  STL [R1+0x1a24], R33 ;  /* 0x001a242101007387 */ /* 0x000fe20000100800 */
[----:B-1----:R-:W-:-:S03]  /*20ae0*/  IADD3 R21, P4, PT, R157, R17, RZ ;  /* 0x000000119d157210 */ /* 0x002fc60007f9e0ff */
[----:B------:R0:W-:Y:S01]  /*20af0*/  STL [R1+0x12f4], R12 ;  /* 0x0012f40c01007387 */ /* 0x0001e20000100800 */
[----:B------:R-:W-:-:S03]  /*20b00*/  SHF.R.S32.HI R10, RZ, 0x1f, R156 ;  /* 0x0000001fff0a7819 */ /* 0x000fc6000001149c */
[----:B------:R1:W-:Y:S04]  /*20b10*/  STL [R1+0x12fc], R21 ;  /* 0x0012fc1501007387 */ /* 0x0003e80000100800 */
[----:B------:R-:W-:Y:S04]  /*20b20*/  STL [R1+0x12e8], R44 ;  /* 0x0012e82c01007387 */ /* 0x000fe80000100800 */
[----:B------:R-:W-:Y:S01]  /*20b30*/  STL [R1+0x1a28], R44 ;  /* 0x001a282c01007387 */ /* 0x000fe20000100800 */
[----:B0-----:R-:W-:Y:S01]  /*20b40*/  IMAD.X R12, R11, 0x1, R16, P0 ;  /* 0x000000010b0c7824 */ /* 0x001fe200000e0610 */
[----:B-1----:R-:W-:-:S04]  /*20b50*/  IADD3 R21, P0, PT, R156, R18, RZ ;  /* 0x000000129c157210 */ /* 0x002fc80007f1e0ff */
[----:B------:R0:W-:Y:S04]  /*20b60*/  STL [R1+0x12f0], R12 ;  /* 0x0012f00c01007387 */ /* 0x0001e80000100800 */
[----:B------:R1:W-:Y:S01]  /*20b70*/  STL [R1+0x1304], R21 ;  /* 0x0013041501007387 */ /* 0x0003e20000100800 */
[----:B0-----:R-:W-:Y:S01]  /*20b80*/  IMAD.X R12, R11, 0x1, R15, P4 ;  /* 0x000000010b0c7824 */ /* 0x001fe200020e060f */
[----:B------:R-:W-:Y:S01]  /*20b90*/  IADD3 R36, P4, PT, R156, R17, RZ ;  /* 0x000000119c247210 */ /* 0x000fe20007f9e0ff */
[----:B-1----:R-:W-:-:S03]  /*20ba0*/  IMAD.X R21, R10, 0x1, R16, P0 ;  /* 0x000000010a157824 */ /* 0x002fc600000e0610 */
[----:B------:R0:W-:Y:S04]  /*20bb0*/  STL [R1+0x12f8], R12 ;  /* 0x0012f80c01007387 */ /* 0x0001e80000100800 */
[----:B------:R-:W-:Y:S01]  /*20bc0*/  STL [R1+0x130c], R36 ;  /* 0x00130c2401007387 */ /* 0x000fe20000100800 */
[----:B------:R-:W-:-:S03]  /*20bd0*/  SHF.R.S32.HI R11, RZ, 0x1f, R155 ;  /* 0x0000001fff0b7819 */ /* 0x000fc6000001149b */
[----:B------:R1:W-:Y:S04]  /*20be0*/  STL [R1+0x1300], R21 ;  /* 0x0013001501007387 */ /* 0x0003e80000100800 */
[----:B------:R-:W-:Y:S01]  /*20bf0*/  STL [R1+0x19f0], R36 ;  /* 0x0019f02401007387 */ /* 0x000fe20000100800 */
[----:B0-----:R-:W-:Y:S01]  /*20c00*/  IADD3 R12, P0, PT, R155, R18, RZ ;  /* 0x000000129b0c7210 */ /* 0x001fe20007f1e0ff */
[----:B-1----:R-:W-:-:S04]  /*20c10*/  IMAD.X R21, R10, 0x1, R15, P4 ;  /* 0x000000010a157824 */ /* 0x002fc800020e060f */
[----:B------:R0:W-:Y:S04]  /*20c20*/  STL [R1+0x1334], R12 ;  /* 0x0013340c01007387 */ /* 0x0001e80000100800 */
[----:B------:R1:W-:Y:S01]  /*20c30*/  STL [R1+0x1308], R21 ;  /* 0x0013081501007387 */ /* 0x0003e20000100800 */
[----:B0-----:R-:W-:Y:S02]  /*20c40*/  IADD3 R12, P4, PT, R155, R17, RZ ;  /* 0x000000119b0c7210 */ /* 0x001fe40007f9e0ff */
[----:B------:R-:W-:Y:S01]  /*20c50*/  SHF.R.S32.HI R10, RZ, 0x1f, R154 ;  /* 0x0000001fff0a7819 */ /* 0x000fe2000001149a */
[----:B-1----:R-:W-:Y:S02]  /*20c60*/  IMAD.X R21, R11, 0x1, R16, P0 ;  /* 0x000000010b157824 */ /* 0x002fe400000e0610 */
[----:B------:R0:W-:Y:S01]  /*20c70*/  STL [R1+0x133c], R12 ;  /* 0x00133c0c01007387 */ /* 0x0001e20000100800 */
[----:B------:R-:W-:-:S03]  /*20c80*/  IADD3 R22, P0, PT, R154, R18, RZ ;  /* 0x000000129a167210 */ /* 0x000fc60007f1e0ff */
[----:B------:R1:W-:Y:S04]  /*20c90*/  STL [R1+0x1330], R21 ;  /* 0x0013301501007387 */ /* 0x0003e80000100800 */
[----:B------:R-:W-:Y:S01]  /*20ca0*/  STL [R1+0x1344], R22 ;  /* 0x0013441601007387 */ /* 0x000fe20000100800 */
[----:B0-----:R-:W-:Y:S01]  /*20cb0*/  IMAD.X R12, R11, 0x1, R15, P4 ;  /* 0x000000010b0c7824 */ /* 0x001fe200020e060f */
[----:B-1----:R-:W-:-:S04]  /*20cc0*/  IADD3 R21, P4, PT, R154, R17, RZ ;  /* 0x000000119a157210 */ /* 0x002fc80007f9e0ff */
[----:B------:R0:W-:Y:S01]  /*20cd0*/  STL [R1+0x1338], R12 ;  /* 0x0013380c01007387 */ /* 0x0001e20000100800 */
[----:B------:R-:W-:-:S03]  /*20ce0*/  SHF.R.S32.HI R11, RZ, 0x1f, R153 ;  /* 0x0000001fff0b7819 */ /* 0x000fc60000011499 */
[----:B------:R1:W-:Y:S01]  /*20cf0*/  STL [R1+0x134c], R21 ;  /* 0x00134c1501007387 */ /* 0x0003e20000100800 */
[C---:B0-----:R-:W-:Y:S01]  /*20d00*/  IMAD.X R12, R10.reuse, 0x1, R16, P0 ;  /* 0x000000010a0c7824 */ /* 0x041fe200000e0610 */
[----:B------:R-:W-:Y:S01]  /*20d10*/  IADD3 R22, P0, PT, R153, R18, RZ ;  /* 0x0000001299167210 */ /* 0x000fe20007f1e0ff */
[----:B-1----:R-:W-:-:S03]  /*20d20*/  IMAD.X R21, R10, 0x1, R15, P4 ;  /* 0x000000010a157824 */ /* 0x002fc600020e060f */
[----:B------:R0:W-:Y:S04]  /*20d30*/  STL [R1+0x1340], R12 ;  /* 0x0013400c01007387 */ /* 0x0001e80000100800 */
[----:B------:R1:W-:Y:S01]  /*20d40*/  STL [R1+0x1354], R22 ;  /* 0x0013541601007387 */ /* 0x0003e20000100800 */
[----:B------:R-:W-:-:S03]  /*20d50*/  SHF.R.S32.HI R10, RZ, 0x1f, R14 ;  /* 0x0000001fff0a7819 */ /* 0x000fc6000001140e */
[----:B------:R4:W-:Y:S01]  /*20d60*/  STL [R1+0x1348], R21 ;  /* 0x0013481501007387 */ /* 0x0009e20000100800 */
[----:B0-----:R-:W-:Y:S01]  /*20d70*/  IADD3 R12, P4, PT, R153, R17, RZ ;  /* 0x00000011990c7210 */ /* 0x001fe20007f9e0ff */
[----:B-1----:R-:W-:Y:S01]  /*20d80*/  IMAD.X R22, R11, 0x1, R16, P0 ;  /* 0x000000010b167824 */ /* 0x002fe200000e0610 */
[----:B----4-:R-:W-:-:S03]  /*20d90*/  IADD3 R21, P0, PT, R14, R18, RZ ;  /* 0x000000120e157210 */ /* 0x010fc60007f1e0ff */
[----:B------:R0:W-:Y:S04]  /*20da0*/  STL [R1+0x135c], R12 ;  /* 0x00135c0c01007387 */ /* 0x0001e80000100800 */
[----:B------:R-:W-:Y:S04]  /*20db0*/  STL [R1+0x1350], R22 ;  /* 0x0013501601007387 */ /* 0x000fe80000100800 */
[----:B------:R1:W-:Y:S01]  /*20dc0*/  STL [R1+0x1364], R21 ;  /* 0x0013641501007387 */ /* 0x0003e20000100800 */
[----:B0-----:R-:W-:Y:S01]  /*20dd0*/  IMAD.X R12, R11, 0x1, R15, P4 ;  /* 0x000000010b0c7824 */ /* 0x001fe200020e060f */
[----:B------:R-:W-:Y:S01]  /*20de0*/  IADD3 R14, P4, PT, R14, R17, RZ ;  /* 0x000000110e0e7210 */ /* 0x000fe20007f9e0ff */
[----:B-1----:R-:W-:-:S03]  /*20df0*/  IMAD.X R21, R10, 0x1, R16, P0 ;  /* 0x000000010a157824 */ /* 0x002fc600000e0610 */
[----:B------:R0:W-:Y:S04]  /*20e00*/  STL [R1+0x1358], R12 ;  /* 0x0013580c01007387 */ /* 0x0001e80000100800 */
[----:B------:R-:W-:Y:S01]  /*20e10*/  STL [R1+0x136c], R14 ;  /* 0x00136c0e01007387 */ /* 0x000fe20000100800 */
[----:B------:R-:W-:-:S03]  /*20e20*/  SHF.R.S32.HI R11, RZ, 0x1f, R117 ;  /* 0x0000001fff0b7819 */ /* 0x000fc60000011475 */
[----:B------:R-:W-:Y:S04]  /*20e30*/  STL [R1+0x1360], R21 ;  /* 0x0013601501007387 */ /* 0x000fe80000100800 */
[----:B------:R1:W-:Y:S01]  /*20e40*/  STL [R1+0x19f4], R14 ;  /* 0x0019f40e01007387 */ /* 0x0003e20000100800 */
[----:B0-----:R-:W-:-:S05]  /*20e50*/  IADD3 R12, P0, PT, R117, R18, RZ ;  /* 0x00000012750c7210 */ /* 0x001fca0007f1e0ff */
[----:B------:R0:W-:Y:S01]  /*20e60*/  STL [R1+0x1384], R12 ;  /* 0x0013840c01007387 */ /* 0x0001e20000100800 */
[----:B-1----:R-:W-:Y:S02]  /*20e70*/  IMAD.X R14, R11, 0x1, R16, P0 ;  /* 0x000000010b0e7824 */ /* 0x002fe400000e0610 */
[--C-:B0-----:R-:W-:Y:S01]  /*20e80*/  IMAD.X R12, R10, 0x1, R15.reuse, P4 ;  /* 0x000000010a0c7824 */ /* 0x101fe200020e060f */
[----:B------:R-:W-:Y:S02]  /*20e90*/  IADD3 R33, P4, PT, R117, R17, RZ ;  /* 0x0000001175217210 */ /* 0x000fe40007f9e0ff */
[----:B------:R-:W-:Y:S02]  /*20ea0*/  SHF.R.S32.HI R10, RZ, 0x1f, R116 ;  /* 0x0000001fff0a7819 */ /* 0x000fe40000011474 */
[----:B------:R0:W-:Y:S04]  /*20eb0*/  STL [R1+0x1368], R12 ;  /* 0x0013680c01007387 */ /* 0x0001e80000100800 */
[----:B------:R-:W-:Y:S04]  /*20ec0*/  STL [R1+0x138c], R33 ;  /* 0x00138c2101007387 */ /* 0x000fe80000100800 */
[----:B------:R1:W-:Y:S01]  /*20ed0*/  STL [R1+0x1380], R14 ;  /* 0x0013800e01007387 */ /* 0x0003e20000100800 */
[----:B------:R-:W-:Y:S01]  /*20ee0*/  IMAD.X R44, R11, 0x1, R15, P4 ;  /* 0x000000010b2c7824 */ /* 0x000fe200020e060f */
[----:B0-----:R-:W-:-:S02]  /*20ef0*/  IADD3 R12, P0, PT, R116, R18, RZ ;  /* 0x00000012740c7210 */ /* 0x001fc40007f1e0ff */
[----:B-1----:R-:W-:-:S03]  /*20f00*/  IADD3 R14, P4, PT, R116, R17, RZ ;  /* 0x00000011740e7210 */ /* 0x002fc60007f9e0ff */
[----:B------:R0:W-:Y:S04]  /*20f10*/  STL [R1+0x1394], R12 ;  /* 0x0013940c01007387 */ /* 0x0001e80000100800 */
[----:B------:R1:W-:Y:S04]  /*20f20*/  STL [R1+0x139c], R14 ;  /* 0x00139c0e01007387 */ /* 0x0003e80000100800 */
[----:B------:R-:W-:Y:S01]  /*20f30*/  STL [R1+0x1388], R44 ;  /* 0x0013882c01007387 */ /* 0x000fe20000100800 */
[----:B------:R-:W-:Y:S01]  /*20f40*/  SHF.R.S32.HI R11, RZ, 0x1f, R115 ;  /* 0x0000001fff0b7819 */ /* 0x000fe20000011473 */
[C---:B0-----:R-:W-:Y:S01]  /*20f50*/  IMAD.X R12, R10.reuse, 0x1, R16, P0 ;  /* 0x000000010a0c7824 */ /* 0x041fe200000e0610 */
        /* <DEDUP_REMOVED lines=10> */
[----:B------:R-:W-:Y:S01]  /*21000*/  STL [R1+0x13a0], R14 ;  /* 0x0013a00e01007387 */ /* 0x000fe20000100800 */
[--C-:B0-----:R-:W-:Y:S01]  /*21010*/  IMAD.X R12, R11, 0x1, R15.reuse, P4 ;  /* 0x000000010b0c7824 */ /* 0x101fe200020e060f */
[----:B------:R-:W-:Y:S02]  /*21020*/  IADD3 R70, P4, PT, R70, R17, RZ ;  /* 0x0000001146467210 */ /* 0x000fe40007f9e0ff */
[----:B------:R-:W-:Y:S02]  /*21030*/  SHF.R.S32.HI R11, RZ, 0x1f, R74 ;  /* 0x0000001fff0b7819 */ /* 0x000fe4000001144a */
[----:B------:R0:W-:Y:S04]  /*21040*/  STL [R1+0x13a8], R12 ;  /* 0x0013a80c01007387 */ /* 0x0001e80000100800 */
[----:B------:R-:W-:Y:S04]  /*21050*/  STL [R1+0x13b4], R66 ;  /* 0x0013b44201007387 */ /* 0x000fe80000100800 */
[----:B------:R-:W-:Y:S01]  /*21060*/  STL [R1+0x19f8], R66 ;  /* 0x0019f84201007387 */ /* 0x000fe20000100800 */
[----:B------:R-:W-:-:S03]  /*21070*/  IMAD.X R65, R10, 0x1, R15, P4 ;  /* 0x000000010a417824 */ /* 0x000fc600020e060f */
[----:B------:R-:W-:Y:S01]  /*21080*/  STL [R1+0x13bc], R70 ;  /* 0x0013bc4601007387 */ /* 0x000fe20000100800 */
[----:B------:R-:W-:Y:S01]  /*21090*/  IADD3 R62, P4, PT, R74, R17, RZ ;  /* 0x000000114a3e7210 */ /* 0x000fe20007f9e0ff */
[--C-:B0-----:R-:W-:Y:S01]  /*210a0*/  IMAD.X R12, R10, 0x1, R16.reuse, P0 ;  /* 0x000000010a0c7824 */ /* 0x101fe200000e0610 */
[----:B------:R-:W-:Y:S02]  /*210b0*/  IADD3 R83, P0, PT, R74, R18, RZ ;  /* 0x000000124a537210 */ /* 0x000fe40007f1e0ff */
[----:B------:R-:W-:Y:S02]  /*210c0*/  SHF.R.S32.HI R10, RZ, 0x1f, R73 ;  /* 0x0000001fff0a7819 */ /* 0x000fe40000011449 */
[----:B------:R0:W-:Y:S04]  /*210d0*/  STL [R1+0x13b0], R12 ;  /* 0x0013b00c01007387 */ /* 0x0001e80000100800 */
[----:B------:R-:W-:Y:S01]  /*210e0*/  STL [R1+0x19fc], R70 ;  /* 0x0019fc4601007387 */ /* 0x000fe20000100800 */
[----:B------:R-:W-:-:S03]  /*210f0*/  IMAD.X R45, R11, 0x1, R16, P0 ;  /* 0x000000010b2d7824 */ /* 0x000fc600000e0610 */
[----:B------:R-:W-:Y:S04]  /*21100*/  STL [R1+0x13d4], R83 ;  /* 0x0013d45301007387 */ /* 0x000fe80000100800 */
[----:B------:R-:W-:Y:S04]  /*21110*/  STL [R1+0x13b8], R65 ;  /* 0x0013b84101007387 */ /* 0x000fe80000100800 */
[----:B------:R-:W-:Y:S04]  /*21120*/  STL [R1+0x13dc], R62 ;  /* 0x0013dc3e01007387 */ /* 0x000fe80000100800 */
[----:B------:R1:W-:Y:S01]  /*21130*/  STL [R1+0x1a00], R65 ;  /* 0x001a004101007387 */ /* 0x0003e20000100800 */
[----:B0-----:R-:W-:-:S03]  /*21140*/  IADD3 R12, P0, PT, R73, R18, RZ ;  /* 0x00000012490c7210 */ /* 0x001fc60007f1e0ff */
[----:B------:R-:W-:Y:S01]  /*21150*/  STL [R1+0x13d0], R45 ;  /* 0x0013d02d01007387 */ /* 0x000fe20000100800 */
[----:B------:R-:W-:-:S03]  /*21160*/  IMAD.X R51, R11, 0x1, R15, P4 ;  /* 0x000000010b337824 */ /* 0x000fc600020e060f */
[----:B------:R0:W-:Y:S01]  /*21170*/  STL [R1+0x13e4], R12 ;  /* 0x0013e40c01007387 */ /* 0x0001e20000100800 */
[----:B-1----:R-:W-:Y:S02]  /*21180*/  IADD3 R65, P4, PT, R73, R17, RZ ;  /* 0x0000001149417210 */ /* 0x002fe40007f9e0ff */
[----:B------:R-:W-:Y:S01]  /*21190*/  SHF.R.S32.HI R11, RZ, 0x1f, R50 ;  /* 0x0000001fff0b7819 */ /* 0x000fe20000011432 */
[----:B------:R-:W-:Y:S01]  /*211a0*/  STL [R1+0x13d8], R51 ;  /* 0x0013d83301007387 */ /* 0x000fe20000100800 */
[----:B0-----:R-:W-:Y:S01]  /*211b0*/  IMAD.X R12, R10, 0x1, R16, P0 ;  /* 0x000000010a0c7824 */ /* 0x001fe200000e0610 */
[----:B------:R-:W-:-:S04]  /*211c0*/  IADD3 R66, P0, PT, R50, R18, RZ ;  /* 0x0000001232427210 */ /* 0x000fc80007f1e0ff */
[----:B------:R0:W-:Y:S01]  /*211d0*/  STL [R1+0x13e0], R12 ;  /* 0x0013e00c01007387 */ /* 0x0001e20000100800 */
[----:B------:R-:W-:-:S03]  /*211e0*/  IMAD.X R70, R11, 0x1, R16, P0 ;  /* 0x000000010b467824 */ /* 0x000fc600000e0610 */
[----:B------:R-:W-:Y:S01]  /*211f0*/  STL [R1+0x13ec], R65 ;  /* 0x0013ec4101007387 */ /* 0x000fe20000100800 */
[----:B0-----:R-:W-:Y:S01]  /*21200*/  IMAD.X R12, R10, 0x1, R15, P4 ;  /* 0x000000010a0c7824 */ /* 0x001fe200020e060f */
[----:B------:R-:W-:-:S04]  /*21210*/  IADD3 R36, P4, PT, R50, R17, RZ ;  /* 0x0000001132247210 */ /* 0x000fc80007f9e0ff */
[----:B------:R0:W-:Y:S04]  /*21220*/  STL [R1+0x13e8], R12 ;  /* 0x0013e80c01007387 */ /* 0x0001e80000100800 */
[----:B------:R-:W-:Y:S04]  /*21230*/  STL [R1+0x13f4], R66 ;  /* 0x0013f44201007387 */ /* 0x000fe80000100800 */
[----:B------:R-:W-:Y:S04]  /*21240*/  STL [R1+0x13fc], R36 ;  /* 0x0013fc2401007387 */ /* 0x000fe80000100800 */
[----:B------:R-:W-:Y:S04]  /*21250*/  STL [R1+0x13f0], R70 ;  /* 0x0013f04601007387 */ /* 0x000fe80000100800 */
[----:B------:R-:W4:Y:S01]  /*21260*/  LDL.LU R73, [R1+0x470] ;  /* 0x0004700001497983 */ /* 0x000f220000300800 */
[----:B------:R-:W-:-:S02]  /*21270*/  SHF.R.S32.HI R10, RZ, 0x1f, R0 ;  /* 0x0000001fff0a7819 */ /* 0x000fc40000011400 */
[C---:B------:R-:W-:Y:S01]  /*21280*/  IADD3 R50, P0, PT, R0.reuse, R18, RZ ;  /* 0x0000001200327210 */ /* 0x040fe20007f1e0ff */
[--C-:B------:R-:W-:Y:S01]  /*21290*/  IMAD.X R14, R11, 0x1, R15.reuse, P4 ;  /* 0x000000010b0e7824 */ /* 0x100fe200020e060f */
[----:B------:R-:W-:Y:S01]  /*212a0*/  IADD3 R74, P4, PT, R0, R17, RZ ;  /* 0x00000011004a7210 */ /* 0x000fe20007f9e0ff */
[----:B------:R-:W-:Y:S02]  /*212b0*/  IMAD.MOV.U32 R22, RZ, RZ, R72 ;  /* 0x000000ffff167224 */ /* 0x000fe400078e0048 */
[C---:B------:R-:W-:Y:S01]  /*212c0*/  IMAD.X R0, R10.reuse, 0x1, R16, P0 ;  /* 0x000000010a007824 */ /* 0x040fe200000e0610 */
[CC--:B------:R-:W-:Y:S01]  /*212d0*/  IADD3 R115, P0, PT, R69.reuse, R3.reuse, RZ ;  /* 0x0000000345737210 */ /* 0x0c0fe20007f1e0ff */
[----:B------:R-:W-:Y:S01]  /*212e0*/  IMAD.X R72, R10, 0x1, R15, P4 ;  /* 0x000000010a487824 */ /* 0x000fe200020e060f */
[----:B------:R-:W-:Y:S01]  /*212f0*/  IADD3 R117, P5, PT, R2, R3, RZ ;  /* 0x0000000302757210 */ /* 0x000fe20007fbe0ff */
[----:B------:R-:W-:Y:S01]  /*21300*/  STL [R1+0x1404], R50 ;  /* 0x0014043201007387 */ /* 0x000fe20000100800 */
[----:B------:R-:W-:-:S03]  /*21310*/  IADD3 R69, P4, PT, R69, R4, RZ ;  /* 0x0000000445457210 */ /* 0x000fc60007f9e0ff */
[----:B------:R-:W-:Y:S01]  /*21320*/  STL [R1+0x13f8], R14 ;  /* 0x0013f80e01007387 */ /* 0x000fe20000100800 */
[----:B------:R-:W-:-:S03]  /*21330*/  IMAD.MOV.U32 R21, RZ, RZ, R114 ;  /* 0x000000ffff157224 */ /* 0x000fc600078e0072 */
[----:B------:R-:W-:Y:S01]  /*21340*/  STL [R1+0x140c], R74 ;  /* 0x00140c4a01007387 */ /* 0x000fe20000100800 */
[----:B------:R-:W-:-:S03]  /*21350*/  IMAD.X R114, R68, 0x1, R5, P0 ;  /* 0x0000000144727824 */ /* 0x000fc600000e0605 */
[----:B------:R-:W-:Y:S04]  /*21360*/  STL [R1+0x1400], R0 ;  /* 0x0014000001007387 */ /* 0x000fe80000100800 */
[----:B------:R-:W-:Y:S01]  /*21370*/  STL [R1+0x1134], R115 ;  /* 0x0011347301007387 */ /* 0x000fe20000100800 */
[----:B------:R-:W-:-:S03]  /*21380*/  IMAD.X R116, R9, 0x1, R5, P5 ;  /* 0x0000000109747824 */ /* 0x000fc600028e0605 */
[----:B------:R-:W-:Y:S01]  /*21390*/  STL [R1+0x1408], R72 ;  /* 0x0014084801007387 */ /* 0x000fe20000100800 */
[----:B------:R-:W-:-:S03]  /*213a0*/  IMAD.X R68, R68, 0x1, R6, P4 ;  /* 0x0000000144447824 */ /* 0x000fc600020e0606 */
[----:B------:R-:W-:Y:S01]  /*213b0*/  STL [R1+0x1144], R117 ;  /* 0x0011447501007387 */ /* 0x000fe20000100800 */
[----:B------:R-:W-:-:S03]  /*213c0*/  IADD3 R2, P4, PT, R2, R4, RZ ;  /* 0x0000000402027210 */ /* 0x000fc60007f9e0ff */
[----:B------:R-:W-:Y:S04]  /*213d0*/  STL [R1+0x1130], R114 ;  /* 0x0011307201007387 */ /* 0x000fe80000100800 */
[----:B------:R-:W-:Y:S04]  /*213e0*/  STL [R1+0x113c], R69 ;  /* 0x00113c4501007387 */ /* 0x000fe80000100800 */
[----:B------:R-:W-:Y:S04]  /*213f0*/  STL [R1+0x1140], R116 ;  /* 0x0011407401007387 */ /* 0x000fe80000100800 */
[----:B------:R-:W-:Y:S01]  /*21400*/  STL [R1+0x1138], R68 ;  /* 0x0011384401007387 */ /* 0x000fe20000100800 */
[----:B------:R-:W-:-:S03]  /*21410*/  ISETP.GE.U32.AND P0, PT, R71, 0x7ffffe02, PT ;  /* 0x7ffffe024700780c */ /* 0x000fc60003f06070 */
[----:B------:R1:W-:Y:S01]  /*21420*/  STL [R1+0x114c], R2 ;  /* 0x00114c0201007387 */ /* 0x0003e20000100800 */
[----:B------:R-:W-:-:S03]  /*21430*/  IMAD.X R9, R9, 0x1, R6, P4 ;  /* 0x0000000109097824 */ /* 0x000fc600020e0606 */
[----:B------:R-:W4:Y:S01]  /*21440*/  LDL.LU R71, [R1+0x398] ;  /* 0x0003980001477983 */ /* 0x000f220000300800 */
[----:B---3--:R-:W-:-:S04]  /*21450*/  IMAD.HI.U32 R11, R19, R22, RZ ;  /* 0x00000016130b7227 */ /* 0x008fc800078e00ff */
[----:B------:R-:W-:-:S04]  /*21460*/  IMAD.HI.U32 R10, R19, R21, RZ ;  /* 0x00000015130a7227 */ /* 0x000fc800078e00ff */
[----:B------:R-:W-:Y:S02]  /*21470*/  IMAD.MOV R11, RZ, RZ, -R11 ;  /* 0x000000ffff0b7224 */ /* 0x000fe400078e0a0b */
[----:B------:R-:W-:Y:S02]  /*21480*/  IMAD.MOV R10, RZ, RZ, -R10 ;  /* 0x000000ffff0a7224 */ /* 0x000fe400078e0a0a */
[C---:B--2---:R-:W-:Y:S02]  /*21490*/  IMAD R22, R20.reuse, R11, R22 ;  /* 0x0000000b14167224 */ /* 0x044fe400078e0216 */
[----:B0-----:R-:W-:Y:S02]  /*214a0*/  VIADD R12, R67, 0xffffff00 ;  /* 0xffffff00430c7836 */ /* 0x001fe40000000000 */
[----:B------:R-:W-:Y:S02]  /*214b0*/  IMAD R21, R20, R10, R21 ;  /* 0x0000000a14157224 */ /* 0x000fe400078e0215 */
[----:B------:R-:W-:-:S02]  /*214c0*/  @!P0 IMAD.MOV.U32 R10, RZ, RZ, R115 ;  /* 0x000000ffff0a8224 */ /* 0x000fc400078e0073 */
[----:B------:R-:W-:Y:S01]  /*214d0*/  @!P0 IMAD.MOV.U32 R11, RZ, RZ, R114 ;  /* 0x000000ffff0b8224 */ /* 0x000fe200078e0072 */
[----:B------:R-:W-:-:S04]  /*214e0*/  ISETP.GE.U32.AND P5, PT, R12, 0x7ffffe01, PT ;  /* 0x7ffffe010c00780c */ /* 0x000fc80003fa6070 */
[----:B------:R0:W2:Y:S02]  /*214f0*/  @!P0 LDG.E.U8 R7, desc[UR18][R10.64] ;  /* 0x000000120a078981 */ /* 0x0000a4000c1e1100 */
[----:B0-----:R-:W-:Y:S02]  /*21500*/  @!P0 IMAD.MOV.U32 R10, RZ, RZ, R69 ;  /* 0x000000ffff0a8224 */ /* 0x001fe400078e0045 */
[----:B------:R-:W-:-:S05]  /*21510*/  @!P0 IMAD.MOV.U32 R11, RZ, RZ, R68 ;  /* 0x000000ffff0b8224 */ /* 0x000fca00078e0044 */
[----:B------:R0:W3:Y:S01]  /*21520*/  @!P0 LDG.E.U8 R8, desc[UR18][R10.64] ;  /* 0x000000120a088981 */ /* 0x0000e2000c1e1100 */
[----:B------:R-:W-:Y:S01]  /*21530*/  PRMT R165, RZ, 0x7610, R165 ;  /* 0x00007610ffa57816 */ /* 0x000fe200000000a5 */
[----:B0-----:R-:W-:Y:S02]  /*21540*/  VIADD R11, R67, 0xff ;  /* 0x000000ff430b7836 */ /* 0x001fe40000000000 */
[----:B------:R-:W-:-:S03]  /*21550*/  @!P5 IMAD.MOV.U32 R10, RZ, RZ, R117 ;  /* 0x000000ffff0ad224 */ /* 0x000fc600078e0075 */
[----:B------:R-:W-:Y:S01]  /*21560*/  ISETP.GT.AND P0, PT, R11, 0xff, PT ;  /* 0x000000ff0b00780c */ /* 0x000fe20003f04270 */
[----:B------:R-:W-:-:S05]  /*21570*/  @!P5 IMAD.MOV.U32 R11, RZ, RZ, R116 ;  /* 0x000000ffff0bd224 */ /* 0x000fca00078e0074 */
[----:B------:R0:W2:Y:S01]  /*21580*/  @!P5 LDG.E.U8 R165, desc[UR18][R10.64] ;  /* 0x000000120aa5d981 */ /* 0x0000a2000c1e1100 */
[----:B----4-:R-:W-:-:S03]  /*21590*/  ISETP.GE.AND P4, PT, R73, RZ, PT ;  /* 0x000000ff4900720c */ /* 0x010fc60003f86270 */
[----:B------:R-:W4:Y:S01]  /*215a0*/  LDL.LU R73, [R1+0x394] ;  /* 0x0003940001497983 */ /* 0x000f220000300800 */
[----:B0-----:R-:W-:Y:S02]  /*215b0*/  @!P5 IMAD.MOV.U32 R10, RZ, RZ, R2 ;  /* 0x000000ffff0ad224 */ /* 0x001fe400078e0002 */
[----:B-1----:R-:W0:Y:S01]  /*215c0*/  S2R R2, SR_TID.X ;  /* 0x0000000000027919 */ /* 0x002e220000002100 */
[----:B------:R1:W-:Y:S04]  /*215d0*/  STL [R1+0x1148], R9 ;  /* 0x0011480901007387 */ /* 0x0003e80000100800 */
        /* <DEDUP_REMOVED lines=8> */
[----:B------:R-:W2:Y:S01]  /*21660*/  LDL.LU R12, [R1+0x3d4] ;  /* 0x0003d400010c7983 */ /* 0x000ea20000300800 */
[----:B------:R-:W-:-:S03]  /*21670*/  PRMT R164, RZ, 0x7610, R164 ;  /* 0x00007610ffa47816 */ /* 0x000fc600000000a4 */
[----:B------:R-:W3:Y:S01]  /*21680*/  LDL.LU R114, [R1+0x1a64] ;  /* 0x001a640001727983 */ /* 0x000ee20000300800 */
[----:B------:R-:W-:-:S03]  /*21690*/  @!P5 IMAD.MOV.U32 R11, RZ, RZ, R9 ;  /* 0x000000ffff0bd224 */ /* 0x000fc600078e0009 */
[----:B------:R-:W3:Y:S04]  /*216a0*/  LDL.LU R115, [R1+0x1a60] ;  /* 0x001a600001737983 */ /* 0x000ee80000300800 */
[----:B------:R-:W3:Y:S04]  /*216b0*/  LDL.LU R68, [R1+0x1a5c] ;  /* 0x001a5c0001447983 */ /* 0x000ee80000300800 */
[----:B------:R-:W3:Y:S04]  /*216c0*/  LDL.LU R69, [R1+0x1a58] ;  /* 0x001a580001457983 */ /* 0x000ee80000300800 */
[----:B------:R-:W3:Y:S04]  /*216d0*/  LDL.LU R116, [R1+0x1a54] ;  /* 0x001a540001747983 */ /* 0x000ee80000300800 */
[----:B------:R-:W3:Y:S04]  /*216e0*/  LDL.LU R117, [R1+0x1a50] ;  /* 0x001a500001757983 */ /* 0x000ee80000300800 */
[----:B------:R0:W3:Y:S04]  /*216f0*/  @!P5 LDG.E.U8 R164, desc[UR18][R10.64] ;  /* 0x000000120aa4d981 */ /* 0x0000e8000c1e1100 */
[----:B------:R-:W3:Y:S04]  /*21700*/  LDL.LU R10, [R1+0x3b4] ;  /* 0x0003b400010a7983 */ /* 0x000ee80000300800 */
[----:B------:R-:W3:Y:S01]  /*21710*/  LDL.LU R11, [R1+0x3d8] ;  /* 0x0003d800010b7983 */ /* 0x000ee20000300800 */
[----:B0-----:R-:W-:-:S04]  /*21720*/  LOP3.LUT R2, R2, 0x7f, RZ, 0xc0, !PT ;  /* 0x0000007f02027812 */ /* 0x001fc800078ec0ff */
[C---:B-1----:R-:W-:Y:S02]  /*21730*/  LOP3.LUT R9, R2.reuse, 0x30, RZ, 0x3c, !PT ;  /* 0x0000003002097812 */ /* 0x042fe400078e3cff */
[----:B------:R-:W-:Y:S02]  /*21740*/  ISETP.LT.AND P5, PT, R2, R67, P0 ;  /* 0x000000430200720c */ /* 0x000fe400007a1270 */
[----:B------:R-:W3:Y:S04]  /*21750*/  LDL.LU R2, [R1+0x3b8] ;  /* 0x0003b80001027983 */ /* 0x000ee80000300800 */
[----:B------:R0:W-:Y:S04]  /*21760*/  STS.U8 [R9+UR5+0x1180], R71 ;  /* 0x0011804709007988 */ /* 0x0001e80008000005 */
[----:B0-----:R-:W3:Y:S04]  /*21770*/  LDL.LU R71, [R1+0x1a4c] ;  /* 0x001a4c0001477983 */ /* 0x001ee80000300800 */
[----:B----4-:R0:W-:Y:S04]  /*21780*/  STS.U8 [R9+UR5+0x9180], R73 ;  /* 0x0091804909007988 */ /* 0x0101e80008000005 */
[----:B0-----:R-:W4:Y:S04]  /*21790*/  LDL.LU R73, [R1+0x1a48] ;  /* 0x001a480001497983 */ /* 0x001f280000300800 */
        /* <DEDUP_REMOVED lines=8> */
[----:B---3--:R0:W-:Y:S02]  /*21820*/  STS.U8 [R9+UR5+0x1580], R2 ;  /* 0x0015800209007988 */ /* 0x0081e40008000005 */
[----:B0-----:R-:W0:Y:S02]  /*21830*/  S2R R2, SR_TID.X ;  /* 0x0000000000027919 */ /* 0x001e240000002100 */
[----:B------:R1:W-:Y:S04]  /*21840*/  STS.U8 [R9+UR5+0x1980], R11 ;  /* 0x0019800b09007988 */ /* 0x0003e80008000005 */
[----:B------:R2:W-:Y:S04]  /*21850*/  STS.U8 [R9+UR5+0xa980], R159 ;  /* 0x00a9809f09007988 */ /* 0x0005e80008000005 */
[----:B-1----:R-:W3:Y:S04]  /*21860*/  LDL.LU R11, [R1+0x3e0] ;  /* 0x0003e000010b7983 */ /* 0x002ee80000300800 */
[----:B------:R-:W3:Y:S04]  /*21870*/  LDL.LU R12, [R1+0x3dc] ;  /* 0x0003dc00010c7983 */ /* 0x000ee80000300800 */
[----:B------:R-:W3:Y:S04]  /*21880*/  LDL.LU R25, [R1+0x418] ;  /* 0x0004180001197983 */ /* 0x000ee80000300800 */
[----:B------:R-:W3:Y:S04]  /*21890*/  LDL.LU R153, [R1+0x414] ;  /* 0x0004140001997983 */ /* 0x000ee80000300800 */
[----:B------:R-:W3:Y:S04]  /*218a0*/  LDL.LU R154, [R1+0x458] ;  /* 0x00045800019a7983 */ /* 0x000ee80000300800 */
[----:B------:R-:W3:Y:S04]  /*218b0*/  LDL.LU R155, [R1+0x454] ;  /* 0x00045400019b7983 */ /* 0x000ee80000300800 */
[----:B------:R-:W3:Y:S04]  /*218c0*/  LDL.LU R156, [R1+0x494] ;  /* 0x00049400019c7983 */ /* 0x000ee80000300800 */
[----:B------:R-:W3:Y:S04]  /*218d0*/  LDL.LU R157, [R1+0x490] ;  /* 0x00049000019d7983 */ /* 0x000ee80000300800 */
[----:B------:R-:W3:Y:S04]  /*218e0*/  LDL.LU R158, [R1+0x4c0] ;  /* 0x0004c000019e7983 */ /* 0x000ee80000300800 */
[----:B--2---:R-:W2:Y:S04]  /*218f0*/  LDL.LU R159, [R1+0x4bc] ;  /* 0x0004bc00019f7983 */ /* 0x004ea80000300800 */
[----:B------:R1:W-:Y:S04]  /*21900*/  STS.U8 [R9+UR5+0x6180], R35 ;  /* 0x0061802309007988 */ /* 0x0003e80008000005 */
[----:B------:R0:W-:Y:S04]  /*21910*/  STS.U8 [R9+UR5+0xe180], R34 ;  /* 0x00e1802209007988 */ /* 0x0001e80008000005 */
[----:B------:R0:W-:Y:S04]  /*21920*/  STS.U8 [R9+UR5+0xe580], R31 ;  /* 0x00e5801f09007988 */ /* 0x0001e80008000005 */
[----:B------:R0:W-:Y:S04]  /*21930*/  STS.U8 [R9+UR5+0xe980], R29 ;  /* 0x00e9801d09007988 */ /* 0x0001e80008000005 */
[----:B------:R0:W-:Y:S04]  /*21940*/  STS.U8 [R9+UR5+0x6d80], R28 ;  /* 0x006d801c09007988 */ /* 0x0001e80008000005 */
[----:B------:R0:W-:Y:S04]  /*21950*/  STS.U8 [R9+UR5+0xed80], R27 ;  /* 0x00ed801b09007988 */ /* 0x0001e80008000005 */
[----:B-1----:R-:W2:Y:S04]  /*21960*/  LDL.LU R35, [R1+0x3bc] ;  /* 0x0003bc0001237983 */ /* 0x002ea80000300800 */
[----:B0-----:R-:W2:Y:S04]  /*21970*/  LDL.LU R34, [R1+0x3c0] ;  /* 0x0003c00001227983 */ /* 0x001ea80000300800 */
[----:B------:R-:W2:Y:S04]  /*21980*/  LDL.LU R31, [R1+0x39c] ;  /* 0x00039c00011f7983 */ /* 0x000ea80000300800 */
[----:B------:R-:W2:Y:S01]  /*21990*/  LDL.LU R29, [R1+0x3a0] ;  /* 0x0003a000011d7983 */ /* 0x000ea20000300800 */
[----:B------:R-:W-:-:S03]  /*219a0*/  LOP3.LUT R2, R2, 0x7f, RZ, 0xc0, !PT ;  /* 0x0000007f02027812 */ /* 0x000fc600078ec0ff */
[----:B------:R-:W2:Y:S04]  /*219b0*/  LDL.LU R28, [R1+0x374] ;  /* 0x00037400011c7983 */ /* 0x000ea80000300800 */
[----:B------:R-:W2:Y:S04]  /*219c0*/  LDL.LU R27, [R1+0x378] ;  /* 0x00037800011b7983 */ /* 0x000ea80000300800 */
[----:B------:R0:W-:Y:S04]  /*219d0*/  STS.U8 [R9+UR5+0x7180], R26 ;  /* 0x0071801a09007988 */ /* 0x0001e80008000005 */
[----:B------:R1:W-:Y:S04]  /*219e0*/  STS.U8 [R9+UR5+0xf180], R24 ;  /* 0x00f1801809007988 */ /* 0x0003e80008000005 */
[----:B------:R0:W-:Y:S04]  /*219f0*/  STS.U8 [R9+UR5+0x7580], R23 ;  /* 0x0075801709007988 */ /* 0x0001e80008000005 */
[----:B------:R0:W-:Y:S04]  /*21a00*/  STS.U8 [R9+UR5+0x9580], R10 ;  /* 0x0095800a09007988 */ /* 0x0001e80008000005 */
[----:B------:R0:W-:Y:S04]  /*21a10*/  STS.U8 [R9+UR5+0xf580], R13 ;  /* 0x00f5800d09007988 */ /* 0x0001e80008000005 */
[----:B------:R-:W-:Y:S04]  /*21a20*/  STS.U8 [R9+UR5+0xad80], R71 ;  /* 0x00ad804709007988 */ /* 0x000fe80008000005 */
[----:B------:R-:W-:Y:S04]  /*21a30*/  STS.U8 [R9+UR5+0x3180], R69 ;  /* 0x0031804509007988 */ /* 0x000fe80008000005 */
[----:B0-----:R-:W2:Y:S04]  /*21a40*/  LDL.LU R26, [R1+0x35c] ;  /* 0x00035c00011a7983 */ /* 0x001ea80000300800 */
[----:B-1----:R-:W2:Y:S04]  /*21a50*/  LDL.LU R24, [R1+0x360] ;  /* 0x0003600001187983 */ /* 0x002ea80000300800 */
[----:B------:R-:W2:Y:S01]  /*21a60*/  LDL.LU R23, [R1+0x344] ;  /* 0x0003440001177983 */ /* 0x000ea20000300800 */
[----:B------:R-:W-:-:S03]  /*21a70*/  LOP3.LUT R10, R2, 0x40, RZ, 0x3c, !PT ;  /* 0x00000040020a7812 */ /* 0x000fc600078e3cff */
        /* <DEDUP_REMOVED lines=26> */
[----:B------:R-:W2:Y:S04]  /*21c20*/  LDL.LU R2, [R1+0x330] ;  /* 0x0003300001027983 */ /* 0x000ea80000300800 */
[----:B------:R-:W-:Y:S04]  /*21c30*/  STS.U8 [R9+UR5+0x7980], R78 ;  /* 0x0079804e09007988 */ /* 0x000fe80008000005 */
[----:B------:R-:W-:Y:S04]  /*21c40*/  STS.U8 [R9+UR5+0xf980], R77 ;  /* 0x00f9804d09007988 */ /* 0x000fe80008000005 */
[----:B------:R-:W-:Y:S04]  /*21c50*/  STS.U8 [R9+UR5+0x7d80], R76 ;  /* 0x007d804c09007988 */ /* 0x000fe80008000005 */
[----:B------:R-:W-:Y:S04]  /*21c60*/  STS.U8 [R9+UR5+0xfd80], R75 ;  /* 0x00fd804b09007988 */ /* 0x000fe80008000005 */
[----:B----4-:R0:W-:Y:S04]  /*21c70*/  STS.U8 [R9+UR5+0x2d80], R73 ;  /* 0x002d804909007988 */ /* 0x0101e80008000005 */
[----:B0-----:R-:W4:Y:S04]  /*21c80*/  LDL.LU R9, [R1+0x32c] ;  /* 0x00032c0001097983 */ /* 0x001f280000300800 */
[----:B---3--:R0:W-:Y:S04]  /*21c90*/  STS.U8 [R10+UR5+0x9e00], R153 ;  /* 0x009e00990a007988 */ /* 0x0081e80008000005 */
[----:B------:R1:W-:Y:S04]  /*21ca0*/  STS.U8 [R10+UR5+0x2200], R154 ;  /* 0x0022009a0a007988 */ /* 0x0003e80008000005 */
[----:B------:R3:W-:Y:S04]  /*21cb0*/  STS.U8 [R10+UR5+0xa200], R155 ;  /* 0x00a2009b0a007988 */ /* 0x0007e80008000005 */
[----:B------:R0:W-:Y:S04]  /*21cc0*/  STS.U8 [R10+UR5+0x2600], R156 ;  /* 0x0026009c0a007988 */ /* 0x0001e80008000005 */
[----:B------:R1:W-:Y:S04]  /*21cd0*/  STS.U8 [R10+UR5+0xa600], R157 ;  /* 0x00a6009d0a007988 */ /* 0x0003e80008000005 */
[----:B------:R2:W-:Y:S04]  /*21ce0*/  STS.U8 [R10+UR5+0x2a00], R158 ;  /* 0x002a009e0a007988 */ /* 0x0005e80008000005 */
[----:B0-----:R-:W4:Y:S04]  /*21cf0*/  LDL.LU R153, [R1+0x338] ;  /* 0x0003380001997983 */ /* 0x001f280000300800 */
[----:B-1----:R-:W4:Y:S04]  /*21d00*/  LDL.LU R154, [R1+0x334] ;  /* 0x00033400019a7983 */ /* 0x002f280000300800 */
[----:B---3--:R-:W3:Y:S04]  /*21d10*/  LDL.LU R155, [R1+0x350] ;  /* 0x00035000019b7983 */ /* 0x008ee80000300800 */
[----:B------:R-:W3:Y:S04]  /*21d20*/  LDL.LU R156, [R1+0x34c] ;  /* 0x00034c00019c7983 */ /* 0x000ee80000300800 */
[----:B------:R-:W3:Y:S04]  /*21d30*/  LDL.LU R157, [R1+0x368] ;  /* 0x00036800019d7983 */ /* 0x000ee80000300800 */
[----:B--2---:R0:W-:Y:S04]  /*21d40*/  STS.U8 [R10+UR5+0xaa00], R159 ;  /* 0x00aa009f0a007988 */ /* 0x0041e80008000005 */
[----:B------:R-:W2:Y:S04]  /*21d50*/  LDL.LU R158, [R1+0x364] ;  /* 0x00036400019e7983 */ /* 0x000ea80000300800 */
[----:B0-----:R-:W2:Y:S04]  /*21d60*/  LDL.LU R159, [R1+0x380] ;  /* 0x00038000019f7983 */ /* 0x001ea80000300800 */
        /* <DEDUP_REMOVED lines=12> */
[----:B----4-:R0:W-:Y:S04]  /*21e30*/  STS.U8 [R10+UR5+0x8200], R9 ;  /* 0x008200090a007988 */ /* 0x0101e80008000005 */
        /* <DEDUP_REMOVED lines=13> */
[----:B------:R0:W-:Y:S02]  /*21f10*/  STS.U8 [R10+UR5+0x200], R2 ;  /* 0x000200020a007988 */ /* 0x0001e40008000005 */
[----:B0-----:R-:W0:Y:S02]  /*21f20*/  S2R R2, SR_TID.X ;  /* 0x0000000000027919 */ /* 0x001e240000002100 */
[----:B------:R1:W-:Y:S04]  /*21f30*/  STS.U8 [R10+UR5+0x1a00], R11 ;  /* 0x001a000b0a007988 */ /* 0x0003e80008000005 */
        /* <DEDUP_REMOVED lines=18> */
[----:B------:R-:W-:Y:S01]  /*22060*/  STS.U8 [R10+UR5+0x5200], R99 ;  /* 0x005200630a007988 */ /* 0x000fe20008000005 */
[----:B0-----:R-:W-:-:S04]  /*22070*/  LOP3.LUT R2, R2, 0x7f, RZ, 0xc0, !PT ;  /* 0x0000007f02027812 */ /* 0x001fc800078ec0ff */
[----:B-1----:R-:W-:Y:S02]  /*22080*/  LOP3.LUT R11, R2, 0x50, RZ, 0x3c, !PT ;  /* 0x00000050020b7812 */ /* 0x002fe400078e3cff */
[----:B------:R-:W4:Y:S04]  /*22090*/  LDL.LU R2, [R1+0x3a8] ;  /* 0x0003a80001027983 */ /* 0x000f280000300800 */
        /* <DEDUP_REMOVED lines=23> */
[----:B------:R1:W-:Y:S04]  /*22210*/  STS.U8 [R11+UR5+0x280], R153 ;  /* 0x000280990b007988 */ /* 0x0003e80008000005 */
[----:B------:R0:W-:Y:S04]  /*22220*/  STS.U8 [R11+UR5+0x8280], R154 ;  /* 0x0082809a0b007988 */ /* 0x0001e80008000005 */
[----:B---3--:R3:W-:Y:S04]  /*22230*/  STS.U8 [R11+UR5+0x680], R155 ;  /* 0x0006809b0b007988 */ /* 0x0087e80008000005 */
[----:B------:R1:W-:Y:S04]  /*22240*/  STS.U8 [R11+UR5+0x8680], R156 ;  /* 0x0086809c0b007988 */ /* 0x0003e80008000005 */
[----:B------:R2:W-:Y:S04]  /*22250*/  STS.U8 [R11+UR5+0xa80], R157 ;  /* 0x000a809d0b007988 */ /* 0x0005e80008000005 */
[----:B0-----:R-:W4:Y:S04]  /*22260*/  LDL.LU R10, [R1+0x37c] ;  /* 0x00037c00010a7983 */ /* 0x001f280000300800 */
[----:B-1----:R-:W4:Y:S04]  /*22270*/  LDL.LU R153, [R1+0x1a44] ;  /* 0x001a440001997983 */ /* 0x002f280000300800 */
[----:B------:R-:W4:Y:S04]  /*22280*/  LDL.LU R154, [R1+0x1a40] ;  /* 0x001a4000019a7983 */ /* 0x000f280000300800 */
[----:B---3--:R-:W3:Y:S04]  /*22290*/  LDL.LU R155, [R1+0x1a3c] ;  /* 0x001a3c00019b7983 */ /* 0x008ee80000300800 */
[----:B------:R-:W3:Y:S04]  /*222a0*/  LDL.LU R156, [R1+0x1a38] ;  /* 0x001a3800019c7983 */ /* 0x000ee80000300800 */
[----:B--2---:R-:W2:Y:S04]  /*222b0*/  LDL.LU R157, [R1+0x1a34] ;  /* 0x001a3400019d7983 */ /* 0x004ea80000300800 */
[----:B------:R0:W-:Y:S04]  /*222c0*/  STS.U8 [R11+UR5+0x8a80], R158 ;  /* 0x008a809e0b007988 */ /* 0x0001e80008000005 */
[----:B------:R1:W-:Y:S04]  /*222d0*/  STS.U8 [R11+UR5+0xe80], R159 ;  /* 0x000e809f0b007988 */ /* 0x0003e80008000005 */
[----:B0-----:R-:W3:Y:S04]  /*222e0*/  LDL.LU R158, [R1+0x1a30] ;  /* 0x001a3000019e7983 */ /* 0x001ee80000300800 */
[----:B-1----:R-:W3:Y:S04]  /*222f0*/  LDL.LU R159, [R1+0x1a2c] ;  /* 0x001a2c00019f7983 */ /* 0x002ee80000300800 */
[----:B----4-:R0:W-:Y:S04]  /*22300*/  STS.U8 [R11+UR5+0xa680], R35 ;  /* 0x00a680230b007988 */ /* 0x0101e80008000005 */
[----:B------:R1:W-:Y:S04]  /*22310*/  STS.U8 [R11+UR5+0xaa80], R25 ;  /* 0x00aa80190b007988 */ /* 0x0003e80008000005 */
[----:B0-----:R-:W4:Y:S04]  /*22320*/  LDL.LU R35, [R1+0x33c] ;  /* 0x00033c0001237983 */ /* 0x001f280000300800 */
[----:B-1----:R-:W4:Y:S04]  /*22330*/  LDL.LU R25, [R1+0x358] ;  /* 0x0003580001197983 */ /* 0x002f280000300800 */
[----:B------:R0:W-:Y:S04]  /*22340*/  STS.U8 [R11+UR5+0x9e80], R28 ;  /* 0x009e801c0b007988 */ /* 0x0001e80008000005 */
[----:B------:R1:W-:Y:S04]  /*22350*/  STS.U8 [R11+UR5+0x9a80], R26 ;  /* 0x009a801a0b007988 */ /* 0x0003e80008000005 */
[----:B------:R1:W-:Y:S04]  /*22360*/  STS.U8 [R11+UR5+0x1e80], R27 ;  /* 0x001e801b0b007988 */ /* 0x0003e80008000005 */
[----:B------:R1:W-:Y:S04]  /*22370*/  STS.U8 [R11+UR5+0x2280], R29 ;  /* 0x0022801d0b007988 */ /* 0x0003e80008000005 */
[----:B0-----:R-:W4:Y:S04]  /*22380*/  LDL.LU R28, [R1+0x388] ;  /* 0x00038800011c7983 */ /* 0x001f280000300800 */
[----:B-1----:R-:W4:Y:S04]  /*22390*/  LDL.LU R26, [R1+0x384] ;  /* 0x00038400011a7983 */ /* 0x002f280000300800 */
[----:B------:R-:W4:Y:S04]  /*223a0*/  LDL.LU R27, [R1+0x3b0] ;  /* 0x0003b000011b7983 */ /* 0x000f280000300800 */
[----:B------:R-:W4:Y:S04]  /*223b0*/  LDL.LU R29, [R1+0x3d0] ;  /* 0x0003d000011d7983 */ /* 0x000f280000300800 */
[----:B------:R0:W-:Y:S04]  /*223c0*/  STS.U8 [R11+UR5+0x1680], R13 ;  /* 0x0016800d0b007988 */ /* 0x0001e80008000005 */
[----:B------:R1:W-:Y:S04]  /*223d0*/  STS.U8 [R11+UR5+0xa280], R31 ;  /* 0x00a2801f0b007988 */ /* 0x0003e80008000005 */
[----:B------:R1:W-:Y:S04]  /*223e0*/  STS.U8 [R11+UR5+0x2680], R34 ;  /* 0x002680220b007988 */ /* 0x0003e80008000005 */
[----:B0-----:R-:W4:Y:S04]  /*223f0*/  LDL.LU R13, [R1+0x3f8] ;  /* 0x0003f800010d7983 */ /* 0x001f280000300800 */
[----:B-1----:R-:W4:Y:S04]  /*22400*/  LDL.LU R31, [R1+0x3f0] ;  /* 0x0003f000011f7983 */ /* 0x002f280000300800 */
[----:B------:R-:W4:Y:S04]  /*22410*/  LDL.LU R34, [R1+0x42c] ;  /* 0x00042c0001227983 */ /* 0x000f280000300800 */
[----:B------:R0:W-:Y:S04]  /*22420*/  STS.U8 [R11+UR5+0x9680], R23 ;  /* 0x009680170b007988 */ /* 0x0001e80008000005 */
[----:B------:R1:W-:Y:S04]  /*22430*/  STS.U8 [R11+UR5+0x1a80], R24 ;  /* 0x001a80180b007988 */ /* 0x0003e80008000005 */
[----:B0-----:R-:W4:Y:S04]  /*22440*/  LDL.LU R23, [R1+0x430] ;  /* 0x0004300001177983 */ /* 0x001f280000300800 */
[----:B------:R0:W-:Y:S04]  /*22450*/  STS.U8 [R11+UR5+0x1280], R2 ;  /* 0x001280020b007988 */ /* 0x0001e80008000005 */
[----:B-1----:R-:W4:Y:S01]  /*22460*/  LDL.LU R24, [R1+0x46c] ;  /* 0x00046c0001187983 */ /* 0x002f220000300800 */
[----:B0-----:R-:W0:Y:S03]  /*22470*/  S2R R2, SR_TID.X ;  /* 0x0000000000027919 */ /* 0x001e260000002100 */
        /* <DEDUP_REMOVED lines=9> */
[----:B------:R1:W-:Y:S04]  /*22510*/  STS.U8 [R11+UR5+0x2e80], R159 ;  /* 0x002e809f0b007988 */ /* 0x0003e80008000005 */
[----:B-1----:R-:W2:Y:S04]  /*22520*/  LDL.LU R159, [R1+0x3cc] ;  /* 0x0003cc00019f7983 */ /* 0x002ea80000300800 */
[----:B------:R-:W3:Y:S04]  /*22530*/  LDL.LU R158, [R1+0x3ac] ;  /* 0x0003ac00019e7983 */ /* 0x000ee80000300800 */
[----:B------:R-:W2:Y:S04]  /*22540*/  LDL.LU R157, [R1+0x36c] ;  /* 0x00036c00019d7983 */ /* 0x000ea80000300800 */
[----:B------:R-:W2:Y:S04]  /*22550*/  LDL.LU R156, [R1+0x370] ;  /* 0x00037000019c7983 */ /* 0x000ea80000300800 */
[----:B------:R-:W2:Y:S04]  /*22560*/  LDL.LU R155, [R1+0x354] ;  /* 0x00035400019b7983 */ /* 0x000ea80000300800 */
[----:B------:R-:W2:Y:S01]  /*22570*/  LDL.LU R154, [R1+0x340] ;  /* 0x00034000019a7983 */ /* 0x000ea20000300800 */
[----:B0-----:R-:W-:-:S03]  /*22580*/  LOP3.LUT R2, R2, 0x7f, RZ, 0xc0, !PT ;  /* 0x0000007f02027812 */ /* 0x001fc600078ec0ff */
[----:B------:R-:W-:Y:S04]  /*22590*/  STS.U8 [R11+UR5+0x8e80], R10 ;  /* 0x008e800a0b007988 */ /* 0x000fe80008000005 */
[----:B------:R0:W-:Y:S04]  /*225a0*/  STS.U8 [R11+UR5+0x3a80], R153 ;  /* 0x003a80990b007988 */ /* 0x0001e80008000005 */
[----:B------:R-:W-:Y:S01]  /*225b0*/  STS.U8 [R11+UR5+0xbe80], R150 ;  /* 0x00be80960b007988 */ /* 0x000fe20008000005 */
[----:B------:R-:W-:-:S03]  /*225c0*/  LOP3.LUT R12, R2, 0x60, RZ, 0x3c, !PT ;  /* 0x00000060020c7812 */ /* 0x000fc600078e3cff */
        /* <DEDUP_REMOVED lines=32> */
[----:B------:R-:W3:Y:S04]  /*227d0*/  LDL R151, [R1+0x11b8] ;  /* 0x0011b80001977983 */ /* 0x000ee80000100800 */
[----:B------:R-:W3:Y:S04]  /*227e0*/  LDL R152, [R1+0x11bc] ;  /* 0x0011bc0001987983 */ /* 0x000ee80000100800 */
[----:B0-----:R-:W3:Y:S04]  /*227f0*/  LDL R153, [R1+0x1218] ;  /* 0x0012180001997983 */ /* 0x001ee80000100800 */
[----:B----4-:R0:W-:Y:S04]  /*22800*/  STS.U8 [R12+UR5+0x8300], R35 ;  /* 0x008300230c007988 */ /* 0x0101e80008000005 */
[----:B------:R1:W-:Y:S04]  /*22810*/  STS.U8 [R12+UR5+0x700], R25 ;  /* 0x000700190c007988 */ /* 0x0003e80008000005 */
[----:B0-----:R-:W4:Y:S04]  /*22820*/  LDL R35, [R1+0x1150] ;  /* 0x0011500001237983 */ /* 0x001f280000100800 */
[----:B-1----:R-:W4:Y:S04]  /*22830*/  LDL R25, [R1+0x1154] ;  /* 0x0011540001197983 */ /* 0x002f280000100800 */
[----:B------:R0:W-:Y:S04]  /*22840*/  STS.U8 [R12+UR5+0xf00], R28 ;  /* 0x000f001c0c007988 */ /* 0x0001e80008000005 */
[----:B------:R1:W-:Y:S04]  /*22850*/  STS.U8 [R12+UR5+0x8f00], R26 ;  /* 0x008f001a0c007988 */ /* 0x0003e80008000005 */
[----:B------:R1:W-:Y:S04]  /*22860*/  STS.U8 [R12+UR5+0x1300], R27 ;  /* 0x0013001b0c007988 */ /* 0x0003e80008000005 */
[----:B------:R1:W-:Y:S01]  /*22870*/  STS.U8 [R12+UR5+0x1700], R29 ;  /* 0x0017001d0c007988 */ /* 0x0003e20008000005 */
[----:B0-----:R-:W-:-:S03]  /*22880*/  LOP3.LUT R28, R2, 0x80, RZ, 0xfc, !PT ;  /* 0x00000080021c7812 */ /* 0x001fc600078efcff */
[----:B-1----:R-:W4:Y:S04]  /*22890*/  LDL R26, [R1+0x1158] ;  /* 0x00115800011a7983 */ /* 0x002f280000100800 */
[----:B------:R-:W4:Y:S04]  /*228a0*/  LDL R27, [R1+0x115c] ;  /* 0x00115c00011b7983 */ /* 0x000f280000100800 */
[----:B------:R-:W4:Y:S01]  /*228b0*/  LDL R29, [R1+0x11b4] ;  /* 0x0011b400011d7983 */ /* 0x000f220000100800 */
[----:B------:R-:W-:-:S03]  /*228c0*/  ISETP.LT.AND P0, PT, R28, UR4, P0 ;  /* 0x000000041c007c0c */ /* 0x000fc60008701270 */
[----:B------:R-:W4:Y:S04]  /*228d0*/  LDL R28, [R1+0x11b0] ;  /* 0x0011b000011c7983 */ /* 0x000f280000100800 */
[----:B------:R0:W-:Y:S04]  /*228e0*/  STS.U8 [R12+UR5+0x9b00], R31 ;  /* 0x009b001f0c007988 */ /* 0x0001e80008000005 */
[----:B------:R1:W-:Y:S04]  /*228f0*/  STS.U8 [R12+UR5+0x1f00], R34 ;  /* 0x001f00220c007988 */ /* 0x0003e80008000005 */
[----:B------:R0:W-:Y:S01]  /*22900*/  STS.U8 [R12+UR5+0x1b00], R13 ;  /* 0x001b000d0c007988 */ /* 0x0001e20008000005 */
[----:B------:R-:W-:-:S02]  /*22910*/  PRMT R86, RZ, 0x7610, R86 ;  /* 0x00007610ff567816 */ /* 0x000fc40000000056 */
[----:B------:R-:W-:Y:S02]  /*22920*/  PRMT R85, RZ, 0x7610, R85 ;  /* 0x00007610ff557816 */ /* 0x000fe40000000055 */
[----:B------:R-:W-:Y:S02]  /*22930*/  PRMT R79, RZ, 0x7610, R79 ;  /* 0x00007610ff4f7816 */ /* 0x000fe4000000004f */
[----:B------:R-:W-:Y:S02]  /*22940*/  PRMT R78, RZ, 0x7610, R78 ;  /* 0x00007610ff4e7816 */ /* 0x000fe4000000004e */
[----:B------:R-:W-:Y:S02]  /*22950*/  PRMT R71, RZ, 0x7610, R71 ;  /* 0x00007610ff477816 */ /* 0x000fe40000000047 */
[----:B------:R-:W-:Y:S02]  /*22960*/  PRMT R69, RZ, 0x7610, R69 ;  /* 0x00007610ff457816 */ /* 0x000fe40000000045 */
[----:B------:R-:W-:Y:S01]  /*22970*/  PRMT R64, RZ, 0x7610, R64 ;  /* 0x00007610ff407816 */ /* 0x000fe20000000040 */
[----:B0-----:R-:W4:Y:S04]  /*22980*/  LDL R31, [R1+0x1210] ;  /* 0x00121000011f7983 */ /* 0x001f280000100800 */
[----:B-1----:R-:W4:Y:S04]  /*22990*/  LDL R34, [R1+0x1214] ;  /* 0x0012140001227983 */ /* 0x002f280000100800 */
[----:B------:R-:W4:Y:S04]  /*229a0*/  LDL R13, [R1+0x12d4] ;  /* 0x0012d400010d7983 */ /* 0x000f280000100800 */
[----:B------:R0:W-:Y:S01]  /*229b0*/  STS.U8 [R12+UR5+0x9f00], R23 ;  /* 0x009f00170c007988 */ /* 0x0001e20008000005 */
        /* <DEDUP_REMOVED lines=8> */
[----:B------:R-:W-:Y:S01]  /*22a40*/  PRMT R41, RZ, 0x7610, R41 ;  /* 0x00007610ff297816 */ /* 0x000fe20000000029 */
[----:B0-----:R-:W4:Y:S01]  /*22a50*/  LDL R23, [R1+0x12d8] ;  /* 0x0012d80001177983 */ /* 0x001f220000100800 */
        /* <DEDUP_REMOVED lines=39> */
[----:B------:R-:W-:Y:S01]  /*22cd0*/  PRMT R91, RZ, 0x7610, R91 ;  /* 0x00007610ff5b7816 */ /* 0x000fe2000000005b */
[----:B------:R-:W0:Y:S01]  /*22ce0*/  LDCU UR4, c[0x0][0x3b0] ;  /* 0x00007600ff0477ac */ /* 0x000e220008000800 */
[----:B--2---:R1:W-:Y:S04]  /*22cf0*/  STS.U8 [R12+UR5+0x300], R154 ;  /* 0x0003009a0c007988 */ /* 0x0043e80008000005 */
[----:B------:R2:W-:Y:S04]  /*22d00*/  STS.U8 [R12+UR5+0x8700], R155 ;  /* 0x0087009b0c007988 */ /* 0x0005e80008000005 */
[----:B------:R0:W-:Y:S04]  /*22d10*/  STS.U8 [R12+UR5+0xb00], R156 ;  /* 0x000b009c0c007988 */ /* 0x0001e80008000005 */
[----:B-1----:R-:W4:Y:S04]  /*22d20*/  LDL R154, [R1+0x121c] ;  /* 0x00121c00019a7983 */ /* 0x002f280000100800 */
[----:B--2---:R-:W2:Y:S04]  /*22d30*/  LDL R155, [R1+0x1270] ;  /* 0x00127000019b7983 */ /* 0x004ea80000100800 */
[----:B0-----:R-:W2:Y:S04]  /*22d40*/  LDL R156, [R1+0x1274] ;  /* 0x00127400019c7983 */ /* 0x001ea80000100800 */
[----:B------:R0:W-:Y:S04]  /*22d50*/  STS.U8 [R12+UR5+0x8b00], R157 ;  /* 0x008b009d0c007988 */ /* 0x0001e80008000005 */
[----:B---3--:R1:W-:Y:S04]  /*22d60*/  STS.U8 [R12+UR5+0x9300], R158 ;  /* 0x0093009e0c007988 */ /* 0x0083e80008000005 */
[----:B------:R3:W-:Y:S04]  /*22d70*/  STS.U8 [R12+UR5+0x9700], R159 ;  /* 0x0097009f0c007988 */ /* 0x0007e80008000005 */
[----:B0-----:R-:W2:Y:S04]  /*22d80*/  LDL R157, [R1+0x1278] ;  /* 0x00127800019d7983 */ /* 0x001ea80000100800 */
[----:B-1----:R-:W2:Y:S04]  /*22d90*/  LDL R158, [R1+0x127c] ;  /* 0x00127c00019e7983 */ /* 0x002ea80000100800 */
[----:B---3--:R-:W3:Y:S04]  /*22da0*/  LDL R159, [R1+0x12d0] ;  /* 0x0012d000019f7983 */ /* 0x008ee80000100800 */
[----:B------:R4:W-:Y:S02]  /*22db0*/  STS.U8 [R12+UR5+0x2300], R24 ;  /* 0x002300180c007988 */ /* 0x0009e40008000005 */
[----:B----4-:R-:W-:-:S02]  /*22dc0*/  @P5 IMAD.MOV.U32 R24, RZ, RZ, R25 ;  /* 0x000000ffff185224 */ /* 0x010fc400078e0019 */
[----:B------:R-:W-:Y:S02]  /*22dd0*/  @P5 IMAD.MOV.U32 R25, RZ, RZ, R35 ;  /* 0x000000ffff195224 */ /* 0x000fe400078e0023 */
[----:B------:R-:W4:Y:S04]  /*22de0*/  LDL R35, [R1+0x12dc] ;  /* 0x0012dc0001237983 */ /* 0x000f280000100800 */
[----:B------:R0:W4:Y:S02]  /*22df0*/  @P5 LDG.E.U8 R86, desc[UR18][R24.64] ;  /* 0x0000001218565981 */ /* 0x000124000c1e1100 */
[----:B0-----:R-:W-:Y:S02]  /*22e00*/  @P0 IMAD.MOV.U32 R24, RZ, RZ, R27 ;  /* 0x000000ffff180224 */ /* 0x001fe400078e001b */
[----:B------:R-:W-:Y:S01]  /*22e10*/  @P0 IMAD.MOV.U32 R25, RZ, RZ, R26 ;  /* 0x000000ffff190224 */ /* 0x000fe200078e001a */
[----:B------:R-:W4:Y:S04]  /*22e20*/  LDL R27, [R1+0x1334] ;  /* 0x00133400011b7983 */ /* 0x000f280000100800 */
[----:B------:R-:W4:Y:S04]  /*22e30*/  LDL R26, [R1+0x1330] ;  /* 0x00133000011a7983 */ /* 0x000f280000100800 */
[----:B------:R0:W4:Y:S02]  /*22e40*/  @P0 LDG.E.U8 R85, desc[UR18][R24.64] ;  /* 0x0000001218550981 */ /* 0x000124000c1e1100 */
[----:B0-----:R-:W-:-:S02]  /*22e50*/  @P5 IMAD.MOV.U32 R24, RZ, RZ, R29 ;  /* 0x000000ffff185224 */ /* 0x001fc400078e001d */
[----:B------:R-:W-:Y:S01]  /*22e60*/  @P5 IMAD.MOV.U32 R25, RZ, RZ, R28 ;  /* 0x000000ffff195224 */ /* 0x000fe200078e001c */
[----:B------:R-:W4:Y:S04]  /*22e70*/  LDL R29, [R1+0x133c] ;  /* 0x00133c00011d7983 */ /* 0x000f280000100800 */
[----:B------:R-:W4:Y:S04]  /*22e80*/  LDL R28, [R1+0x1338] ;  /* 0x00133800011c7983 */ /* 0x000f280000100800 */
[----:B------:R0:W4:Y:S02]  /*22e90*/  @P5 LDG.E.U8 R79, desc[UR18][R24.64] ;  /* 0x00000012184f5981 */ /* 0x000124000c1e1100 */
[----:B0-----:R-:W-:-:S02]  /*22ea0*/  @P0 IMAD.MOV.U32 R24, RZ, RZ, R152 ;  /* 0x000000ffff180224 */ /* 0x001fc400078e0098 */
[----:B------:R-:W-:-:S05]  /*22eb0*/  @P0 IMAD.MOV.U32 R25, RZ, RZ, R151 ;  /* 0x000000ffff190224 */ /* 0x000fca00078e0097 */
[----:B------:R0:W4:Y:S02]  /*22ec0*/  @P0 LDG.E.U8 R78, desc[UR18][R24.64] ;  /* 0x00000012184e0981 */ /* 0x000124000c1e1100 */
[----:B0-----:R-:W-:Y:S02]  /*22ed0*/  @P5 IMAD.MOV.U32 R24, RZ, RZ, R34 ;  /* 0x000000ffff185224 */ /* 0x001fe400078e0022 */
[----:B------:R-:W-:Y:S01]  /*22ee0*/  @P5 IMAD.MOV.U32 R25, RZ, RZ, R31 ;  /* 0x000000ffff195224 */ /* 0x000fe200078e001f */
[----:B------:R-:W4:Y:S04]  /*22ef0*/  LDL R34, [R1+0x1384] ;  /* 0x0013840001227983 */ /* 0x000f280000100800 */
[----:B------:R-:W4:Y:S04]  /*22f00*/  LDL R31, [R1+0x1380] ;  /* 0x00138000011f7983 */ /* 0x000f280000100800 */
[----:B------:R0:W4:Y:S02]  /*22f10*/  @P5 LDG.E.U8 R71, desc[UR18][R24.64] ;  /* 0x0000001218475981 */ /* 0x000124000c1e1100 */
[----:B0-----:R-:W-:-:S02]  /*22f20*/  @P0 IMAD.MOV.U32 R25, RZ, RZ, R153 ;  /* 0x000000ffff190224 */ /* 0x001fc400078e0099 */
[----:B------:R-:W-:-:S05]  /*22f30*/  @P0 IMAD.MOV.U32 R24, RZ, RZ, R154 ;  /* 0x000000ffff180224 */ /* 0x000fca00078e009a */
[----:B------:R2:W4:Y:S02]  /*22f40*/  @P0 LDG.E.U8 R69, desc[UR18][R24.64] ;  /* 0x0000001218450981 */ /* 0x000524000c1e1100 */
[----:B--2---:R-:W-:Y:S02]  /*22f50*/  @P5 IMAD.MOV.U32 R24, RZ, RZ, R156 ;  /* 0x000000ffff185224 */ /* 0x004fe400078e009c */
[----:B------:R-:W-:Y:S01]  /*22f60*/  @P5 IMAD.MOV.U32 R25, RZ, RZ, R155 ;  /* 0x000000ffff195224 */ /* 0x000fe200078e009b */
[----:B------:R-:W2:Y:S04]  /*22f70*/  LDL R156, [R1+0x1168] ;  /* 0x00116800019c7983 */ /* 0x000ea80000100800 */
[----:B------:R-:W2:Y:S04]  /*22f80*/  LDL R155, [R1+0x1160] ;  /* 0x00116000019b7983 */ /* 0x000ea80000100800 */
[----:B------:R0:W2:Y:S02]  /*22f90*/  @P5 LDG.E.U8 R64, desc[UR18][R24.64] ;  /* 0x0000001218405981 */ /* 0x0000a4000c1e1100 */
[----:B0-----:R-:W-:-:S02]  /*22fa0*/  @P0 IMAD.MOV.U32 R24, RZ, RZ, R158 ;  /* 0x000000ffff180224 */ /* 0x001fc400078e009e */
[----:B------:R-:W-:Y:S01]  /*22fb0*/  @P0 IMAD.MOV.U32 R25, RZ, RZ, R157 ;  /* 0x000000ffff190224 */ /* 0x000fe200078e009d */
[----:B------:R-:W2:Y:S04]  /*22fc0*/  LDL R158, [R1+0x11c4] ;  /* 0x0011c400019e7983 */ /* 0x000ea80000100800 */
[----:B------:R-:W2:Y:S04]  /*22fd0*/  LDL R157, [R1+0x11c0] ;  /* 0x0011c000019d7983 */ /* 0x000ea80000100800 */
[----:B------:R0:W2:Y:S02]  /*22fe0*/  @P0 LDG.E.U8 R63, desc[UR18][R24.64] ;  /* 0x00000012183f0981 */ /* 0x0000a4000c1e1100 */
[----:B0-----:R-:W-:-:S02]  /*22ff0*/  @P5 IMAD.MOV.U32 R24, RZ, RZ, R13 ;  /* 0x000000ffff185224 */ /* 0x001fc400078e000d */
[----:B---3--:R-:W-:Y:S01]  /*23000*/  @P5 IMAD.MOV.U32 R25, RZ, RZ, R159 ;  /* 0x000000ffff195224 */ /* 0x008fe200078e009f */
[----:B------:R-:W3:Y:S04]  /*23010*/  LDL R13, [R1+0x116c] ;  /* 0x00116c00010d7983 */ /* 0x000ee80000100800 */
[----:B------:R-:W3:Y:S04]  /*23020*/  LDL R159, [R1+0x1220] ;  /* 0x00122000019f7983 */ /* 0x000ee80000100800 */
[----:B------:R4:W3:Y:S02]  /*23030*/  @P5 LDG.E.U8 R58, desc[UR18][R24.64] ;  /* 0x00000012183a5981 */ /* 0x0008e4000c1e1100 */
[----:B----4-:R-:W-:-:S02]  /*23040*/  @P0 IMAD.MOV.U32 R24, RZ, RZ, R35 ;  /* 0x000000ffff180224 */ /* 0x010fc400078e0023 */
[----:B------:R-:W4:Y:S01]  /*23050*/  LDL R35, [R1+0x1164] ;  /* 0x0011640001237983 */ /* 0x000f220000100800 */
[----:B------:R-:W-:-:S03]  /*23060*/  @P0 IMAD.MOV.U32 R25, RZ, RZ, R23 ;  /* 0x000000ffff190224 */ /* 0x000fc600078e0017 */
[----:B------:R-:W3:Y:S04]  /*23070*/  LDL R23, [R1+0x11c8] ;  /* 0x0011c80001177983 */ /* 0x000ee80000100800 */
[----:B------:R0:W3:Y:S02]  /*23080*/  @P0 LDG.E.U8 R57, desc[UR18][R24.64] ;  /* 0x0000001218390981 */ /* 0x0000e4000c1e1100 */
[----:B0-----:R-:W-:Y:S02]  /*23090*/  @P5 IMAD.MOV.U32 R24, RZ, RZ, R27 ;  /* 0x000000ffff185224 */ /* 0x001fe400078e001b */
[----:B------:R-:W-:Y:S01]  /*230a0*/  @P5 IMAD.MOV.U32 R25, RZ, RZ, R26 ;  /* 0x000000ffff195224 */ /* 0x000fe200078e001a */
[----:B------:R-:W3:Y:S04]  /*230b0*/  LDL R27, [R1+0x1224] ;  /* 0x00122400011b7983 */ /* 0x000ee80000100800 */
[----:B------:R-:W3:Y:S04]  /*230c0*/  LDL R26, [R1+0x11cc] ;  /* 0x0011cc00011a7983 */ /* 0x000ee80000100800 */
[----:B------:R0:W3:Y:S02]  /*230d0*/  @P5 LDG.E.U8 R54, desc[UR18][R24.64] ;  /* 0x0000001218365981 */ /* 0x0000e4000c1e1100 */
[----:B0-----:R-:W-:-:S02]  /*230e0*/  @P0 IMAD.MOV.U32 R24, RZ, RZ, R29 ;  /* 0x000000ffff180224 */ /* 0x001fc400078e001d */
[----:B------:R-:W-:-:S05]  /*230f0*/  @P0 IMAD.MOV.U32 R25, RZ, RZ, R28 ;  /* 0x000000ffff190224 */ /* 0x000fca00078e001c */
[----:B------:R0:W3:Y:S02]  /*23100*/  @P0 LDG.E.U8 R53, desc[UR18][R24.64] ;  /* 0x0000001218350981 */ /* 0x0000e4000c1e1100 */
[----:B0-----:R-:W-:Y:S02]  /*23110*/  @P5 IMAD.MOV.U32 R24, RZ, RZ, R34 ;  /* 0x000000ffff185224 */ /* 0x001fe400078e0022 */
[----:B------:R-:W-:-:S05]  /*23120*/  @P5 IMAD.MOV.U32 R25, RZ, RZ, R31 ;  /* 0x000000ffff195224 */ /* 0x000fca00078e001f */
[----:B------:R0:W3:Y:S02]  /*23130*/  @P5 LDG.E.U8 R47, desc[UR18][R24.64] ;  /* 0x00000012182f5981 */ /* 0x0000e4000c1e1100 */
[----:B0-----:R-:W-:Y:S02]  /*23140*/  @P0 IMAD.MOV.U32 R24, RZ, RZ, R33 ;  /* 0x000000ffff180224 */ /* 0x001fe400078e0021 */
[----:B------:R-:W-:Y:S02]  /*23150*/  @P0 IMAD.MOV.U32 R25, RZ, RZ, R44 ;  /* 0x000000ffff190224 */ /* 0x000fe400078e002c */
[----:B------:R-:W3:Y:S04]  /*23160*/  LDL.LU R44, [R1+0x1a28] ;  /* 0x001a2800012c7983 */ /* 0x000ee80000300800 */
[----:B------:R0:W3:Y:S04]  /*23170*/  @P0 LDG.E.U8 R46, desc[UR18][R24.64] ;  /* 0x00000012182e0981 */ /* 0x0000e8000c1e1100 */
[----:B------:R-:W3:Y:S01]  /*23180*/  LDL.LU R33, [R1+0x1a24] ;  /* 0x001a240001217983 */ /* 0x000ee20000300800 */
[----:B0-----:R-:W-:-:S02]  /*23190*/  @P5 IMAD.MOV.U32 R25, RZ, RZ, R45 ;  /* 0x000000ffff195224 */ /* 0x001fc400078e002d */
[----:B------:R-:W-:Y:S01]  /*231a0*/  @P5 IMAD.MOV.U32 R24, RZ, RZ, R83 ;  /* 0x000000ffff185224 */ /* 0x000fe200078e0053 */
[----:B------:R-:W3:Y:S04]  /*231b0*/  LDL.LU R45, [R1+0x1a20] ;  /* 0x001a2000012d7983 */ /* 0x000ee80000300800 */
[----:B------:R-:W3:Y:S04]  /*231c0*/  LDL.LU R83, [R1+0x1a1c] ;  /* 0x001a1c0001537983 */ /* 0x000ee80000300800 */
[----:B------:R-:W3:Y:S04]  /*231d0*/  LDL R28, [R1+0x1228] ;  /* 0x00122800011c7983 */ /* 0x000ee80000100800 */
[----:B------:R-:W3:Y:S04]  /*231e0*/  LDL R29, [R1+0x122c] ;  /* 0x00122c00011d7983 */ /* 0x000ee80000100800 */
[----:B------:R0:W3:Y:S02]  /*231f0*/  @P5 LDG.E.U8 R42, desc[UR18][R24.64] ;  /* 0x00000012182a5981 */ /* 0x0000e4000c1e1100 */
[----:B0-----:R-:W-:-:S02]  /*23200*/  @P0 IMAD.MOV.U32 R25, RZ, RZ, R51 ;  /* 0x000000ffff190224 */ /* 0x001fc400078e0033 */
[----:B------:R-:W-:Y:S01]  /*23210*/  @P0 IMAD.MOV.U32 R24, RZ, RZ, R62 ;  /* 0x000000ffff180224 */ /* 0x000fe200078e003e */
[----:B------:R-:W3:Y:S04]  /*23220*/  LDL.LU R51, [R1+0x1a18] ;  /* 0x001a180001337983 */ /* 0x000ee80000300800 */
[----:B------:R-:W3:Y:S04]  /*23230*/  LDL.LU R62, [R1+0x1a14] ;  /* 0x001a1400013e7983 */ /* 0x000ee80000300800 */
[----:B------:R-:W3:Y:S04]  /*23240*/  LDL R31, [R1+0x1280] ;  /* 0x00128000011f7983 */ /* 0x000ee80000100800 */
[----:B------:R-:W3:Y:S04]  /*23250*/  LDL R34, [R1+0x1284] ;  /* 0x0012840001227983 */ /* 0x000ee80000100800 */
[----:B------:R2:W3:Y:S02]  /*23260*/  @P0 LDG.E.U8 R41, desc[UR18][R24.64] ;  /* 0x0000001218290981 */ /* 0x0004e4000c1e1100 */
[----:B--2---:R-:W-:-:S02]  /*23270*/  @P5 IMAD.MOV.U32 R25, RZ, RZ, R155 ;  /* 0x000000ffff195224 */ /* 0x004fc400078e009b */
[----:B----4-:R-:W-:Y:S02]  /*23280*/  @P5 IMAD.MOV.U32 R24, RZ, RZ, R35 ;  /* 0x000000ffff185224 */ /* 0x010fe400078e0023 */
[----:B------:R-:W2:Y:S04]  /*23290*/  LDL R35, [R1+0x1288] ;  /* 0x0012880001237983 */ /* 0x000ea80000100800 */
[----:B------:R3:W4:Y:S02]  /*232a0*/  @P5 LDG.E.U8 R84, desc[UR18][R24.64] ;  /* 0x0000001218545981 */ /* 0x000724000c1e1100 */
[----:B---3--:R-:W-:Y:S02]  /*232b0*/  @P0 IMAD.MOV.U32 R24, RZ, RZ, R13 ;  /* 0x000000ffff180224 */ /* 0x008fe400078e000d */
[----:B------:R-:W3:Y:S01]  /*232c0*/  LDL R13, [R1+0x12e0] ;  /* 0x0012e000010d7983 */ /* 0x000ee20000100800 */
[----:B------:R-:W-:-:S03]  /*232d0*/  @P0 IMAD.MOV.U32 R25, RZ, RZ, R156 ;  /* 0x000000ffff190224 */ /* 0x000fc600078e009c */
[----:B------:R-:W3:Y:S01]  /*232e0*/  LDL R156, [R1+0x1348] ;  /* 0x00134800019c7983 */ /* 0x000ee20000100800 */
[----:B------:R-:W-:-:S06]  /*232f0*/  PRMT R83, RZ, 0x7610, R83 ;  /* 0x00007610ff537816 */ /* 0x000fcc0000000053 */
[----:B------:R0:W4:Y:S02]  /*23300*/  @P0 LDG.E.U8 R83, desc[UR18][R24.64] ;  /* 0x0000001218530981 */ /* 0x000124000c1e1100 */
[----:B0-----:R-:W-:Y:S02]  /*23310*/  @P5 IMAD.MOV.U32 R24, RZ, RZ, R158 ;  /* 0x000000ffff185224 */ /* 0x001fe400078e009e */
[----:B------:R-:W-:Y:S01]  /*23320*/  @P5 IMAD.MOV.U32 R25, RZ, RZ, R157 ;  /* 0x000000ffff195224 */ /* 0x000fe200078e009d */
[----:B------:R-:W-:Y:S01]  /*23330*/  PRMT R62, RZ, 0x7610, R62 ;  /* 0x00007610ff3e7816 */ /* 0x000fe2000000003e */
[----:B------:R-:W4:Y:S04]  /*23340*/  LDL R157, [R1+0x134c] ;  /* 0x00134c00019d7983 */ /* 0x000f280000100800 */
[----:B------:R0:W4:Y:S04]  /*23350*/  @P5 LDG.E.U8 R77, desc[UR18][R24.64] ;  /* 0x00000012184d5981 */ /* 0x000128000c1e1100 */
[----:B------:R-:W4:Y:S01]  /*23360*/  LDL R158, [R1+0x1390] ;  /* 0x00139000019e7983 */ /* 0x000f220000100800 */
[----:B0-----:R-:W-:-:S02]  /*23370*/  @P0 IMAD.MOV.U32 R24, RZ, RZ, R26 ;  /* 0x000000ffff180224 */ /* 0x001fc400078e001a */
[----:B------:R-:W-:Y:S01]  /*23380*/  @P0 IMAD.MOV.U32 R25, RZ, RZ, R23 ;  /* 0x000000ffff190224 */ /* 0x000fe200078e0017 */
[----:B------:R-:W4:Y:S04]  /*23390*/  LDL R26, [R1+0x1344] ;  /* 0x00134400011a7983 */ /* 0x000f280000100800 */
[----:B------:R-:W4:Y:S04]  /*233a0*/  LDL R23, [R1+0x1340] ;  /* 0x0013400001177983 */ /* 0x000f280000100800 */
[----:B------:R0:W4:Y:S02]  /*233b0*/  @P0 LDG.E.U8 R76, desc[UR18][R24.64] ;  /* 0x00000012184c0981 */ /* 0x000124000c1e1100 */
[----:B0-----:R-:W-:-:S02]  /*233c0*/  @P5 IMAD.MOV.U32 R24, RZ, RZ, R27 ;  /* 0x000000ffff185224 */ /* 0x001fc400078e001b */
[----:B------:R-:W-:Y:S01]  /*233d0*/  @P5 IMAD.MOV.U32 R25, RZ, RZ, R159 ;  /* 0x000000ffff195224 */ /* 0x000fe200078e009f */
        /* <DEDUP_REMOVED lines=13> */
[----:B------:R-:W4:Y:S01]  /*234b0*/  LDL.LU R51, [R1+0x1a10] ;  /* 0x001a100001337983 */ /* 0x000f220000300800 */
[----:B--2---:R-:W-:-:S03]  /*234c0*/  @P0 IMAD.MOV.U32 R25, RZ, RZ, R35 ;  /* 0x000000ffff190224 */ /* 0x004fc600078e0023 */
[----:B------:R-:W2:Y:S04]  /*234d0*/  LDL R35, [R1+0x13e8] ;  /* 0x0013e80001237983 */ /* 0x000ea80000100800 */
[----:B------:R0:W2:Y:S02]  /*234e0*/  @P0 LDG.E.U8 R61, desc[UR18][R24.64] ;  /* 0x00000012183d0981 */ /* 0x0000a4000c1e1100 */
[----:B0-----:R-:W-:Y:S02]  /*234f0*/  @P5 IMAD.MOV.U32 R24, RZ, RZ, R45 ;  /* 0x000000ffff185224 */ /* 0x001fe400078e002d */
[----:B------:R-:W2:Y:S01]  /*23500*/  LDL.LU R45, [R1+0x1a0c] ;  /* 0x001a0c00012d7983 */ /* 0x000ea20000300800 */
[----:B---3--:R-:W-:-:S03]  /*23510*/  @P5 IMAD.MOV.U32 R25, RZ, RZ, R13 ;  /* 0x000000ffff195224 */ /* 0x008fc600078e000d */
[----:B------:R-:W3:Y:S04]  /*23520*/  LDL R159, [R1+0x1170] ;  /* 0x00117000019f7983 */ /* 0x000ee80000100800 */
[----:B------:R-:W3:Y:S04]  /*23530*/  LDL R13, [R1+0x1174] ;  /* 0x00117400010d7983 */ /* 0x000ee80000100800 */
[----:B------:R0:W3:Y:S02]  /*23540*/  @P5 LDG.E.U8 R56, desc[UR18][R24.64] ;  /* 0x0000001218385981 */ /* 0x0000e4000c1e1100 */
[----:B0-----:R-:W-:-:S02]  /*23550*/  @P0 IMAD.MOV.U32 R25, RZ, RZ, R44 ;  /* 0x000000ffff190224 */ /* 0x001fc400078e002c */
[----:B------:R-:W3:Y:S01]  /*23560*/  LDL.LU R44, [R1+0x1a08] ;  /* 0x001a0800012c7983 */ /* 0x000ee20000300800 */
[----:B------:R-:W-:-:S03]  /*23570*/  @P0 IMAD.MOV.U32 R24, RZ, RZ, R33 ;  /* 0x000000ffff180224 */ /* 0x000fc600078e0021 */
[----:B------:R-:W3:Y:S04]  /*23580*/  LDL.LU R33, [R1+0x1a04] ;  /* 0x001a040001217983 */ /* 0x000ee80000300800 */
[----:B------:R4:W3:Y:S02]  /*23590*/  @P0 LDG.E.U8 R55, desc[UR18][R24.64] ;  /* 0x0000001218370981 */ /* 0x0008e4000c1e1100 */
[----:B----4-:R-:W-:Y:S02]  /*235a0*/  @P5 IMAD.MOV.U32 R24, RZ, RZ, R26 ;  /* 0x000000ffff185224 */ /* 0x010fe400078e001a */
[----:B------:R-:W-:Y:S01]  /*235b0*/  @P5 IMAD.MOV.U32 R25, RZ, RZ, R23 ;  /* 0x000000ffff195224 */ /* 0x000fe200078e0017 */
[----:B------:R-:W4:Y:S04]  /*235c0*/  LDL R26, [R1+0x117c] ;  /* 0x00117c00011a7983 */ /* 0x000f280000100800 */
[----:B------:R-:W4:Y:S04]  /*235d0*/  LDL R23, [R1+0x1178] ;  /* 0x0011780001177983 */ /* 0x000f280000100800 */
[----:B------:R0:W4:Y:S02]  /*235e0*/  @P5 LDG.E.U8 R52, desc[UR18][R24.64] ;  /* 0x0000001218345981 */ /* 0x000124000c1e1100 */
[----:B0-----:R-:W-:-:S02]  /*235f0*/  @P0 IMAD.MOV.U32 R24, RZ, RZ, R157 ;  /* 0x000000ffff180224 */ /* 0x001fc400078e009d */
[----:B------:R-:W-:Y:S01]  /*23600*/  @P0 IMAD.MOV.U32 R25, RZ, RZ, R156 ;  /* 0x000000ffff190224 */ /* 0x000fe200078e009c */
[----:B------:R-:W-:-:S06]  /*23610*/  PRMT R51, RZ, 0x7610, R51 ;  /* 0x00007610ff337816 */ /* 0x000fcc0000000033 */
[----:B------:R0:W4:Y:S02]  /*23620*/  @P0 LDG.E.U8 R51, desc[UR18][R24.64] ;  /* 0x0000001218330981 */ /* 0x000124000c1e1100 */
[----:B0-----:R-:W-:Y:S02]  /*23630*/  @P5 IMAD.MOV.U32 R24, RZ, RZ, R27 ;  /* 0x000000ffff185224 */ /* 0x001fe400078e001b */
[----:B------:R-:W-:Y:S01]  /*23640*/  @P5 IMAD.MOV.U32 R25, RZ, RZ, R158 ;  /* 0x000000ffff195224 */ /* 0x000fe200078e009e */
[----:B------:R-:W4:Y:S01]  /*23650*/  LDL R27, [R1+0x11d0] ;  /* 0x0011d000011b7983 */ /* 0x000f220000100800 */
[----:B--2---:R-:W-:-:S06]  /*23660*/  PRMT R45, RZ, 0x7610, R45 ;  /* 0x00007610ff2d7816 */ /* 0x004fcc000000002d */
[----:B------:R0:W2:Y:S02]  /*23670*/  @P5 LDG.E.U8 R45, desc[UR18][R24.64] ;  /* 0x00000012182d5981 */ /* 0x0000a4000c1e1100 */
[----:B0-----:R-:W-:Y:S02]  /*23680*/  @P0 IMAD.MOV.U32 R25, RZ, RZ, R28 ;  /* 0x000000ffff190224 */ /* 0x001fe400078e001c */
[----:B------:R-:W2:Y:S01]  /*23690*/  LDL R28, [R1+0x11d4] ;  /* 0x0011d400011c7983 */ /* 0x000ea20000100800 */
[----:B---3--:R-:W-:Y:S01]  /*236a0*/  PRMT R44, RZ, 0x7610, R44 ;  /* 0x00007610ff2c7816 */ /* 0x008fe2000000002c */
[----:B------:R-:W-:Y:S02]  /*236b0*/  @P0 IMAD.MOV.U32 R24, RZ, RZ, R29 ;  /* 0x000000ffff180224 */ /* 0x000fe400078e001d */
[----:B------:R-:W3:Y:S04]  /*236c0*/  LDL R29, [R1+0x11d8] ;  /* 0x0011d800011d7983 */ /* 0x000ee80000100800 */
[----:B------:R0:W3:Y:S02]  /*236d0*/  @P0 LDG.E.U8 R44, desc[UR18][R24.64] ;  /* 0x00000012182c0981 */ /* 0x0000e4000c1e1100 */
[----:B0-----:R-:W-:-:S02]  /*236e0*/  @P5 IMAD.MOV.U32 R25, RZ, RZ, R31 ;  /* 0x000000ffff195224 */ /* 0x001fc400078e001f */
[----:B------:R-:W3:Y:S01]  /*236f0*/  LDL R31, [R1+0x11dc] ;  /* 0x0011dc00011f7983 */ /* 0x000ee20000100800 */
[----:B------:R-:W-:Y:S01]  /*23700*/  PRMT R33, RZ, 0x7610, R33 ;  /* 0x00007610ff217816 */ /* 0x000fe20000000021 */
[----:B------:R-:W-:-:S05]  /*23710*/  @P5 IMAD.MOV.U32 R24, RZ, RZ, R34 ;  /* 0x000000ffff185224 */ /* 0x000fca00078e0022 */
[----:B------:R0:W3:Y:S02]  /*23720*/  @P5 LDG.E.U8 R33, desc[UR18][R24.64] ;  /* 0x0000001218215981 */ /* 0x0000e4000c1e1100 */
[----:B0-----:R-:W-:Y:S02]  /*23730*/  @P0 IMAD.MOV.U32 R24, RZ, RZ, R65 ;  /* 0x000000ffff180224 */ /* 0x001fe400078e0041 */
[----:B------:R-:W-:Y:S01]  /*23740*/  @P0 IMAD.MOV.U32 R25, RZ, RZ, R35 ;  /* 0x000000ffff190224 */ /* 0x000fe200078e0023 */
[----:B------:R-:W3:Y:S04]  /*23750*/  LDL.LU R65, [R1+0x1a00] ;  /* 0x001a000001417983 */ /* 0x000ee80000300800 */
[----:B------:R-:W3:Y:S04]  /*23760*/  LDL R34, [R1+0x1230] ;  /* 0x0012300001227983 */ /* 0x000ee80000100800 */
        /* <DEDUP_REMOVED lines=9> */
[----:B------:R0:W3:Y:S02]  /*23800*/  @P0 LDG.E.U8 R32, desc[UR18][R24.64] ;  /* 0x0000001218200981 */ /* 0x0000e4000c1e1100 */
[----:B0-----:R-:W-:-:S02]  /*23810*/  @P5 IMAD.MOV.U32 R24, RZ, RZ, R13 ;  /* 0x000000ffff185224 */ /* 0x001fc400078e000d */
[----:B------:R-:W-:Y:S01]  /*23820*/  @P5 IMAD.MOV.U32 R25, RZ, RZ, R159 ;  /* 0x000000ffff195224 */ /* 0x000fe200078e009f */
[----:B------:R-:W3:Y:S04]  /*23830*/  LDL R13, [R1+0x12fc] ;  /* 0x0012fc00010d7983 */ /* 0x000ee80000100800 */
[----:B------:R-:W3:Y:S04]  /*23840*/  LDL R159, [R1+0x12f8] ;  /* 0x0012f800019f7983 */ /* 0x000ee80000100800 */
[----:B------:R4:W3:Y:S02]  /*23850*/  @P5 LDG.E.U8 R82, desc[UR18][R24.64] ;  /* 0x0000001218525981 */ /* 0x0008e4000c1e1100 */
[----:B----4-:R-:W-:-:S02]  /*23860*/  @P0 IMAD.MOV.U32 R24, RZ, RZ, R26 ;  /* 0x000000ffff180224 */ /* 0x010fc400078e001a */
[----:B------:R-:W-:Y:S01]  /*23870*/  @P0 IMAD.MOV.U32 R25, RZ, RZ, R23 ;  /* 0x000000ffff190224 */ /* 0x000fe200078e0017 */
[----:B------:R-:W4:Y:S04]  /*23880*/  LDL R26, [R1+0x1354] ;  /* 0x00135400011a7983 */ /* 0x000f280000100800 */
[----:B------:R-:W4:Y:S04]  /*23890*/  LDL R23, [R1+0x1350] ;  /* 0x0013500001177983 */ /* 0x000f280000100800 */
[----:B------:R0:W4:Y:S02]  /*238a0*/  @P0 LDG.E.U8 R122, desc[UR18][R24.64] ;  /* 0x00000012187a0981 */ /* 0x000124000c1e1100 */
[----:B0-----:R-:W-:-:S02]  /*238b0*/  @P5 IMAD.MOV.U32 R25, RZ, RZ, R27 ;  /* 0x000000ffff195224 */ /* 0x001fc400078e001b */
[----:B------:R-:W4:Y:S01]  /*238c0*/  LDL R27, [R1+0x1358] ;  /* 0x00135800011b7983 */ /* 0x000f220000100800 */
[----:B--2---:R-:W-:-:S03]  /*238d0*/  @P5 IMAD.MOV.U32 R24, RZ, RZ, R28 ;  /* 0x000000ffff185224 */ /* 0x004fc600078e001c */
[----:B------:R-:W2:Y:S04]  /*238e0*/  LDL R28, [R1+0x135c] ;  /* 0x00135c00011c7983 */ /* 0x000ea80000100800 */
[----:B------:R3:W2:Y:S02]  /*238f0*/  @P5 LDG.E.U8 R119, desc[UR18][R24.64] ;  /* 0x0000001218775981 */ /* 0x0006a4000c1e1100 */
[----:B---3--:R-:W-:Y:S02]  /*23900*/  @P0 IMAD.MOV.U32 R25, RZ, RZ, R29 ;  /* 0x000000ffff190224 */ /* 0x008fe400078e001d */
[----:B------:R-:W3:Y:S01]  /*23910*/  LDL R29, [R1+0x13a0] ;  /* 0x0013a000011d7983 */ /* 0x000ee20000100800 */
        /* <DEDUP_REMOVED lines=13> */
[----:B0-----:R-:W-:-:S02]  /*239f0*/  @P5 IMAD.MOV.U32 R24, RZ, RZ, R154 ;  /* 0x000000ffff185224 */ /* 0x001fc400078e009a */
[----:B------:R-:W-:Y:S02]  /*23a00*/  @P5 IMAD.MOV.U32 R25, RZ, RZ, R153 ;  /* 0x000000ffff195224 */ /* 0x000fe400078e0099 */
[----:B------:R-:W3:Y:S04]  /*23a10*/  LDL R153, [R1+0x11e8] ;  /* 0x0011e80001997983 */ /* 0x000ee80000100800 */
[----:B------:R0:W3:Y:S02]  /*23a20*/  @P5 LDG.E.U8 R110, desc[UR18][R24.64] ;  /* 0x00000012186e5981 */ /* 0x0000e4000c1e1100 */
[----:B0-----:R-:W-:Y:S02]  /*23a30*/  @P0 IMAD.MOV.U32 R24, RZ, RZ, R156 ;  /* 0x000000ffff180224 */ /* 0x001fe400078e009c */
[----:B------:R-:W-:-:S05]  /*23a40*/  @P0 IMAD.MOV.U32 R25, RZ, RZ, R155 ;  /* 0x000000ffff190224 */ /* 0x000fca00078e009b */
[----:B------:R0:W3:Y:S02]  /*23a50*/  @P0 LDG.E.U8 R109, desc[UR18][R24.64] ;  /* 0x00000012186d0981 */ /* 0x0000e4000c1e1100 */
[----:B0-----:R-:W-:Y:S02]  /*23a60*/  @P5 IMAD.MOV.U32 R24, RZ, RZ, R158 ;  /* 0x000000ffff185224 */ /* 0x001fe400078e009e */
[----:B------:R-:W-:-:S05]  /*23a70*/  @P5 IMAD.MOV.U32 R25, RZ, RZ, R157 ;  /* 0x000000ffff195224 */ /* 0x000fca00078e009d */
[----:B------:R0:W3:Y:S02]  /*23a80*/  @P5 LDG.E.U8 R104, desc[UR18][R24.64] ;  /* 0x0000001218685981 */ /* 0x0000e4000c1e1100 */
[----:B0-----:R-:W-:Y:S02]  /*23a90*/  @P0 IMAD.MOV.U32 R24, RZ, RZ, R13 ;  /* 0x000000ffff180224 */ /* 0x001fe400078e000d */
[----:B------:R-:W-:-:S05]  /*23aa0*/  @P0 IMAD.MOV.U32 R25, RZ, RZ, R159 ;  /* 0x000000ffff190224 */ /* 0x000fca00078e009f */
[----:B------:R4:W3:Y:S02]  /*23ab0*/  @P0 LDG.E.U8 R103, desc[UR18][R24.64] ;  /* 0x0000001218670981 */ /* 0x0008e4000c1e1100 */
[----:B----4-:R-:W-:Y:S02]  /*23ac0*/  @P5 IMAD.MOV.U32 R24, RZ, RZ, R26 ;  /* 0x000000ffff185224 */ /* 0x010fe400078e001a */
[----:B------:R-:W-:Y:S01]  /*23ad0*/  @P5 IMAD.MOV.U32 R25, RZ, RZ, R23 ;  /* 0x000000ffff195224 */ /* 0x000fe200078e0017 */
        /* <DEDUP_REMOVED lines=13> */
[----:B------:R-:W-:-:S05]  /*23bb0*/  @P0 IMAD.MOV.U32 R24, RZ, RZ, R35 ;  /* 0x000000ffff180224 */ /* 0x000fca00078e0023 */
[----:B------:R0:W3:Y:S02]  /*23bc0*/  @P0 LDG.E.U8 R93, desc[UR18][R24.64] ;  /* 0x00000012185d0981 */ /* 0x0000e4000c1e1100 */
[----:B0-----:R-:W-:Y:S02]  /*23bd0*/  @P5 IMAD.MOV.U32 R25, RZ, RZ, R70 ;  /* 0x000000ffff195224 */ /* 0x001fe400078e0046 */
[----:B------:R-:W-:Y:S01]  /*23be0*/  @P5 IMAD.MOV.U32 R24, RZ, RZ, R66 ;  /* 0x000000ffff185224 */ /* 0x000fe200078e0042 */
[----:B------:R-:W3:Y:S04]  /*23bf0*/  LDL.LU R70, [R1+0x19fc] ;  /* 0x0019fc0001467983 */ /* 0x000ee80000300800 */
[----:B------:R-:W3:Y:S04]  /*23c00*/  LDL.LU R66, [R1+0x19f8] ;  /* 0x0019f80001427983 */ /* 0x000ee80000300800 */
[----:B------:R-:W3:Y:S04]  /*23c10*/  LDL R154, [R1+0x1240] ;  /* 0x00124000019a7983 */ /* 0x000ee80000100800 */
[----:B------:R-:W3:Y:S04]  /*23c20*/  LDL R155, [R1+0x1244] ;  /* 0x00124400019b7983 */ /* 0x000ee80000100800 */
        /* <DEDUP_REMOVED lines=15> */
[----:B----4-:R-:W-:Y:S02]  /*23d20*/  @P5 IMAD.MOV.U32 R24, RZ, RZ, R26 ;  /* 0x000000ffff185224 */ /* 0x010fe400078e001a */
[----:B------:R-:W4:Y:S04]  /*23d30*/  LDL R26, [R1+0x1308] ;  /* 0x00130800011a7983 */ /* 0x000f280000100800 */
[----:B------:R0:W4:Y:S02]  /*23d40*/  @P5 LDG.E.U8 R121, desc[UR18][R24.64] ;  /* 0x0000001218795981 */ /* 0x000124000c1e1100 */
[----:B0-----:R-:W-:Y:S02]  /*23d50*/  @P0 IMAD.MOV.U32 R25, RZ, RZ, R27 ;  /* 0x000000ffff190224 */ /* 0x001fe400078e001b */
[----:B------:R-:W4:Y:S01]  /*23d60*/  LDL R27, [R1+0x1360] ;  /* 0x00136000011b7983 */ /* 0x000f220000100800 */
[----:B--2---:R-:W-:-:S03]  /*23d70*/  @P0 IMAD.MOV.U32 R24, RZ, RZ, R28 ;  /* 0x000000ffff180224 */ /* 0x004fc600078e001c */
[----:B------:R-:W2:Y:S04]  /*23d80*/  LDL R28, [R1+0x1364] ;  /* 0x00136400011c7983 */ /* 0x000ea80000100800 */
[----:B------:R3:W2:Y:S02]  /*23d90*/  @P0 LDG.E.U8 R120, desc[UR18][R24.64] ;  /* 0x0000001218780981 */ /* 0x0006a4000c1e1100 */
[----:B---3--:R-:W-:Y:S02]  /*23da0*/  @P5 IMAD.MOV.U32 R24, RZ, RZ, R29 ;  /* 0x000000ffff185224 */ /* 0x008fe400078e001d */
[----:B------:R-:W-:Y:S01]  /*23db0*/  @P5 IMAD.MOV.U32 R25, RZ, RZ, R152 ;  /* 0x000000ffff195224 */ /* 0x000fe200078e0098 */
[----:B------:R-:W3:Y:S04]  /*23dc0*/  LDL R29, [R1+0x1368] ;  /* 0x00136800011d7983 */ /* 0x000ee80000100800 */
[----:B------:R0:W3:Y:S02]  /*23dd0*/  @P5 LDG.E.U8 R117, desc[UR18][R24.64] ;  /* 0x0000001218755981 */ /* 0x0000e4000c1e1100 */
[----:B0-----:R-:W-:-:S02]  /*23de0*/  @P0 IMAD.MOV.U32 R24, RZ, RZ, R31 ;  /* 0x000000ffff180224 */ /* 0x001fc400078e001f */
[----:B------:R-:W3:Y:S01]  /*23df0*/  LDL R31, [R1+0x13b0] ;  /* 0x0013b000011f7983 */ /* 0x000ee20000100800 */
[----:B------:R-:W-:-:S05]  /*23e00*/  @P0 IMAD.MOV.U32 R25, RZ, RZ, R153 ;  /* 0x000000ffff190224 */ /* 0x000fca00078e0099 */
[----:B------:R0:W3:Y:S02]  /*23e10*/  @P0 LDG.E.U8 R116, desc[UR18][R24.64] ;  /* 0x0000001218740981 */ /* 0x0000e4000c1e1100 */
[----:B0-----:R-:W-:Y:S02]  /*23e20*/  @P5 IMAD.MOV.U32 R25, RZ, RZ, R154 ;  /* 0x000000ffff195224 */ /* 0x001fe400078e009a */
[----:B------:R-:W-:-:S05]  /*23e30*/  @P5 IMAD.MOV.U32 R24, RZ, RZ, R155 ;  /* 0x000000ffff185224 */ /* 0x000fca00078e009b */
[----:B------:R0:W3:Y:S02]  /*23e40*/  @P5 LDG.E.U8 R113, desc[UR18][R24.64] ;  /* 0x0000001218715981 */ /* 0x0000e4000c1e1100 */
[----:B0-----:R-:W-:Y:S02]  /*23e50*/  @P0 IMAD.MOV.U32 R24, RZ, RZ, R35 ;  /* 0x000000ffff180224 */ /* 0x001fe400078e0023 */
[----:B------:R-:W-:Y:S01]  /*23e60*/  @P0 IMAD.MOV.U32 R25, RZ, RZ, R156 ;  /* 0x000000ffff190224 */ /* 0x000fe200078e009c */
[----:B------:R-:W3:Y:S04]  /*23e70*/  LDL.LU R35, [R1+0x328] ;  /* 0x0003280001237983 */ /* 0x000ee80000300800 */
        /* <DEDUP_REMOVED lines=12> */
[----:B----4-:R-:W-:Y:S01]  /*23f40*/  @P0 IMAD.MOV.U32 R25, RZ, RZ, R26 ;  /* 0x000000ffff190224 */ /* 0x010fe200078e001a */
[----:B------:R-:W4:Y:S04]  /*23f50*/  LDL.LU R36, [R1+0x31c] ;  /* 0x00031c0001247983 */ /* 0x000f280000300800 */
[----:B------:R0:W4:Y:S02]  /*23f60*/  @P0 LDG.E.U8 R101, desc[UR18][R24.64] ;  /* 0x0000001218650981 */ /* 0x000124000c1e1100 */
[----:B0-----:R-:W-:Y:S02]  /*23f70*/  @P5 IMAD.MOV.U32 R25, RZ, RZ, R27 ;  /* 0x000000ffff195224 */ /* 0x001fe400078e001b */
[----:B--2---:R-:W-:-:S05]  /*23f80*/  @P5 IMAD.MOV.U32 R24, RZ, RZ, R28 ;  /* 0x000000ffff185224 */ /* 0x004fca00078e001c */
[----:B------:R0:W2:Y:S02]  /*23f90*/  @P5 LDG.E.U8 R96, desc[UR18][R24.64] ;  /* 0x0000001218605981 */ /* 0x0000a4000c1e1100 */
[----:B0-----:R-:W-:Y:S02]  /*23fa0*/  @P0 IMAD.MOV.U32 R24, RZ, RZ, R14 ;  /* 0x000000ffff180224 */ /* 0x001fe400078e000e */
[----:B------:R-:W2:Y:S01]  /*23fb0*/  LDL.LU R14, [R1+0x19ec] ;  /* 0x0019ec00010e7983 */ /* 0x000ea20000300800 */
[----:B---3--:R-:W-:-:S05]  /*23fc0*/  @P0 IMAD.MOV.U32 R25, RZ, RZ, R29 ;  /* 0x000000ffff190224 */ /* 0x008fca00078e001d */
[----:B------:R0:W3:Y:S02]  /*23fd0*/  @P0 LDG.E.U8 R95, desc[UR18][R24.64] ;  /* 0x00000012185f0981 */ /* 0x0000e4000c1e1100 */
[----:B0-----:R-:W-:Y:S02]  /*23fe0*/  @P5 IMAD.MOV.U32 R24, RZ, RZ, R66 ;  /* 0x000000ffff185224 */ /* 0x001fe400078e0042 */
[----:B------:R-:W-:Y:S01]  /*23ff0*/  @P5 IMAD.MOV.U32 R25, RZ, RZ, R31 ;  /* 0x000000ffff195224 */ /* 0x000fe200078e001f */
[----:B------:R-:W3:Y:S04]  /*24000*/  LDL.LU R66, [R1+0x19e8] ;  /* 0x0019e80001427983 */ /* 0x000ee80000300800 */
[----:B------:R0:W3:Y:S02]  /*24010*/  @P5 LDG.E.U8 R92, desc[UR18][R24.64] ;  /* 0x00000012185c5981 */ /* 0x0000e4000c1e1100 */
[----:B0-----:R-:W-:-:S02]  /*24020*/  @P0 IMAD.MOV.U32 R25, RZ, RZ, R65 ;  /* 0x000000ffff190224 */ /* 0x001fc400078e0041 */
[----:B------:R-:W-:Y:S01]  /*24030*/  @P0 IMAD.MOV.U32 R24, RZ, RZ, R70 ;  /* 0x000000ffff180224 */ /* 0x000fe200078e0046 */
[----:B------:R-:W3:Y:S04]  /*24040*/  LDL.LU R65, [R1+0x19e4] ;  /* 0x0019e40001417983 */ /* 0x000ee80000300800 */
[----:B------:R-:W3:Y:S04]  /*24050*/  LDL.LU R70, [R1+0x19e0] ;  /* 0x0019e00001467983 */ /* 0x000ee80000300800 */
[----:B------:R0:W3:Y:S02]  /*24060*/  @P0 LDG.E.U8 R91, desc[UR18][R24.64] ;  /* 0x00000012185b0981 */ /* 0x0000e4000c1e1100 */
[----:B0-----:R-:W-:-:S02]  /*24070*/  @P5 IMAD.MOV.U32 R25, RZ, RZ, R0 ;  /* 0x000000ffff195224 */ /* 0x001fc400078e0000 */
[----:B------:R-:W-:Y:S01]  /*24080*/  @P5 IMAD.MOV.U32 R24, RZ, RZ, R50 ;  /* 0x000000ffff185224 */ /* 0x000fe200078e0032 */
[----:B------:R-:W3:Y:S04]  /*24090*/  LDL.LU R0, [R1+0x19dc] ;  /* 0x0019dc0001007983 */ /* 0x000ee80000300800 */
[----:B------:R-:W3:Y:S01]  /*240a0*/  LDL.LU R50, [R1+0x19d8] ;  /* 0x0019d80001327983 */ /* 0x000ee20000300800 */
[----:B------:R-:W-:-:S06]  /*240b0*/  PRMT R88, RZ, 0x7610, R88 ;  /* 0x00007610ff587816 */ /* 0x000fcc0000000058 */
[----:B------:R0:W3:Y:S02]  /*240c0*/  @P5 LDG.E.U8 R88, desc[UR18][R24.64] ;  /* 0x0000001218585981 */ /* 0x0000e4000c1e1100 */
[----:B0-----:R-:W-:Y:S02]  /*240d0*/  @P0 IMAD.MOV.U32 R25, RZ, RZ, R72 ;  /* 0x000000ffff190224 */ /* 0x001fe400078e0048 */
[----:B------:R-:W-:Y:S01]  /*240e0*/  @P0 IMAD.MOV.U32 R24, RZ, RZ, R74 ;  /* 0x000000ffff180224 */ /* 0x000fe200078e004a */
[----:B------:R-:W-:-:S06]  /*240f0*/  PRMT R87, RZ, 0x7610, R87 ;  /* 0x00007610ff577816 */ /* 0x000fcc0000000057 */
[----:B------:R4:W3:Y:S01]  /*24100*/  @P0 LDG.E.U8 R87, desc[UR18][R24.64] ;  /* 0x0000001218570981 */ /* 0x0008e2000c1e1100 */
[----:B--2---:R-:W-:-:S03]  /*24110*/  SEL R13, R14, R35, !P2 ;  /* 0x000000230e0d7207 */ /* 0x004fc60005000000 */
[----:B------:R-:W2:Y:S04]  /*24120*/  LDL.LU R35, [R1+0x314] ;  /* 0x0003140001237983 */ /* 0x000ea80000300800 */
[----:B------:R-:W2:Y:S01]  /*24130*/  LDL.LU R72, [R1+0x19d4] ;  /* 0x0019d40001487983 */ /* 0x000ea20000300800 */
[----:B------:R-:W-:-:S03]  /*24140*/  IMAD R13, R13, UR4, RZ ;  /* 0x000000040d0d7c24 */ /* 0x000fc6000f8e02ff */
[----:B------:R-:W2:Y:S04]  /*24150*/  LDL.LU R74, [R1+0x19d0] ;  /* 0x0019d000014a7983 */ /* 0x000ea80000300800 */
[----:B------:R-:W2:Y:S01]  /*24160*/  LDL.LU R159, [R1+0x304] ;  /* 0x00030400019f7983 */ /* 0x000ea20000300800 */
[C---:B----4-:R-:W-:Y:S01]  /*24170*/  SEL R25, R14.reuse, R36, !P2 ;  /* 0x000000240e197207 */ /* 0x050fe20005000000 */
[----:B---3--:R-:W-:Y:S01]  /*24180*/  @!P1 IMAD.MOV R70, RZ, RZ, -R70 ;  /* 0x000000ffff469224 */ /* 0x008fe200078e0a46 */
[----:B------:R-:W-:Y:S02]  /*24190*/  SHF.R.S32.HI R23, RZ, 0x1f, R13 ;  /* 0x0000001fff177819 */ /* 0x000fe4000001140d */
[----:B------:R-:W-:Y:S02]  /*241a0*/  IADD3 R26, P1, PT, R13, R18, RZ ;  /* 0x000000120d1a7210 */ /* 0x000fe40007f3e0ff */
[----:B------:R-:W-:Y:S01]  /*241b0*/  SEL R24, R14, R34, !P2 ;  /* 0x000000220e187207 */ /* 0x000fe20005000000 */
[----:B------:R-:W0:Y:S02]  /*241c0*/  LDCU UR4, c[0x0][0x3b0] ;  /* 0x00007600ff0477ac */ /* 0x000e240008000800 */
[----:B------:R-:W-:Y:S01]  /*241d0*/  IMAD.X R27, R23, 0x1, R16, P1 ;  /* 0x00000001171b7824 */ /* 0x000fe200008e0610 */
[----:B------:R-:W-:Y:S01]  /*241e0*/  IADD3 R28, P1, PT, R13, R17, RZ ;  /* 0x000000110d1c7210 */ /* 0x000fe20007f3e0ff */
[----:B------:R1:W-:Y:S04]  /*241f0*/  STL [R1+0x1194], R26 ;  /* 0x0011941a01007387 */ /* 0x0003e80000100800 */
[----:B------:R3:W-:Y:S04]  /*24200*/  STL [R1+0x1190], R27 ;  /* 0x0011901b01007387 */ /* 0x0007e80000100800 */
[----:B------:R4:W-:Y:S04]  /*24210*/  STL [R1+0x119c], R28 ;  /* 0x00119c1c01007387 */ /* 0x0009e80000100800 */
[----:B------:R-:W2:Y:S01]  /*24220*/  LDL.LU R36, [R1+0x2c8] ;  /* 0x0002c80001247983 */ /* 0x000ea20000300800 */
[----:B------:R-:W-:-:S02]  /*24230*/  IMAD R24, R24, UR10, RZ ;  /* 0x0000000a18187c24 */ /* 0x000fc4000f8e02ff */
[----:B------:R-:W-:Y:S02]  /*24240*/  IMAD.X R124, R23, 0x1, R15, P1 ;  /* 0x00000001177c7824 */ /* 0x000fe400008e060f */
[----:B------:R-:W-:Y:S01]  /*24250*/  IMAD R13, R25, UR11, RZ ;  /* 0x0000000b190d7c24 */ /* 0x000fe2000f8e02ff */
[----:B------:R-:W-:Y:S02]  /*24260*/  PRMT R81, RZ, 0x7610, R81 ;  /* 0x00007610ff517816 */ /* 0x000fe40000000051 */
[----:B------:R-:W-:Y:S02]  /*24270*/  PRMT R80, RZ, 0x7610, R80 ;  /* 0x00007610ff507816 */ /* 0x000fe40000000050 */
[----:B------:R-:W-:Y:S02]  /*24280*/  SHF.R.S32.HI R31, RZ, 0x1f, R24 ;  /* 0x0000001fff1f7819 */ /* 0x000fe40000011418 */
[----:B------:R-:W-:Y:S02]  /*24290*/  IADD3 R34, P1, PT, R24, R18, RZ ;  /* 0x0000001218227210 */ /* 0x000fe40007f3e0ff */
[----:B------:R-:W-:-:S02]  /*242a0*/  SHF.R.S32.HI R25, RZ, 0x1f, R13 ;  /* 0x0000001fff197819 */ /* 0x000fc4000001140d */
[----:B------:R-:W-:Y:S01]  /*242b0*/  PRMT R75, RZ, 0x7610, R75 ;  /* 0x00007610ff4b7816 */ /* 0x000fe2000000004b */
[----:B------:R1:W2:Y:S04]  /*242c0*/  @P5 LDG.E.U8 R81, desc[UR18][R26.64] ;  /* 0x000000121a515981 */ /* 0x0002a8000c1e1100 */
[----:B------:R-:W-:Y:S01]  /*242d0*/  STL [R1+0x1198], R124 ;  /* 0x0011987c01007387 */ /* 0x000fe20000100800 */
[----:B------:R-:W-:Y:S01]  /*242e0*/  IMAD.X R123, R31, 0x1, R16, P1 ;  /* 0x000000011f7b7824 */ /* 0x000fe200008e0610 */
[----:B------:R-:W-:Y:S01]  /*242f0*/  IADD3 R29, P1, PT, R13, R18, RZ ;  /* 0x000000120d1d7210 */ /* 0x000fe20007f3e0ff */
[----:B------:R-:W0:Y:S01]  /*24300*/  LDCU UR10, c[0x0][0x3b0] ;  /* 0x00007600ff0a77ac */ /* 0x000e220008000800 */
[----:B------:R-:W-:Y:S02]  /*24310*/  PRMT R73, RZ, 0x7610, R73 ;  /* 0x00007610ff497816 */ /* 0x000fe40000000049 */
[----:B------:R-:W-:-:S02]  /*24320*/  PRMT R66, RZ, 0x7610, R66 ;  /* 0x00007610ff427816 */ /* 0x000fc40000000042 */
[----:B------:R-:W-:Y:S02]  /*24330*/  PRMT R111, RZ, 0x7610, R111 ;  /* 0x00007610ff6f7816 */ /* 0x000fe4000000006f */
[----:B------:R-:W-:Y:S02]  /*24340*/  PRMT R106, RZ, 0x7610, R106 ;  /* 0x00007610ff6a7816 */ /* 0x000fe4000000006a */
[----:B------:R-:W-:Y:S01]  /*24350*/  PRMT R105, RZ, 0x7610, R105 ;  /* 0x00007610ff697816 */ /* 0x000fe20000000069 */
[----:B-1----:R-:W-:Y:S02]  /*24360*/  @P0 IMAD.MOV.U32 R26, RZ, RZ, R28 ;  /* 0x000000ffff1a0224 */ /* 0x002fe400078e001c */
[----:B---3--:R-:W-:Y:S01]  /*24370*/  @P0 IMAD.MOV.U32 R27, RZ, RZ, R124 ;  /* 0x000000ffff1b0224 */ /* 0x008fe200078e007c */
[----:B------:R-:W-:Y:S01]  /*24380*/  STL [R1+0x11a4], R34 ;  /* 0x0011a42201007387 */ /* 0x000fe20000100800 */
[----:B------:R-:W-:Y:S02]  /*24390*/  PRMT R100, RZ, 0x7610, R100 ;  /* 0x00007610ff647816 */ /* 0x000fe40000000064 */
[----:B------:R-:W-:-:S02]  /*243a0*/  PRMT R49, RZ, 0x7610, R49 ;  /* 0x00007610ff317816 */ /* 0x000fc40000000031 */
[----:B------:R-:W-:Y:S01]  /*243b0*/  PRMT R48, RZ, 0x7610, R48 ;  /* 0x00007610ff307816 */ /* 0x000fe20000000030 */
[----:B------:R1:W3:Y:S04]  /*243c0*/  @P0 LDG.E.U8 R80, desc[UR18][R26.64] ;  /* 0x000000121a500981 */ /* 0x0002e8000c1e1100 */
[----:B------:R-:W-:Y:S04]  /*243d0*/  STL [R1+0x11a0], R123 ;  /* 0x0011a07b01007387 */ /* 0x000fe80000100800 */
[----:B------:R0:W-:Y:S01]  /*243e0*/  STL [R1+0x11f4], R29 ;  /* 0x0011f41d01007387 */ /* 0x0001e20000100800 */
[----:B------:R-:W-:-:S02]  /*243f0*/  PRMT R43, RZ, 0x7610, R43 ;  /* 0x00007610ff2b7816 */ /* 0x000fc4000000002b */
[----:B------:R-:W-:Y:S02]  /*24400*/  PRMT R30, RZ, 0x7610, R30 ;  /* 0x00007610ff1e7816 */ /* 0x000fe4000000001e */
[----:B------:R-:W-:Y:S02]  /*24410*/  PRMT R40, RZ, 0x7610, R40 ;  /* 0x00007610ff287816 */ /* 0x000fe40000000028 */
[----:B------:R-:W-:Y:S02]  /*24420*/  PRMT R39, RZ, 0x7610, R39 ;  /* 0x00007610ff277816 */ /* 0x000fe40000000027 */
[----:B------:R-:W-:Y:S02]  /*24430*/  PRMT R38, RZ, 0x7610, R38 ;  /* 0x00007610ff267816 */ /* 0x000fe40000000026 */
[----:B------:R-:W-:Y:S02]  /*24440*/  PRMT R37, RZ, 0x7610, R37 ;  /* 0x00007610ff257816 */ /* 0x000fe40000000025 */
[----:B------:R-:W-:Y:S01]  /*24450*/  PRMT R65, RZ, 0x7610, R65 ;  /* 0x00007610ff417816 */ /* 0x000fe20000000041 */
[----:B-1----:R-:W-:Y:S01]  /*24460*/  @P5 IMAD.MOV.U32 R26, RZ, RZ, R29 ;  /* 0x000000ffff1a5224 */ /* 0x002fe200078e001d */
[----:B------:R-:W-:-:S02]  /*24470*/  PRMT R60, RZ, 0x7610, R60 ;  /* 0x00007610ff3c7816 */ /* 0x000fc4000000003c */
[----:B------:R-:W-:Y:S02]  /*24480*/  PRMT R59, RZ, 0x7610, R59 ;  /* 0x00007610ff3b7816 */ /* 0x000fe4000000003b */
[----:B------:R-:W-:Y:S01]  /*24490*/  PRMT R99, RZ, 0x7610, R99 ;  /* 0x00007610ff637816 */ /* 0x000fe20000000063 */
[----:B------:R-:W-:Y:S04]  /*244a0*/  STS.U8 [R12+UR5+0x7f00], R7 ;  /* 0x007f00070c007988 */ /* 0x000fe80008000005 */
[----:B------:R-:W-:Y:S01]  /*244b0*/  STS.U8 [R12+UR5+0xff00], R8 ;  /* 0x00ff00080c007988 */ /* 0x000fe20008000005 */
[----:B------:R-:W1:Y:S01]  /*244c0*/  S2R R10, SR_TID.X ;  /* 0x00000000000a7919 */ /* 0x000e620000002100 */
[----:B------:R-:W-:Y:S01]  /*244d0*/  LOP3.LUT R9, R2, 0x30, RZ, 0x3c, !PT ;  /* 0x0000003002097812 */ /* 0x000fe200078e3cff */
[----:B------:R-:W0:Y:S01]  /*244e0*/  LDCU UR11, c[0x0][0x3b0] ;  /* 0x00007600ff0b77ac */ /* 0x000e220008000800 */
[----:B--2---:R-:W-:Y:S01]  /*244f0*/  SEL R23, R14, R35, !P2 ;  /* 0x000000230e177207 */ /* 0x004fe20005000000 */
[----:B------:R-:W-:Y:S01]  /*24500*/  IMAD.X R35, R25, 0x1, R16, P1 ;  /* 0x0000000119237824 */ /* 0x000fe200008e0610 */
[----:B----4-:R-:W-:-:S03]  /*24510*/  IADD3 R28, P1, PT, R13, R17, RZ ;  /* 0x000000110d1c7210 */ /* 0x010fc60007f3e0ff */
[----:B------:R-:W-:Y:S02]  /*24520*/  @P5 IMAD.MOV.U32 R27, RZ, RZ, R35 ;  /* 0x000000ffff1b5224 */ /* 0x000fe400078e0023 */
[----:B0-----:R-:W-:Y:S01]  /*24530*/  IMAD R23, R23, UR4, RZ ;  /* 0x0000000417177c24 */ /* 0x001fe2000f8e02ff */
[----:B------:R0:W-:Y:S04]  /*24540*/  STL [R1+0x11f0], R35 ;  /* 0x0011f02301007387 */ /* 0x0001e80000100800 */
[----:B------:R2:W4:Y:S01]  /*24550*/  @P5 LDG.E.U8 R75, desc[UR18][R26.64] ;  /* 0x000000121a4b5981 */ /* 0x000522000c1e1100 */
[----:B------:R-:W-:-:S03]  /*24560*/  IMAD.X R29, R25, 0x1, R15, P1 ;  /* 0x00000001191d7824 */ /* 0x000fc600008e060f */
[----:B------:R1:W-:Y:S01]  /*24570*/  STL [R1+0x11fc], R28 ;  /* 0x0011fc1c01007387 */ /* 0x0003e20000100800 */
[----:B------:R-:W-:Y:S01]  /*24580*/  SEL R13, R14, R159, !P2 ;  /* 0x0000009f0e0d7207 */ /* 0x000fe20005000000 */
[----:B------:R-:W1:Y:S01]  /*24590*/  LDCU UR4, c[0x0][0x3b0] ;  /* 0x00007600ff0477ac */ /* 0x000e620008000800 */
[C---:B0-----:R-:W-:Y:S02]  /*245a0*/  IADD3 R35, P1, PT, R23.reuse, R18, RZ ;  /* 0x0000001217237210 */ /* 0x041fe40007f3e0ff */
[----:B--2---:R-:W-:Y:S01]  /*245b0*/  SHF.R.S32.HI R26, RZ, 0x1f, R23 ;  /* 0x0000001fff1a7819 */ /* 0x004fe20000011417 */
[----:B------:R1:W2:Y:S04]  /*245c0*/  @P0 LDG.E.U8 R73, desc[UR18][R28.64] ;  /* 0x000000121c490981 */ /* 0x0002a8000c1e1100 */
[C---:B------:R-:W-:Y:S01]  /*245d0*/  IMAD.X R25, R26.reuse, 0x1, R16, P1 ;  /* 0x000000011a197824 */ /* 0x040fe200008e0610 */
[----:B------:R-:W-:Y:S01]  /*245e0*/  IADD3 R27, P1, PT, R23, R17, RZ ;  /* 0x00000011171b7210 */ /* 0x000fe20007f3e0ff */
[----:B------:R0:W-:Y:S04]  /*245f0*/  STL [R1+0x11f8], R29 ;  /* 0x0011f81d01007387 */ /* 0x0001e80000100800 */
[----:B------:R-:W-:Y:S01]  /*24600*/  STL [R1+0x1254], R35 ;  /* 0x0012542301007387 */ /* 0x000fe20000100800 */
[----:B------:R-:W-:-:S03]  /*24610*/  IMAD.X R26, R26, 0x1, R15, P1 ;  /* 0x000000011a1a7824 */ /* 0x000fc600008e060f */
[----:B------:R-:W-:Y:S04]  /*24620*/  STL [R1+0x1250], R25 ;  /* 0x0012501901007387 */ /* 0x000fe80000100800 */
[----:B------:R0:W-:Y:S01]  /*24630*/  STL [R1+0x125c], R27 ;  /* 0x00125c1b01007387 */ /* 0x0001e20000100800 */
[----:B------:R-:W-:-:S03]  /*24640*/  IMAD R13, R13, UR10, RZ ;  /* 0x0000000a0d0d7c24 */ /* 0x000fc6000f8e02ff */
[----:B------:R0:W-:Y:S01]  /*24650*/  STL [R1+0x1258], R26 ;  /* 0x0012581a01007387 */ /* 0x0001e20000100800 */
[----:B-1----:R-:W-:Y:S01]  /*24660*/  @P5 IMAD.MOV.U32 R28, RZ, RZ, R35 ;  /* 0x000000ffff1c5224 */ /* 0x002fe200078e0023 */
[----:B------:R-:W1:Y:S01]  /*24670*/  LDCU UR10, c[0x0][0x3b0] ;  /* 0x00007600ff0a77ac */ /* 0x000e620008000800 */
[----:B0-----:R-:W-:Y:S01]  /*24680*/  @P5 IMAD.MOV.U32 R29, RZ, RZ, R25 ;  /* 0x000000ffff1d5224 */ /* 0x001fe200078e0019 */
[----:B------:R-:W-:Y:S02]  /*24690*/  @P0 LOP3.LUT R27, R27, R26, RZ, 0x3c, !PT ;  /* 0x0000001a1b1b0212 */ /* 0x000fe400078e3cff */
[----:B------:R-:W-:Y:S02]  /*246a0*/  SHF.R.S32.HI R25, RZ, 0x1f, R13 ;  /* 0x0000001fff197819 */ /* 0x000fe4000001140d */
[----:B------:R-:W-:Y:S01]  /*246b0*/  IADD3 R35, P1, PT, R13, R18, RZ ;  /* 0x000000120d237210 */ /* 0x000fe20007f3e0ff */
[----:B------:R0:W2:Y:S01]  /*246c0*/  @P5 LDG.E.U8 R66, desc[UR18][R28.64] ;  /* 0x000000121c425981 */ /* 0x0000a2000c1e1100 */
[----:B------:R-:W-:-:S04]  /*246d0*/  @P0 LOP3.LUT R26, R27, R26, RZ, 0x3c, !PT ;  /* 0x0000001a1b1a0212 */ /* 0x000fc800078e3cff */
[----:B------:R-:W-:Y:S02]  /*246e0*/  @P0 LOP3.LUT R27, R27, R26, RZ, 0x3c, !PT ;  /* 0x0000001a1b1b0212 */ /* 0x000fe400078e3cff */
[----:B------:R-:W-:Y:S01]  /*246f0*/  SEL R23, R14, R36, !P2 ;  /* 0x000000240e177207 */ /* 0x000fe20005000000 */
[----:B0-----:R-:W-:Y:S02]  /*24700*/  IMAD.X R29, R25, 0x1, R16, P1 ;  /* 0x00000001191d7824 */ /* 0x001fe400008e0610 */
[----:B------:R0:W2:Y:S01]  /*24710*/  @P0 LDG.E.U8 R111, desc[UR18][R26.64] ;  /* 0x000000121a6f0981 */ /* 0x0000a2000c1e1100 */
[----:B------:R-:W-:Y:S01]  /*24720*/  IADD3 R28, P1, PT, R13, R17, RZ ;  /* 0x000000110d1c7210 */ /* 0x000fe20007f3e0ff */
[----:B------:R-:W-:Y:S02]  /*24730*/  IMAD R23, R23, UR4, RZ ;  /* 0x0000000417177c24 */ /* 0x000fe4000f8e02ff */
[----:B------:R-:W-:Y:S04]  /*24740*/  STL [R1+0x12b4], R35 ;  /* 0x0012b42301007387 */ /* 0x000fe80000100800 */
[----:B------:R1:W-:Y:S01]  /*24750*/  STL [R1+0x12b0], R29 ;  /* 0x0012b01d01007387 */ /* 0x0003e20000100800 */
[----:B0-----:R-:W-:-:S02]  /*24760*/  @P5 IMAD.MOV.U32 R26, RZ, RZ, R35 ;  /* 0x000000ffff1a5224 */ /* 0x001fc400078e0023 */
[----:B------:R-:W-:Y:S01]  /*24770*/  @P5 IMAD.MOV.U32 R27, RZ, RZ, R29 ;  /* 0x000000ffff1b5224 */ /* 0x000fe200078e001d */
[----:B------:R-:W-:Y:S01]  /*24780*/  SEL R13, R14, R72, !P2 ;  /* 0x000000480e0d7207 */ /* 0x000fe20005000000 */
[----:B------:R-:W0:Y:S01]  /*24790*/  LDCU UR4, c[0x0][0x3b0] ;  /* 0x00007600ff0477ac */ /* 0x000e220008000800 */
[----:B-1----:R-:W-:Y:S01]  /*247a0*/  IMAD.X R29, R25, 0x1, R15, P1 ;  /* 0x00000001191d7824 */ /* 0x002fe200008e060f */
[----:B------:R-:W-:Y:S01]  /*247b0*/  IADD3 R35, P1, PT, R23, R18, RZ ;  /* 0x0000001217237210 */ /* 0x000fe20007f3e0ff */
[----:B------:R1:W2:Y:S04]  /*247c0*/  @P5 LDG.E.U8 R106, desc[UR18][R26.64] ;  /* 0x000000121a6a5981 */ /* 0x0002a8000c1e1100 */
[----:B------:R0:W-:Y:S01]  /*247d0*/  STL [R1+0x12bc], R28 ;  /* 0x0012bc1c01007387 */ /* 0x0001e20000100800 */
[----:B------:R-:W-:-:S03]  /*247e0*/  IMAD R13, R13, UR10, RZ ;  /* 0x0000000a0d0d7c24 */ /* 0x000fc6000f8e02ff */
[----:B------:R-:W2:Y:S04]  /*247f0*/  LDL.LU R72, [R1+0x19cc] ;  /* 0x0019cc0001487983 */ /* 0x000ea80000300800 */
[----:B------:R0:W2:Y:S01]  /*24800*/  @P0 LDG.E.U8 R105, desc[UR18][R28.64] ;  /* 0x000000121c690981 */ /* 0x0000a2000c1e1100 */
[----:B-1----:R-:W-:Y:S01]  /*24810*/  SHF.R.S32.HI R26, RZ, 0x1f, R23 ;  /* 0x0000001fff1a7819 */ /* 0x002fe20000011417 */
[----:B------:R-:W1:Y:S04]  /*24820*/  LDCU UR10, c[0x0][0x3b0] ;  /* 0x00007600ff0a77ac */ /* 0x000e680008000800 */
[C---:B------:R-:W-:Y:S01]  /*24830*/  IMAD.X R25, R26.reuse, 0x1, R16, P1 ;  /* 0x000000011a197824 */ /* 0x040fe200008e0610 */
[----:B------:R-:W-:Y:S01]  /*24840*/  IADD3 R27, P1, PT, R23, R17, RZ ;  /* 0x00000011171b7210 */ /* 0x000fe20007f3e0ff */
[----:B------:R1:W-:Y:S04]  /*24850*/  STL [R1+0x12b8], R29 ;  /* 0x0012b81d01007387 */ /* 0x0003e80000100800 */
[----:B------:R3:W-:Y:S01]  /*24860*/  STL [R1+0x1314], R35 ;  /* 0x0013142301007387 */ /* 0x0007e20000100800 */
[----:B------:R-:W-:-:S03]  /*24870*/  IMAD.X R26, R26, 0x1, R15, P1 ;  /* 0x000000011a1a7824 */ /* 0x000fc600008e060f */
[----:B------:R3:W-:Y:S01]  /*24880*/  STL [R1+0x1310], R25 ;  /* 0x0013101901007387 */ /* 0x0007e20000100800 */
[----:B0-----:R-:W-:-:S03]  /*24890*/  @P5 IMAD.MOV.U32 R28, RZ, RZ, R35 ;  /* 0x000000ffff1c5224 */ /* 0x001fc600078e0023 */
[----:B------:R0:W-:Y:S01]  /*248a0*/  STL [R1+0x131c], R27 ;  /* 0x00131c1b01007387 */ /* 0x0001e20000100800 */
[----:B-1----:R-:W-:Y:S01]  /*248b0*/  @P5 IMAD.MOV.U32 R29, RZ, RZ, R25 ;  /* 0x000000ffff1d5224 */ /* 0x002fe200078e0019 */
[----:B---3--:R-:W-:Y:S02]  /*248c0*/  IADD3 R35, P1, PT, R13, R18, RZ ;  /* 0x000000120d237210 */ /* 0x008fe40007f3e0ff */
[----:B------:R-:W-:Y:S02]  /*248d0*/  SHF.R.S32.HI R25, RZ, 0x1f, R13 ;  /* 0x0000001fff197819 */ /* 0x000fe4000001140d */
[----:B0-----:R-:W-:Y:S01]  /*248e0*/  @P0 LOP3.LUT R27, R27, R26, RZ, 0x3c, !PT ;  /* 0x0000001a1b1b0212 */ /* 0x001fe200078e3cff */
[----:B------:R0:W-:Y:S01]  /*248f0*/  STL [R1+0x1318], R26 ;  /* 0x0013181a01007387 */ /* 0x0001e20000100800 */
[----:B------:R-:W-:Y:S01]  /*24900*/  SEL R23, R14, R50, !P2 ;  /* 0x000000320e177207 */ /* 0x000fe20005000000 */
[----:B------:R-:W-:Y:S01]  /*24910*/  IMAD.X R36, R25, 0x1, R16, P1 ;  /* 0x0000000119247824 */ /* 0x000fe200008e0610 */
[----:B------:R-:W-:Y:S01]  /*24920*/  PRMT R50, RZ, 0x7610, R50 ;  /* 0x00007610ff327816 */ /* 0x000fe20000000032 */
[----:B------:R1:W-:Y:S04]  /*24930*/  STL [R1+0x1374], R35 ;  /* 0x0013742301007387 */ /* 0x0003e80000100800 */
[----:B------:R3:W2:Y:S04]  /*24940*/  @P5 LDG.E.U8 R100, desc[UR18][R28.64] ;  /* 0x000000121c645981 */ /* 0x0006a8000c1e1100 */
[----:B------:R1:W-:Y:S04]  /*24950*/  STL [R1+0x1370], R36 ;  /* 0x0013702401007387 */ /* 0x0003e80000100800 */
[----:B------:R-:W2:Y:S01]  /*24960*/  LDL.LU R159, [R1+0x324] ;  /* 0x00032400019f7983 */ /* 0x000ea20000300800 */
[----:B0-----:R-:W-:Y:S01]  /*24970*/  @P0 LOP3.LUT R26, R27, R26, RZ, 0x3c, !PT ;  /* 0x0000001a1b1a0212 */ /* 0x001fe200078e3cff */
[----:B------:R-:W-:Y:S01]  /*24980*/  IMAD R23, R23, UR4, RZ ;  /* 0x0000000417177c24 */ /* 0x000fe2000f8e02ff */
[----:B------:R-:W0:Y:S02]  /*24990*/  LDCU UR4, c[0x0][0x3b0] ;  /* 0x00007600ff0477ac */ /* 0x000e240008000800 */
[----:B------:R-:W-:-:S02]  /*249a0*/  @P0 LOP3.LUT R27, R27, R26, RZ, 0x3c, !PT ;  /* 0x0000001a1b1b0212 */ /* 0x000fc400078e3cff */
[----:B---3--:R-:W-:-:S03]  /*249b0*/  IADD3 R28, P1, PT, R13, R17, RZ ;  /* 0x000000110d1c7210 */ /* 0x008fc60007f3e0ff */
[----:B------:R3:W4:Y:S02]  /*249c0*/  @P0 LDG.E.U8 R50, desc[UR18][R26.64] ;  /* 0x000000121a320981 */ /* 0x000724000c1e1100 */
[----:B------:R-:W-:Y:S02]  /*249d0*/  IMAD.X R25, R25, 0x1, R15, P1 ;  /* 0x0000000119197824 */ /* 0x000fe400008e060f */
[----:B------:R-:W-:Y:S01]  /*249e0*/  STL [R1+0x137c], R28 ;  /* 0x00137c1c01007387 */ /* 0x000fe20000100800 */
[----:B---3--:R-:W-:Y:S01]  /*249f0*/  @P5 IMAD.MOV.U32 R26, RZ, RZ, R35 ;  /* 0x000000ffff1a5224 */ /* 0x008fe200078e0023 */
[----:B-1----:R-:W-:Y:S02]  /*24a00*/  IADD3 R35, P1, PT, R23, R18, RZ ;  /* 0x0000001217237210 */ /* 0x002fe40007f3e0ff */
[----:B------:R1:W-:Y:S01]  /*24a10*/  STL [R1+0x1378], R25 ;  /* 0x0013781901007387 */ /* 0x0003e20000100800 */
[----:B------:R-:W-:-:S03]  /*24a20*/  @P5 IMAD.MOV.U32 R27, RZ, RZ, R36 ;  /* 0x000000ffff1b5224 */ /* 0x000fc600078e0024 */
[----:B------:R-:W-:Y:S04]  /*24a30*/  STL [R1+0x13c4], R35 ;  /* 0x0013c42301007387 */ /* 0x000fe80000100800 */
[----:B------:R-:W3:Y:S04]  /*24a40*/  LDL.LU R36, [R1+0x318] ;  /* 0x0003180001247983 */ /* 0x000ee80000300800 */
[----:B------:R0:W4:Y:S01]  /*24a50*/  @P5 LDG.E.U8 R49, desc[UR18][R26.64] ;  /* 0x000000121a315981 */ /* 0x000122000c1e1100 */
[----:B------:R-:W-:Y:S01]  /*24a60*/  SEL R13, R14, R70, !P2 ;  /* 0x000000460e0d7207 */ /* 0x000fe20005000000 */
[----:B------:R-:W-:Y:S01]  /*24a70*/  @P0 IMAD.MOV.U32 R29, RZ, RZ, R25 ;  /* 0x000000ffff1d0224 */ /* 0x000fe200078e0019 */
[----:B0-----:R-:W-:-:S03]  /*24a80*/  SHF.R.S32.HI R26, RZ, 0x1f, R23 ;  /* 0x0000001fff1a7819 */ /* 0x001fc60000011417 */
[----:B------:R-:W-:Y:S01]  /*24a90*/  IMAD R13, R13, UR10, RZ ;  /* 0x0000000a0d0d7c24 */ /* 0x000fe2000f8e02ff */
[----:B------:R0:W4:Y:S01]  /*24aa0*/  @P0 LDG.E.U8 R48, desc[UR18][R28.64] ;  /* 0x000000121c300981 */ /* 0x000122000c1e1100 */
[----:B------:R-:W2:Y:S01]  /*24ab0*/  LDCU UR10, c[0x0][0x3b0] ;  /* 0x00007600ff0a77ac */ /* 0x000ea20008000800 */
[----:B------:R-:W-:Y:S01]  /*24ac0*/  IMAD.X R124, R26, 0x1, R16, P1 ;  /* 0x000000011a7c7824 */ /* 0x000fe200008e0610 */
[----:B-1----:R-:W-:Y:S02]  /*24ad0*/  IADD3 R25, P1, PT, R23, R17, RZ ;  /* 0x0000001117197210 */ /* 0x002fe40007f3e0ff */
[----:B------:R-:W-:-:S03]  /*24ae0*/  SHF.R.S32.HI R23, RZ, 0x1f, R13 ;  /* 0x0000001fff177819 */ /* 0x000fc6000001140d */
[----:B------:R-:W-:Y:S01]  /*24af0*/  IMAD.X R26, R26, 0x1, R15, P1 ;  /* 0x000000011a1a7824 */ /* 0x000fe200008e060f */
[----:B------:R-:W-:Y:S01]  /*24b00*/  IADD3 R70, P1, PT, R13, R18, RZ ;  /* 0x000000120d467210 */ /* 0x000fe20007f3e0ff */
[----:B------:R1:W-:Y:S04]  /*24b10*/  STL [R1+0x13c0], R124 ;  /* 0x0013c07c01007387 */ /* 0x0003e80000100800 */
[----:B------:R-:W-:Y:S01]  /*24b20*/  STL [R1+0x13cc], R25 ;  /* 0x0013cc1901007387 */ /* 0x000fe20000100800 */
[----:B0-----:R-:W-:Y:S02]  /*24b30*/  @P5 IMAD.MOV.U32 R28, RZ, RZ, R35 ;  /* 0x000000ffff1c5224 */ /* 0x001fe400078e0023 */
[----:B------:R-:W-:Y:S01]  /*24b40*/  @P5 IMAD.MOV.U32 R29, RZ, RZ, R124 ;  /* 0x000000ffff1d5224 */ /* 0x000fe200078e007c */
[----:B------:R0:W-:Y:S01]  /*24b50*/  STL [R1+0x13c8], R26 ;  /* 0x0013c81a01007387 */ /* 0x0001e20000100800 */
[----:B------:R-:W-:-:S03]  /*24b60*/  @P0 IMAD.MOV.U32 R27, RZ, RZ, R26 ;  /* 0x000000ffff1b0224 */ /* 0x000fc600078e001a */
[----:B------:R0:W4:Y:S01]  /*24b70*/  @P5 LDG.E.U8 R43, desc[UR18][R28.64] ;  /* 0x000000121c2b5981 */ /* 0x000122000c1e1100 */
[----:B-1----:R-:W-:Y:S02]  /*24b80*/  IMAD.X R124, R23, 0x1, R16, P1 ;  /* 0x00000001177c7824 */ /* 0x002fe400008e0610 */
[----:B0-----:R-:W-:Y:S01]  /*24b90*/  @P0 IMAD.MOV.U32 R26, RZ, RZ, R25 ;  /* 0x000000ffff1a0224 */ /* 0x001fe200078e0019 */
[----:B------:R-:W-:Y:S02]  /*24ba0*/  IADD3 R25, P1, PT, R13, R17, RZ ;  /* 0x000000110d197210 */ /* 0x000fe40007f3e0ff */
[----:B------:R-:W-:Y:S02]  /*24bb0*/  PRMT R29, RZ, 0x7610, R29 ;  /* 0x00007610ff1d7816 */ /* 0x000fe4000000001d */
[----:B------:R0:W4:Y:S01]  /*24bc0*/  @P0 LDG.E.U8 R30, desc[UR18][R26.64] ;  /* 0x000000121a1e0981 */ /* 0x000122000c1e1100 */
[----:B------:R-:W-:-:S03]  /*24bd0*/  IMAD.X R35, R23, 0x1, R15, P1 ;  /* 0x0000000117237824 */ /* 0x000fc600008e060f */
[----:B------:R-:W-:Y:S04]  /*24be0*/  STL [R1+0x1414], R70 ;  /* 0x0014144601007387 */ /* 0x000fe80000100800 */
[----:B------:R-:W-:Y:S01]  /*24bf0*/  STL [R1+0x1410], R124 ;  /* 0x0014107c01007387 */ /* 0x000fe20000100800 */
[----:B------:R-:W-:-:S03]  /*24c00*/  PRMT R28, RZ, 0x7610, R28 ;  /* 0x00007610ff1c7816 */ /* 0x000fc6000000001c */
[----:B------:R-:W-:Y:S01]  /*24c10*/  STL [R1+0x141c], R25 ;  /* 0x00141c1901007387 */ /* 0x000fe20000100800 */
[----:B0-----:R-:W-:Y:S02]  /*24c20*/  @P5 IMAD.MOV.U32 R26, RZ, RZ, R70 ;  /* 0x000000ffff1a5224 */ /* 0x001fe400078e0046 */
[----:B------:R-:W-:Y:S01]  /*24c30*/  @P5 IMAD.MOV.U32 R27, RZ, RZ, R124 ;  /* 0x000000ffff1b5224 */ /* 0x000fe200078e007c */
[----:B------:R0:W-:Y:S04]  /*24c40*/  STL [R1+0x1418], R35 ;  /* 0x0014182301007387 */ /* 0x0001e80000100800 */
[----:B------:R1:W4:Y:S02]  /*24c50*/  @P5 LDG.E.U8 R29, desc[UR18][R26.64] ;  /* 0x000000121a1d5981 */ /* 0x000324000c1e1100 */
[----:B-1----:R-:W-:-:S02]  /*24c60*/  @P0 IMAD.MOV.U32 R26, RZ, RZ, R25 ;  /* 0x000000ffff1a0224 */ /* 0x002fc400078e0019 */
[----:B------:R-:W-:Y:S01]  /*24c70*/  @P0 IMAD.MOV.U32 R27, RZ, RZ, R35 ;  /* 0x000000ffff1b0224 */ /* 0x000fe200078e0023 */
[----:B0-----:R-:W-:Y:S01]  /*24c80*/  IADD3 R35, P1, PT, R24, R17, RZ ;  /* 0x0000001118237210 */ /* 0x001fe20007f3e0ff */
[----:B------:R-:W-:Y:S02]  /*24c90*/  @P5 IMAD.MOV.U32 R24, RZ, RZ, R34 ;  /* 0x000000ffff185224 */ /* 0x000fe400078e0022 */
[----:B------:R-:W-:Y:S01]  /*24ca0*/  @P5 IMAD.MOV.U32 R25, RZ, RZ, R123 ;  /* 0x000000ffff195224 */ /* 0x000fe200078e007b */
[----:B------:R0:W4:Y:S04]  /*24cb0*/  @P0 LDG.E.U8 R28, desc[UR18][R26.64] ;  /* 0x000000121a1c0981 */ /* 0x000128000c1e1100 */
[----:B------:R1:W4:Y:S04]  /*24cc0*/  @P5 LDG.E.U8 R40, desc[UR18][R24.64] ;  /* 0x0000001218285981 */ /* 0x000328000c1e1100 */
[----:B------:R-:W-:Y:S01]  /*24cd0*/  STL [R1+0x11ac], R35 ;  /* 0x0011ac2301007387 */ /* 0x000fe20000100800 */
[----:B0-----:R-:W-:-:S04]  /*24ce0*/  IMAD.X R26, R31, 0x1, R15, P1 ;  /* 0x000000011f1a7824 */ /* 0x001fc800008e060f */
[----:B------:R-:W-:Y:S01]  /*24cf0*/  @P0 IMAD.MOV.U32 R27, RZ, RZ, R26 ;  /* 0x000000ffff1b0224 */ /* 0x000fe200078e001a */
[----:B------:R0:W-:Y:S02]  /*24d00*/  STL [R1+0x11a8], R26 ;  /* 0x0011a81a01007387 */ /* 0x0001e40000100800 */
[----:B0-----:R-:W-:-:S05]  /*24d10*/  @P0 IMAD.MOV.U32 R26, RZ, RZ, R35 ;  /* 0x000000ffff1a0224 */ /* 0x001fca00078e0023 */
[----:B------:R0:W4:Y:S01]  /*24d20*/  @P0 LDG.E.U8 R39, desc[UR18][R26.64] ;  /* 0x000000121a270981 */ /* 0x000122000c1e1100 */
[----:B------:R-:W-:Y:S02]  /*24d30*/  PRMT R31, RZ, 0x7610, R31 ;  /* 0x00007610ff1f7816 */ /* 0x000fe4000000001f */
[----:B--2---:R-:W-:-:S05]  /*24d40*/  SEL R13, R14, R159, !P2 ;  /* 0x0000009f0e0d7207 */ /* 0x004fca0005000000 */
[----:B------:R-:W-:Y:S01]  /*24d50*/  IMAD R13, R13, UR4, RZ ;  /* 0x000000040d0d7c24 */ /* 0x000fe2000f8e02ff */
[----:B------:R-:W2:Y:S04]  /*24d60*/  LDCU UR4, c[0x0][0x3b0] ;  /* 0x00007600ff0477ac */ /* 0x000ea80008000800 */
[----:B-1----:R-:W-:Y:S02]  /*24d70*/  SHF.R.S32.HI R24, RZ, 0x1f, R13 ;  /* 0x0000001fff187819 */ /* 0x002fe4000001140d */
[----:B------:R-:W-:-:S05]  /*24d80*/  IADD3 R34, P1, PT, R13, R18, RZ ;  /* 0x000000120d227210 */ /* 0x000fca0007f3e0ff */
[----:B------:R-:W-:Y:S01]  /*24d90*/  IMAD.X R35, R24, 0x1, R16, P1 ;  /* 0x0000000118237824 */ /* 0x000fe200008e0610 */
[----:B------:R-:W-:Y:S02]  /*24da0*/  IADD3 R124, P1, PT, R13, R17, RZ ;  /* 0x000000110d7c7210 */ /* 0x000fe40007f3e0ff */
[----:B---3--:R-:W-:-:S03]  /*24db0*/  SEL R23, R14, R36, !P2 ;  /* 0x000000240e177207 */ /* 0x008fc60005000000 */
[----:B------:R-:W-:Y:S02]  /*24dc0*/  IMAD.X R24, R24, 0x1, R15, P1 ;  /* 0x0000000118187824 */ /* 0x000fe400008e060f */
[----:B------:R-:W-:Y:S01]  /*24dd0*/  IMAD R23, R23, UR10, RZ ;  /* 0x0000000a17177c24 */ /* 0x000fe2000f8e02ff */
[----:B------:R-:W-:Y:S01]  /*24de0*/  SEL R13, R14, R72, !P2 ;  /* 0x000000480e0d7207 */ /* 0x000fe20005000000 */
[----:B------:R-:W-:Y:S04]  /*24df0*/  STL [R1+0x1204], R34 ;  /* 0x0012042201007387 */ /* 0x000fe80000100800 */
[----:B------:R-:W3:Y:S01]  /*24e00*/  LDL.LU R72, [R1+0x19c8] ;  /* 0x0019c80001487983 */ /* 0x000ee20000300800 */
[----:B0-----:R-:W-:Y:S01]  /*24e10*/  @P5 IMAD.MOV.U32 R27, RZ, RZ, R35 ;  /* 0x000000ffff1b5224 */ /* 0x001fe200078e0023 */
[----:B------:R-:W-:-:S02]  /*24e20*/  SHF.R.S32.HI R25, RZ, 0x1f, R23 ;  /* 0x0000001fff197819 */ /* 0x000fc40000011417 */
[----:B------:R-:W-:Y:S01]  /*24e30*/  IADD3 R70, P1, PT, R23, R18, RZ ;  /* 0x0000001217467210 */ /* 0x000fe20007f3e0ff */
[----:B------:R0:W-:Y:S01]  /*24e40*/  STL [R1+0x1200], R35 ;  /* 0x0012002301007387 */ /* 0x0001e20000100800 */
[----:B--2---:R-:W-:Y:S02]  /*24e50*/  IMAD R13, R13, UR4, RZ ;  /* 0x000000040d0d7c24 */ /* 0x004fe4000f8e02ff */
[----:B------:R-:W-:Y:S01]  /*24e60*/  @P5 IMAD.MOV.U32 R26, RZ, RZ, R34 ;  /* 0x000000ffff1a5224 */ /* 0x000fe200078e0022 */
[----:B------:R-:W-:Y:S01]  /*24e70*/  LOP3.LUT R10, R10, 0x7f, RZ, 0xc0, !PT ;  /* 0x0000007f0a0a7812 */ /* 0x000fe200078ec0ff */
[----:B------:R-:W-:Y:S01]  /*24e80*/  IMAD.X R123, R25, 0x1, R16, P1 ;  /* 0x00000001197b7824 */ /* 0x000fe200008e0610 */
[----:B------:R-:W-:Y:S01]  /*24e90*/  STL [R1+0x120c], R124 ;  /* 0x00120c7c01007387 */ /* 0x000fe20000100800 */
[----:B------:R-:W1:Y:S03]  /*24ea0*/  LDCU UR4, c[0x0][0x3b0] ;  /* 0x00007600ff0477ac */ /* 0x000e660008000800 */
[----:B------:R2:W4:Y:S01]  /*24eb0*/  @P5 LDG.E.U8 R38, desc[UR18][R26.64] ;  /* 0x000000121a265981 */ /* 0x000522000c1e1100 */
[----:B------:R-:W1:Y:S01]  /*24ec0*/  LDCU UR10, c[0x0][0x3b0] ;  /* 0x00007600ff0a77ac */ /* 0x000e620008000800 */
[----:B0-----:R-:W-:-:S02]  /*24ed0*/  IADD3 R35, P1, PT, R23, R17, RZ ;  /* 0x0000001117237210 */ /* 0x001fc40007f3e0ff */
[----:B------:R0:W-:Y:S01]  /*24ee0*/  STL [R1+0x1208], R24 ;  /* 0x0012081801007387 */ /* 0x0001e20000100800 */
[----:B------:R-:W-:Y:S02]  /*24ef0*/  SHF.R.S32.HI R23, RZ, 0x1f, R13 ;  /* 0x0000001fff177819 */ /* 0x000fe4000001140d */
[----:B------:R-:W-:Y:S01]  /*24f00*/  IMAD.X R36, R25, 0x1, R15, P1 ;  /* 0x0000000119247824 */ /* 0x000fe200008e060f */
[----:B------:R-:W-:Y:S01]  /*24f10*/  IADD3 R34, P1, PT, R13, R18, RZ ;  /* 0x000000120d227210 */ /* 0x000fe20007f3e0ff */
[----:B------:R-:W-:Y:S02]  /*24f20*/  @P0 IMAD.MOV.U32 R25, RZ, RZ, R24 ;  /* 0x000000ffff190224 */ /* 0x000fe400078e0018 */
[----:B0-----:R-:W-:Y:S02]  /*24f30*/  @P0 IMAD.MOV.U32 R24, RZ, RZ, R124 ;  /* 0x000000ffff180224 */ /* 0x001fe400078e007c */
[----:B--2---:R-:W-:Y:S01]  /*24f40*/  IMAD.X R26, R23, 0x1, R16, P1 ;  /* 0x00000001171a7824 */ /* 0x004fe200008e0610 */
[----:B------:R-:W-:-:S02]  /*24f50*/  ISETP.GT.U32.AND P1, PT, R20, R22, PT ;  /* 0x000000161400720c */ /* 0x000fc40003f24070 */
[----:B------:R0:W2:Y:S04]  /*24f60*/  @P0 LDG.E.U8 R37, desc[UR18][R24.64] ;  /* 0x0000001218250981 */ /* 0x0000a8000c1e1100 */
[----:B------:R-:W-:Y:S04]  /*24f70*/  STL [R1+0x1264], R70 ;  /* 0x0012644601007387 */ /* 0x000fe80000100800 */
[----:B------:R-:W-:Y:S01]  /*24f80*/  STL [R1+0x1260], R123 ;  /* 0x0012607b01007387 */ /* 0x000fe20000100800 */
[----:B0-----:R-:W-:Y:S02]  /*24f90*/  @P5 IMAD.MOV.U32 R24, RZ, RZ, R70 ;  /* 0x000000ffff185224 */ /* 0x001fe400078e0046 */
[----:B------:R-:W-:Y:S01]  /*24fa0*/  @P5 IMAD.MOV.U32 R25, RZ, RZ, R123 ;  /* 0x000000ffff195224 */ /* 0x000fe200078e007b */
[----:B------:R-:W-:Y:S04]  /*24fb0*/  STL [R1+0x126c], R35 ;  /* 0x00126c2301007387 */ /* 0x000fe80000100800 */
[----:B------:R0:W2:Y:S01]  /*24fc0*/  @P5 LDG.E.U8 R31, desc[UR18][R24.64] ;  /* 0x00000012181f5981 */ /* 0x0000a2000c1e1100 */
[----:B------:R-:W-:-:S03]  /*24fd0*/  SEL R124, R14, R74, !P2 ;  /* 0x0000004a0e7c7207 */ /* 0x000fc60005000000 */
[----:B------:R1:W-:Y:S04]  /*24fe0*/  STL [R1+0x1268], R36 ;  /* 0x0012682401007387 */ /* 0x0003e80000100800 */
[----:B------:R-:W-:Y:S04]  /*24ff0*/  STL [R1+0x12c4], R34 ;  /* 0x0012c42201007387 */ /* 0x000fe80000100800 */
[----:B------:R3:W-:Y:S01]  /*25000*/  STL [R1+0x12c0], R26 ;  /* 0x0012c01a01007387 */ /* 0x0007e20000100800 */
[----:B0-----:R-:W-:Y:S02]  /*25010*/  @P0 IMAD.MOV.U32 R24, RZ, RZ, R35 ;  /* 0x000000ffff180224 */ /* 0x001fe400078e0023 */
[----:B------:R-:W-:-:S02]  /*25020*/  @P0 IMAD.MOV.U32 R25, RZ, RZ, R36 ;  /* 0x000000ffff190224 */ /* 0x000fc400078e0024 */
[----:B------:R-:W-:Y:S02]  /*25030*/  @!P1 IMAD.IADD R22, R22, 0x1, -R20 ;  /* 0x0000000116169824 */ /* 0x000fe400078e0a14 */
[----:B-1----:R-:W-:Y:S01]  /*25040*/  IMAD R124, R124, UR4, RZ ;  /* 0x000000047c7c7c24 */ /* 0x002fe2000f8e02ff */
[----:B------:R-:W2:Y:S04]  /*25050*/  LDL.LU R74, [R1+0x19c4] ;  /* 0x0019c400014a7983 */ /* 0x000ea80000300800 */
[----:B------:R0:W2:Y:S01]  /*25060*/  @P0 LDG.E.U8 R65, desc[UR18][R24.64] ;  /* 0x0000001218410981 */ /* 0x0000a2000c1e1100 */
[----:B------:R-:W-:Y:S02]  /*25070*/  VIADD R36, R0, 0x7 ;  /* 0x0000000700247836 */ /* 0x000fe40000000000 */
[----:B---3--:R-:W-:-:S02]  /*25080*/  @!P4 IMAD.MOV R72, RZ, RZ, -R72 ;  /* 0x000000ffff48c224 */ /* 0x008fc400078e0a48 */
[----:B0-----:R-:W-:Y:S01]  /*25090*/  @P5 IMAD.MOV.U32 R25, RZ, RZ, R26 ;  /* 0x000000ffff195224 */ /* 0x001fe200078e001a */
[----:B------:R-:W-:Y:S01]  /*250a0*/  IADD3 R26, P1, PT, R13, R17, RZ ;  /* 0x000000110d1a7210 */ /* 0x000fe20007f3e0ff */
[----:B------:R-:W-:Y:S01]  /*250b0*/  @P5 IMAD.MOV.U32 R24, RZ, RZ, R34 ;  /* 0x000000ffff185224 */ /* 0x000fe200078e0022 */
[----:B------:R-:W-:Y:S02]  /*250c0*/  SHF.R.S32.HI R125, RZ, 0x1f, R124 ;  /* 0x0000001fff7d7819 */ /* 0x000fe4000001147c */
[----:B------:R-:W-:Y:S01]  /*250d0*/  LOP3.LUT R10, R10, 0x40, RZ, 0x3c, !PT ;  /* 0x000000400a0a7812 */ /* 0x000fe200078e3cff */
[----:B------:R-:W-:Y:S02]  /*250e0*/  VIADD R70, R0, 0x26 ;  /* 0x0000002600467836 */ /* 0x000fe40000000000 */
[----:B------:R-:W-:Y:S01]  /*250f0*/  IMAD.X R27, R23, 0x1, R15, P1 ;  /* 0x00000001171b7824 */ /* 0x000fe200008e060f */
[----:B------:R-:W-:Y:S01]  /*25100*/  IADD3 R34, P1, PT, R124, R18, RZ ;  /* 0x000000127c227210 */ /* 0x000fe20007f3e0ff */
[----:B------:R-:W-:Y:S04]  /*25110*/  STL [R1+0x12cc], R26 ;  /* 0x0012cc1a01007387 */ /* 0x000fe80000100800 */
[----:B------:R-:W-:Y:S01]  /*25120*/  STL [R1+0x12c8], R27 ;  /* 0x0012c81b01007387 */ /* 0x000fe20000100800 */
[----:B------:R-:W-:-:S03]  /*25130*/  IMAD.X R35, R125, 0x1, R16, P1 ;  /* 0x000000017d237824 */ /* 0x000fc600008e0610 */
[----:B------:R0:W3:Y:S04]  /*25140*/  @P5 LDG.E.U8 R60, desc[UR18][R24.64] ;  /* 0x00000012183c5981 */ /* 0x0000e8000c1e1100 */
[----:B------:R-:W-:Y:S04]  /*25150*/  STL [R1+0x1324], R34 ;  /* 0x0013242201007387 */ /* 0x000fe80000100800 */
[----:B------:R-:W-:Y:S04]  /*25160*/  STL [R1+0x1320], R35 ;  /* 0x0013202301007387 */ /* 0x000fe80000100800 */
        /* <DEDUP_REMOVED lines=12> */
[----:B------:R-:W3:Y:S04]  /*25230*/  LDL.LU R157, [R1+0x198] ;  /* 0x00019800019d7983 */ /* 0x000ee80000300800 */
[----:B------:R-:W3:Y:S04]  /*25240*/  LDL.LU R158, [R1+0x18c] ;  /* 0x00018c00019e7983 */ /* 0x000ee80000300800 */
[----:B------:R1:W3:Y:S01]  /*25250*/  @P0 LDG.E.U8 R59, desc[UR18][R26.64] ;  /* 0x000000121a3b0981 */ /* 0x0002e2000c1e1100 */
[C---:B------:R-:W-:Y:S01]  /*25260*/  VIADD R123, R0.reuse, 0x27 ;  /* 0x00000027007b7836 */ /* 0x040fe20000000000 */
[----:B------:R-:W0:Y:S02]  /*25270*/  LDCU UR4, c[0x0][0x3b0] ;  /* 0x00007600ff0477ac */ /* 0x000e240008000800 */
[----:B--2---:R2:W-:Y:S04]  /*25280*/  STS.U8 [R12+UR5+0x3b00], R159 ;  /* 0x003b009f0c007988 */ /* 0x0045e80008000005 */
[----:B--2---:R-:W2:Y:S04]  /*25290*/  LDL.LU R159, [R1+0x188] ;  /* 0x00018800019f7983 */ /* 0x004ea80000300800 */
        /* <DEDUP_REMOVED lines=18> */
[----:B------:R0:W-:Y:S04]  /*253c0*/  STS.U8 [R12+UR5+0xa700], R148 ;  /* 0x00a700940c007988 */ /* 0x0001e80008000005 */
[----:B------:R0:W-:Y:S04]  /*253d0*/  STS.U8 [R12+UR5+0x2b00], R149 ;  /* 0x002b00950c007988 */ /* 0x0001e80008000005 */
[----:B------:R1:W-:Y:S04]  /*253e0*/  STS.U8 [R12+UR5+0xab00], R150 ;  /* 0x00ab00960c007988 */ /* 0x0003e80008000005 */
[----:B------:R1:W-:Y:S04]  /*253f0*/  STS.U8 [R12+UR5+0x2f00], R151 ;  /* 0x002f00970c007988 */ /* 0x0003e80008000005 */
[----:B0-----:R-:W4:Y:S04]  /*25400*/  LDL.LU R146, [R1+0x40] ;  /* 0x0000400001927983 */ /* 0x001f280000300800 */
[----:B------:R-:W4:Y:S04]  /*25410*/  LDL.LU R147, [R1+0x3c] ;  /* 0x00003c0001937983 */ /* 0x000f280000300800 */
[----:B------:R-:W4:Y:S04]  /*25420*/  LDL.LU R148, [R1+0x38] ;  /* 0x0000380001947983 */ /* 0x000f280000300800 */
[----:B------:R-:W4:Y:S04]  /*25430*/  LDL.LU R149, [R1+0x34] ;  /* 0x0000340001957983 */ /* 0x000f280000300800 */
[----:B-1----:R-:W4:Y:S04]  /*25440*/  LDL.LU R150, [R1+0x30] ;  /* 0x0000300001967983 */ /* 0x002f280000300800 */
[----:B------:R0:W-:Y:S04]  /*25450*/  STS.U8 [R12+UR5+0xaf00], R152 ;  /* 0x00af00980c007988 */ /* 0x0001e80008000005 */
[----:B------:R-:W4:Y:S04]  /*25460*/  LDL.LU R151, [R1+0x2c] ;  /* 0x00002c0001977983 */ /* 0x000f280000300800 */
[----:B------:R1:W-:Y:S04]  /*25470*/  STS.U8 [R12+UR5+0x3300], R153 ;  /* 0x003300990c007988 */ /* 0x0003e80008000005 */
[----:B------:R0:W-:Y:S04]  /*25480*/  STS.U8 [R12+UR5+0xb300], R154 ;  /* 0x00b3009a0c007988 */ /* 0x0001e80008000005 */
[----:B------:R0:W-:Y:S04]  /*25490*/  STS.U8 [R12+UR5+0x3700], R155 ;  /* 0x0037009b0c007988 */ /* 0x0001e80008000005 */
[----:B------:R1:W-:Y:S04]  /*254a0*/  STS.U8 [R12+UR5+0xb700], R156 ;  /* 0x00b7009c0c007988 */ /* 0x0003e80008000005 */
[----:B---3--:R3:W-:Y:S04]  /*254b0*/  STS.U8 [R12+UR5+0xbb00], R157 ;  /* 0x00bb009d0c007988 */ /* 0x0087e80008000005 */
[----:B0-----:R-:W4:Y:S04]  /*254c0*/  LDL.LU R152, [R1+0x28] ;  /* 0x0000280001987983 */ /* 0x001f280000300800 */
[----:B-1----:R-:W4:Y:S04]  /*254d0*/  LDL.LU R153, [R1+0x24] ;  /* 0x0000240001997983 */ /* 0x002f280000300800 */
[----:B------:R-:W4:Y:S04]  /*254e0*/  LDL.LU R154, [R1+0x20] ;  /* 0x00002000019a7983 */ /* 0x000f280000300800 */
[----:B------:R-:W4:Y:S04]  /*254f0*/  LDL.LU R155, [R1+0x1c] ;  /* 0x00001c00019b7983 */ /* 0x000f280000300800 */
[----:B------:R-:W4:Y:S04]  /*25500*/  LDL.LU R156, [R1+0x18] ;  /* 0x00001800019c7983 */ /* 0x000f280000300800 */
[----:B------:R0:W-:Y:S04]  /*25510*/  STS.U8 [R12+UR5+0x3f00], R158 ;  /* 0x003f009e0c007988 */ /* 0x0001e80008000005 */
[----:B---3--:R-:W3:Y:S04]  /*25520*/  LDL.LU R157, [R1+0x14] ;  /* 0x00001400019d7983 */ /* 0x008ee80000300800 */
[----:B0-----:R-:W3:Y:S04]  /*25530*/  LDL.LU R158, [R1+0x50] ;  /* 0x00005000019e7983 */ /* 0x001ee80000300800 */
[----:B--2---:R0:W-:Y:S04]  /*25540*/  STS.U8 [R12+UR5+0xbf00], R159 ;  /* 0x00bf009f0c007988 */ /* 0x0041e80008000005 */
[----:B0-----:R-:W2:Y:S04]  /*25550*/  LDL.LU R159, [R1+0x4c] ;  /* 0x00004c00019f7983 */ /* 0x001ea80000300800 */
[----:B----4-:R0:W-:Y:S04]  /*25560*/  STS.U8 [R12+UR5+0xc300], R131 ;  /* 0x00c300830c007988 */ /* 0x0101e80008000005 */
[----:B------:R1:W-:Y:S04]  /*25570*/  STS.U8 [R12+UR5+0x4700], R132 ;  /* 0x004700840c007988 */ /* 0x0003e80008000005 */
[----:B------:R4:W-:Y:S04]  /*25580*/  STS.U8 [R12+UR5+0xc700], R133 ;  /* 0x00c700850c007988 */ /* 0x0009e80008000005 */
[----:B------:R0:W-:Y:S04]  /*25590*/  STS.U8 [R12+UR5+0x4b00], R134 ;  /* 0x004b00860c007988 */ /* 0x0001e80008000005 */
[----:B------:R1:W-:Y:S04]  /*255a0*/  STS.U8 [R12+UR5+0xcb00], R135 ;  /* 0x00cb00870c007988 */ /* 0x0003e80008000005 */
[----:B------:R4:W-:Y:S04]  /*255b0*/  STS.U8 [R12+UR5+0x4f00], R136 ;  /* 0x004f00880c007988 */ /* 0x0009e80008000005 */
[----:B0-----:R-:W2:Y:S04]  /*255c0*/  LDL.LU R131, [R1+0x450] ;  /* 0x0004500001837983 */ /* 0x001ea80000300800 */
[----:B-1----:R-:W2:Y:S04]  /*255d0*/  LDL.LU R132, [R1+0x44c] ;  /* 0x00044c0001847983 */ /* 0x002ea80000300800 */
[----:B----4-:R-:W4:Y:S04]  /*255e0*/  LDL.LU R133, [R1+0x498] ;  /* 0x0004980001857983 */ /* 0x010f280000300800 */
        /* <DEDUP_REMOVED lines=39> */
[----:B---3--:R-:W3:Y:S04]  /*25860*/  LDL.LU R154, [R1+0x1c4] ;  /* 0x0001c400019a7983 */ /* 0x008ee80000300800 */
[----:B------:R1:W-:Y:S04]  /*25870*/  STS.U8 [R12+UR5+0x7700], R156 ;  /* 0x0077009c0c007988 */ /* 0x0003e80008000005 */
[----:B------:R1:W-:Y:S04]  /*25880*/  STS.U8 [R12+UR5+0xf700], R157 ;  /* 0x00f7009d0c007988 */ /* 0x0003e80008000005 */
[----:B------:R1:W-:Y:S04]  /*25890*/  STS.U8 [R12+UR5+0x7b00], R158 ;  /* 0x007b009e0c007988 */ /* 0x0003e80008000005 */
[----:B0-----:R-:W3:Y:S04]  /*258a0*/  LDL.LU R155, [R1+0x1b4] ;  /* 0x0001b400019b7983 */ /* 0x001ee80000300800 */
[----:B-1----:R-:W3:Y:S04]  /*258b0*/  LDL.LU R156, [R1+0x1b0] ;  /* 0x0001b000019c7983 */ /* 0x002ee80000300800 */
[----:B------:R-:W3:Y:S04]  /*258c0*/  LDL.LU R157, [R1+0x1a4] ;  /* 0x0001a400019d7983 */ /* 0x000ee80000300800 */
[----:B------:R-:W3:Y:S01]  /*258d0*/  LDL.LU R158, [R1+0x1a0] ;  /* 0x0001a000019e7983 */ /* 0x000ee20000300800 */
[----:B------:R-:W-:Y:S01]  /*258e0*/  VIADD R25, R0, 0xf ;  /* 0x0000000f00197836 */ /* 0x000fe20000000000 */
[----:B------:R-:W-:Y:S01]  /*258f0*/  ISETP.GT.U32.AND P4, PT, R20, R21, PT ;  /* 0x000000151400720c */ /* 0x000fe20003f84070 */
[----:B------:R-:W-:-:S02]  /*25900*/  @P5 IMAD.MOV.U32 R26, RZ, RZ, R34 ;  /* 0x000000ffff1a5224 */ /* 0x000fc400078e0022 */
[----:B------:R-:W-:Y:S01]  /*25910*/  @P5 IMAD.MOV.U32 R27, RZ, RZ, R35 ;  /* 0x000000ffff1b5224 */ /* 0x000fe200078e0023 */
[----:B------:R-:W-:Y:S01]  /*25920*/  IABS R13, R25 ;  /* 0x00000019000d7213 */ /* 0x000fe20000000000 */
[----:B------:R-:W-:Y:S01]  /*25930*/  VIADD R24, R0, 0x16 ;  /* 0x0000001600187836 */ /* 0x000fe20000000000 */
[----:B------:R-:W-:Y:S02]  /*25940*/  ISETP.GT.U32.AND P1, PT, R20, R22, PT ;  /* 0x000000161400720c */ /* 0x000fe40003f24070 */
[----:B------:R0:W3:Y:S02]  /*25950*/  @P5 LDG.E.U8 R99, desc[UR18][R26.64] ;  /* 0x000000121a635981 */ /* 0x0000e4000c1e1100 */
[----:B------:R-:W-:Y:S01]  /*25960*/  IABS R23, R24 ;  /* 0x0000001800177213 */ /* 0x000fe20000000000 */
[----:B0-----:R-:W-:Y:S01]  /*25970*/  IMAD.HI.U32 R26, R19, R13, RZ ;  /* 0x0000000d131a7227 */ /* 0x001fe200078e00ff */
[----:B--2---:R0:W-:Y:S04]  /*25980*/  STS.U8 [R12+UR5+0xfb00], R159 ;  /* 0x00fb009f0c007988 */ /* 0x0041e80008000005 */
[----:B0-----:R-:W2:Y:S01]  /*25990*/  LDL.LU R159, [R1+0x194] ;  /* 0x00019400019f7983 */ /* 0x001ea20000300800 */
[----:B------:R-:W-:-:S02]  /*259a0*/  IMAD.MOV R26, RZ, RZ, -R26 ;  /* 0x000000ffff1a7224 */ /* 0x000fc400078e0a1a */
[----:B------:R-:W-:Y:S01]  /*259b0*/  @!P4 IMAD.IADD R21, R21, 0x1, -R20 ;  /* 0x000000011515c824 */ /* 0x000fe200078e0a14 */
[----:B------:R-:W-:Y:S01]  /*259c0*/  ISETP.GE.AND P4, PT, R36, RZ, PT ;  /* 0x000000ff2400720c */ /* 0x000fe20003f86270 */
[----:B------:R-:W-:-:S04]  /*259d0*/  IMAD.HI.U32 R27, R19, R23, RZ ;  /* 0x00000017131b7227 */ /* 0x000fc800078e00ff */
[C---:B------:R-:W-:Y:S02]  /*259e0*/  IMAD R13, R20.reuse, R26, R13 ;  /* 0x0000001a140d7224 */ /* 0x040fe400078e020d */
[----:B------:R-:W-:Y:S01]  /*259f0*/  @!P3 IMAD.MOV R74, RZ, RZ, -R74 ;  /* 0x000000ffff4ab224 */ /* 0x000fe200078e0a4a */
[----:B------:R-:W-:Y:S01]  /*25a00*/  ISETP.GT.U32.AND P3, PT, R20, R21, PT ;  /* 0x000000151400720c */ /* 0x000fe20003f64070 */
[----:B------:R-:W-:Y:S02]  /*25a10*/  @!P1 IMAD.IADD R22, R22, 0x1, -R20 ;  /* 0x0000000116169824 */ /* 0x000fe400078e0a14 */
[----:B------:R-:W-:Y:S01]  /*25a20*/  IMAD.MOV R26, RZ, RZ, -R27 ;  /* 0x000000ffff1a7224 */ /* 0x000fe200078e0a1b */
[----:B------:R-:W-:Y:S01]  /*25a30*/  ISETP.GT.U32.AND P1, PT, R20, R13, PT ;  /* 0x0000000d1400720c */ /* 0x000fe20003f24070 */
[----:B------:R-:W-:Y:S02]  /*25a40*/  VIADD R35, R0, 0xe ;  /* 0x0000000e00237836 */ /* 0x000fe40000000000 */
[----:B------:R-:W-:-:S02]  /*25a50*/  IMAD.MOV.U32 R36, RZ, RZ, R22 ;  /* 0x000000ffff247224 */ /* 0x000fc400078e0016 */
[C---:B------:R-:W-:Y:S01]  /*25a60*/  IMAD R23, R20.reuse, R26, R23 ;  /* 0x0000001a14177224 */ /* 0x040fe200078e0217 */
[----:B------:R-:W2:Y:S03]  /*25a70*/  LDL.LU R7, [R1+0x19c0] ;  /* 0x0019c00001077983 */ /* 0x000ea60000300800 */
[----:B------:R-:W-:Y:S02]  /*25a80*/  @!P3 IMAD.IADD R21, R21, 0x1, -R20 ;  /* 0x000000011515b824 */ /* 0x000fe400078e0a14 */
[----:B------:R-:W-:Y:S01]  /*25a90*/  @!P4 IMAD.MOV R36, RZ, RZ, -R36 ;  /* 0x000000ffff24c224 */ /* 0x000fe200078e0a24 */
[----:B------:R-:W-:Y:S02]  /*25aa0*/  ISETP.GT.U32.AND P4, PT, R20, R23, PT ;  /* 0x000000171400720c */ /* 0x000fe40003f84070 */
[----:B------:R-:W-:Y:S01]  /*25ab0*/  ISETP.GE.AND P3, PT, R35, RZ, PT ;  /* 0x000000ff2300720c */ /* 0x000fe20003f66270 */
[----:B------:R-:W-:-:S02]  /*25ac0*/  @!P1 IMAD.IADD R13, R13, 0x1, -R20 ;  /* 0x000000010d0d9824 */ /* 0x000fc400078e0a14 */
[----:B------:R-:W-:Y:S02]  /*25ad0*/  IMAD.MOV.U32 R35, RZ, RZ, R21 ;  /* 0x000000ffff237224 */ /* 0x000fe400078e0015 */
[----:B------:R-:W-:Y:S01]  /*25ae0*/  VIADD R22, R0, 0x17 ;  /* 0x0000001700167836 */ /* 0x000fe20000000000 */
[----:B------:R-:W2:Y:S01]  /*25af0*/  LDL.LU R8, [R1+0x19bc] ;  /* 0x0019bc0001087983 */ /* 0x000ea20000300800 */
[----:B------:R-:W-:-:S04]  /*25b00*/  ISETP.GT.U32.AND P1, PT, R20, R13, PT ;  /* 0x0000000d1400720c */ /* 0x000fc80003f24070 */
[----:B------:R-:W-:Y:S02]  /*25b10*/  @!P4 IMAD.IADD R23, R23, 0x1, -R20 ;  /* 0x000000011717c824 */ /* 0x000fe400078e0a14 */
[----:B------:R-:W-:Y:S01]  /*25b20*/  @!P3 IMAD.MOV R35, RZ, RZ, -R35 ;  /* 0x000000ffff23b224 */ /* 0x000fe200078e0a23 */
[----:B------:R-:W-:Y:S01]  /*25b30*/  ISETP.GE.AND P4, PT, R25, RZ, PT ;  /* 0x000000ff1900720c */ /* 0x000fe20003f86270 */
[----:B------:R-:W-:Y:S01]  /*25b40*/  VIADD R21, R0, 0x1e ;  /* 0x0000001e00157836 */ /* 0x000fe20000000000 */
[----:B------:R0:W-:Y:S01]  /*25b50*/  STS.U8 [R12+UR5+0x4300], R130 ;  /* 0x004300820c007988 */ /* 0x0001e20008000005 */
[----:B------:R-:W-:-:S03]  /*25b60*/  ISETP.GT.U32.AND P3, PT, R20, R23, PT ;  /* 0x000000171400720c */ /* 0x000fc60003f64070 */
[----:B------:R-:W2:Y:S01]  /*25b70*/  LDL.LU R163, [R1+0x190] ;  /* 0x0001900001a37983 */ /* 0x000ea20000300800 */
[----:B------:R-:W-:-:S04]  /*25b80*/  @!P1 IMAD.IADD R13, R13, 0x1, -R20 ;  /* 0x000000010d0d9824 */ /* 0x000fc800078e0a14 */
[----:B------:R-:W-:Y:S01]  /*25b90*/  IMAD.MOV.U32 R34, RZ, RZ, R13 ;  /* 0x000000ffff227224 */ /* 0x000fe200078e000d */
[----:B------:R-:W-:Y:S01]  /*25ba0*/  IABS R13, R22 ;  /* 0x00000016000d7213 */ /* 0x000fe20000000000 */
[----:B0-----:R-:W2:Y:S02]  /*25bb0*/  LDL.LU R130, [R1+0x184] ;  /* 0x0001840001827983 */ /* 0x001ea40000300800 */
[----:B------:R-:W-:Y:S01]  /*25bc0*/  @!P4 IMAD.MOV R34, RZ, RZ, -R34 ;  /* 0x000000ffff22c224 */ /* 0x000fe200078e0a22 */
[----:B------:R-:W-:Y:S02]  /*25bd0*/  ISETP.GE.AND P4, PT, R22, RZ, PT ;  /* 0x000000ff1600720c */ /* 0x000fe40003f86270 */
[----:B------:R-:W-:Y:S01]  /*25be0*/  IABS R22, R21 ;  /* 0x0000001500167213 */ /* 0x000fe20000000000 */
[----:B------:R-:W-:Y:S01]  /*25bf0*/  @!P3 IMAD.IADD R23, R23, 0x1, -R20 ;  /* 0x000000011717b824 */ /* 0x000fe200078e0a14 */
[----:B------:R-:W-:Y:S01]  /*25c00*/  ISETP.GE.AND P3, PT, R21, RZ, PT ;  /* 0x000000ff1500720c */ /* 0x000fe20003f66270 */
[----:B------:R-:W-:-:S04]  /*25c10*/  IMAD.MOV.U32 R21, RZ, RZ, R13 ;  /* 0x000000ffff157224 */ /* 0x000fc800078e000d */
[----:B------:R-:W-:-:S04]  /*25c20*/  IMAD.HI.U32 R13, R19, R21, RZ ;  /* 0x00000015130d7227 */ /* 0x000fc800078e00ff */
[----:B------:R-:W-:-:S04]  /*25c30*/  IMAD.MOV R13, RZ, RZ, -R13 ;  /* 0x000000ffff0d7224 */ /* 0x000fc800078e0a0d */
[----:B------:R-:W-:Y:S01]  /*25c40*/  IMAD R21, R20, R13, R21 ;  /* 0x0000000d14157224 */ /* 0x000fe200078e0215 */
[----:B------:R-:W-:-:S05]  /*25c50*/  LOP3.LUT R13, R2, 0x70, RZ, 0x3c, !PT ;  /* 0x00000070020d7812 */ /* 0x000fca00078e3cff */
[----:B------:R0:W-:Y:S04]  /*25c60*/  STS.U8 [R13+UR5+0x380], R131 ;  /* 0x000380830d007988 */ /* 0x0001e80008000005 */
[----:B------:R1:W-:Y:S04]  /*25c70*/  STS.U8 [R13+UR5+0x8380], R132 ;  /* 0x008380840d007988 */ /* 0x0003e80008000005 */
[----:B----4-:R4:W-:Y:S04]  /*25c80*/  STS.U8 [R13+UR5+0x780], R133 ;  /* 0x000780850d007988 */ /* 0x0109e80008000005 */
        /* <DEDUP_REMOVED lines=37> */
[----:B------:R1:W-:Y:S04]  /*25ee0*/  STS.U8 [R13+UR5+0x2f80], R153 ;  /* 0x002f80990d007988 */ /* 0x0003e80008000005 */
[----:B------:R1:W-:Y:S04]  /*25ef0*/  STS.U8 [R13+UR5+0xaf80], R154 ;  /* 0x00af809a0d007988 */ /* 0x0003e80008000005 */
[----:B0-----:R-:W3:Y:S04]  /*25f00*/  LDL.LU R149, [R1+0x7c] ;  /* 0x00007c0001957983 */ /* 0x001ee80000300800 */
[----:B-1----:R-:W3:Y:S04]  /*25f10*/  LDL.LU R150, [R1+0x78] ;  /* 0x0000780001967983 */ /* 0x002ee80000300800 */
[----:B------:R-:W3:Y:S04]  /*25f20*/  LDL.LU R151, [R1+0x74] ;  /* 0x0000740001977983 */ /* 0x000ee80000300800 */
[----:B------:R-:W3:Y:S04]  /*25f30*/  LDL.LU R152, [R1+0x70] ;  /* 0x0000700001987983 */ /* 0x000ee80000300800 */
[----:B------:R-:W3:Y:S04]  /*25f40*/  LDL.LU R153, [R1+0x6c] ;  /* 0x00006c0001997983 */ /* 0x000ee80000300800 */
[----:B------:R0:W-:Y:S04]  /*25f50*/  STS.U8 [R13+UR5+0x3380], R155 ;  /* 0x0033809b0d007988 */ /* 0x0001e80008000005 */
[----:B------:R-:W3:Y:S04]  /*25f60*/  LDL.LU R154, [R1+0x68] ;  /* 0x00006800019a7983 */ /* 0x000ee80000300800 */
[----:B------:R1:W-:Y:S04]  /*25f70*/  STS.U8 [R13+UR5+0xb380], R156 ;  /* 0x00b3809c0d007988 */ /* 0x0003e80008000005 */
[----:B------:R1:W-:Y:S04]  /*25f80*/  STS.U8 [R13+UR5+0x3780], R157 ;  /* 0x0037809d0d007988 */ /* 0x0003e80008000005 */
[----:B------:R1:W-:Y:S04]  /*25f90*/  STS.U8 [R13+UR5+0xb780], R158 ;  /* 0x00b7809e0d007988 */ /* 0x0003e80008000005 */
[----:B0-----:R-:W3:Y:S04]  /*25fa0*/  LDL.LU R155, [R1+0x64] ;  /* 0x00006400019b7983 */ /* 0x001ee80000300800 */
[----:B-1----:R-:W3:Y:S04]  /*25fb0*/  LDL.LU R156, [R1+0x60] ;  /* 0x00006000019c7983 */ /* 0x002ee80000300800 */
[----:B------:R-:W3:Y:S04]  /*25fc0*/  LDL.LU R157, [R1+0x5c] ;  /* 0x00005c00019d7983 */ /* 0x000ee80000300800 */
[----:B------:R-:W3:Y:S04]  /*25fd0*/  LDL.LU R158, [R1+0x58] ;  /* 0x00005800019e7983 */ /* 0x000ee80000300800 */
[----:B--2---:R0:W-:Y:S04]  /*25fe0*/  STS.U8 [R13+UR5+0x3b80], R159 ;  /* 0x003b809f0d007988 */ /* 0x0041e80008000005 */
[----:B0-----:R-:W2:Y:S01]  /*25ff0*/  LDL.LU R159, [R1+0x54] ;  /* 0x00005400019f7983 */ /* 0x001ea20000300800 */
[----:B------:R-:W-:-:S03]  /*26000*/  ISETP.GE.AND P1, PT, R24, RZ, PT ;  /* 0x000000ff1800720c */ /* 0x000fc60003f26270 */
[----:B------:R0:W-:Y:S04]  /*26010*/  STS.U8 [R13+UR5+0xfb80], R7 ;  /* 0x00fb80070d007988 */ /* 0x0001e80008000005 */
[----:B------:R-:W-:Y:S04]  /*26020*/  STS.U8 [R13+UR5+0x7f80], R165 ;  /* 0x007f80a50d007988 */ /* 0x000fe80008000005 */
[----:B------:R-:W-:Y:S01]  /*26030*/  STS.U8 [R13+UR5+0xff80], R164 ;  /* 0x00ff80a40d007988 */ /* 0x000fe20008000005 */
[----:B0-----:R-:W-:-:S03]  /*26040*/  LOP3.LUT R7, R2, 0x10, RZ, 0x3c, !PT ;  /* 0x0000001002077812 */ /* 0x001fc600078e3cff */
[----:B------:R0:W-:Y:S04]  /*26050*/  STS.U8 [R13+UR5+0x7b80], R8 ;  /* 0x007b80080d007988 */ /* 0x0001e80008000005 */
[----:B------:R-:W-:Y:S04]  /*26060*/  STS.U8 [R13+UR5+0xbb80], R163 ;  /* 0x00bb80a30d007988 */ /* 0x000fe80008000005 */
[----:B------:R-:W-:Y:S01]  /*26070*/  STS.U8 [R13+UR5+0x3f80], R130 ;  /* 0x003f80820d007988 */ /* 0x000fe20008000005 */
[----:B------:R-:W-:-:S03]  /*26080*/  IMAD.HI.U32 R126, R19, R22, RZ ;  /* 0x00000016137e7227 */ /* 0x000fc600078e00ff */
[----:B------:R-:W-:Y:S04]  /*26090*/  STS.U8 [R13+UR5+0xbf80], R131 ;  /* 0x00bf80830d007988 */ /* 0x000fe80008000005 */
[----:B------:R-:W-:Y:S04]  /*260a0*/  STS.U8 [R13+UR5+0x4380], R132 ;  /* 0x004380840d007988 */ /* 0x000fe80008000005 */
        /* <DEDUP_REMOVED lines=26> */
[----:B------:R-:W-:-:S04]  /*26250*/  IMAD.MOV R126, RZ, RZ, -R126 ;  /* 0x000000ffff7e7224 */ /* 0x000fc800078e0a7e */
[----:B------:R-:W-:Y:S01]  /*26260*/  IMAD R22, R20, R126, R22 ;  /* 0x0000007e14167224 */ /* 0x000fe200078e0216 */
[----:B0-----:R-:W-:Y:S01]  /*26270*/  LOP3.LUT R8, R2, 0x20, RZ, 0x3c, !PT ;  /* 0x0000002002087812 */ /* 0x001fe200078e3cff */
[----:B------:R-:W-:-:S05]  /*26280*/  VIADD R27, R0, 0x1f ;  /* 0x0000001f001b7836 */ /* 0x000fca0000000000 */
[----:B------:R-:W-:-:S05]  /*26290*/  IABS R24, R27 ;  /* 0x0000001b00187213 */ /* 0x000fca0000000000 */
[----:B------:R-:W-:-:S04]  /*262a0*/  IMAD.HI.U32 R127, R19, R24, RZ ;  /* 0x00000018137f7227 */ /* 0x000fc800078e00ff */
[----:B------:R-:W-:-:S04]  /*262b0*/  IMAD.MOV R127, RZ, RZ, -R127 ;  /* 0x000000ffff7f7224 */ /* 0x000fc800078e0a7f */
[----:B------:R-:W-:Y:S01]  /*262c0*/  IMAD R24, R20, R127, R24 ;  /* 0x0000007f14187224 */ /* 0x000fe200078e0218 */
[----:B------:R-:W-:Y:S01]  /*262d0*/  IABS R25, R70 ;  /* 0x0000004600197213 */ /* 0x000fe20000000000 */
[----:B--2---:R0:W-:Y:S04]  /*262e0*/  STS.U8 [R13+UR5+0xf780], R159 ;  /* 0x00f7809f0d007988 */ /* 0x0041e80008000005 */
        /* <DEDUP_REMOVED lines=16> */
[----:B------:R1:W-:Y:S01]  /*263f0*/  STS.U8 [R7+UR5+0x21c80], R33 ;  /* 0x021c802107007988 */ /* 0x0003e20008000005 */
[----:B------:R-:W-:Y:S01]  /*26400*/  IMAD.HI.U32 R128, R19, R25, RZ ;  /* 0x0000001913807227 */ /* 0x000fe200078e00ff */
[----:B------:R-:W-:-:S02]  /*26410*/  IABS R26, R123 ;  /* 0x0000007b001a7213 */ /* 0x000fc40000000000 */
[----:B------:R-:W-:Y:S01]  /*26420*/  SEL R74, R14, R74, !P2 ;  /* 0x0000004a0e4a7207 */ /* 0x000fe20005000000 */
[----:B0-----:R-:W0:Y:S01]  /*26430*/  LDC R159, c[0x0][0x3a0] ;  /* 0x0000e800ff9f7b82 */ /* 0x001e220000000800 */
[----:B-1----:R-:W-:-:S04]  /*26440*/  IMAD.MOV.U32 R33, RZ, RZ, R23 ;  /* 0x000000ffff217224 */ /* 0x002fc800078e0017 */
[----:B------:R-:W-:Y:S01]  /*26450*/  @!P1 IMAD.MOV R33, RZ, RZ, -R33 ;  /* 0x000000ffff219224 */ /* 0x000fe200078e0a21 */
[----:B------:R-:W-:-:S13]  /*26460*/  ISETP.GT.U32.AND P1, PT, R20, R21, PT ;  /* 0x000000151400720c */ /* 0x000fda0003f24070 */
[----:B------:R-:W-:-:S05]  /*26470*/  @!P1 IMAD.IADD R21, R21, 0x1, -R20 ;  /* 0x0000000115159824 */ /* 0x000fca00078e0a14 */
[----:B------:R-:W-:-:S13]  /*26480*/  ISETP.GT.U32.AND P1, PT, R20, R21, PT ;  /* 0x000000151400720c */ /* 0x000fda0003f24070 */
[----:B------:R-:W-:Y:S01]  /*26490*/  @!P1 IMAD.IADD R21, R21, 0x1, -R20 ;  /* 0x0000000115159824 */ /* 0x000fe200078e0a14 */
[----:B------:R-:W-:-:S13]  /*264a0*/  ISETP.GT.U32.AND P1, PT, R20, R22, PT ;  /* 0x000000161400720c */ /* 0x000fda0003f24070 */
[----:B------:R-:W-:-:S05]  /*264b0*/  @!P1 IMAD.IADD R22, R22, 0x1, -R20 ;  /* 0x0000000116169824 */ /* 0x000fca00078e0a14 */
[----:B------:R-:W-:Y:S01]  /*264c0*/  ISETP.GT.U32.AND P1, PT, R20, R22, PT ;  /* 0x000000161400720c */ /* 0x000fe20003f24070 */
[----:B------:R-:W-:Y:S04]  /*264d0*/  STS.U8 [R7+UR5+0x20080], R84 ;  /* 0x0200805407007988 */ /* 0x000fe80008000005 */
[----:B------:R-:W-:Y:S04]  /*264e0*/  STS.U8 [R7+UR5+0x22080], R83 ;  /* 0x0220805307007988 */ /* 0x000fe80008000005 */
[----:B------:R-:W-:Y:S04]  /*264f0*/  STS.U8 [R7+UR5+0x20480], R77 ;  /* 0x0204804d07007988 */ /* 0x000fe80008000005 */
[----:B------:R-:W-:Y:S04]  /*26500*/  STS.U8 [R7+UR5+0x22480], R76 ;  /* 0x0224804c07007988 */ /* 0x000fe80008000005 */
[----:B------:R-:W-:Y:S04]  /*26510*/  STS.U8 [R7+UR5+0x20880], R68 ;  /* 0x0208804407007988 */ /* 0x000fe80008000005 */
[----:B------:R-:W-:Y:S04]  /*26520*/  STS.U8 [R7+UR5+0x22880], R67 ;  /* 0x0228804307007988 */ /* 0x000fe80008000005 */
[----:B------:R-:W-:Y:S01]  /*26530*/  STS.U8 [R7+UR5+0x20c80], R62 ;  /* 0x020c803e07007988 */ /* 0x000fe20008000005 */
[----:B------:R-:W-:Y:S01]  /*26540*/  @!P1 IMAD.IADD R22, R22, 0x1, -R20 ;  /* 0x0000000116169824 */ /* 0x000fe200078e0a14 */
[----:B------:R-:W-:-:S02]  /*26550*/  IADD3 R124, P1, PT, R124, R17, RZ ;  /* 0x000000117c7c7210 */ /* 0x000fc40007f3e0ff */
[----:B------:R-:W-:Y:S04]  /*26560*/  STS.U8 [R7+UR5+0x22c80], R61 ;  /* 0x022c803d07007988 */ /* 0x000fe80008000005 */
[----:B------:R-:W-:Y:S04]  /*26570*/  STS.U8 [R7+UR5+0x21080], R56 ;  /* 0x0210803807007988 */ /* 0x000fe80008000005 */
[----:B------:R-:W-:Y:S04]  /*26580*/  STS.U8 [R7+UR5+0x23080], R55 ;  /* 0x0230803707007988 */ /* 0x000fe80008000005 */
[----:B------:R-:W-:Y:S04]  /*26590*/  STS.U8 [R7+UR5+0x21480], R52 ;  /* 0x0214803407007988 */ /* 0x000fe80008000005 */
[----:B------:R-:W-:Y:S04]  /*265a0*/  STS.U8 [R7+UR5+0x23480], R51 ;  /* 0x0234803307007988 */ /* 0x000fe80008000005 */
[----:B------:R-:W-:Y:S04]  /*265b0*/  STS.U8 [R7+UR5+0x21880], R45 ;  /* 0x0218802d07007988 */ /* 0x000fe80008000005 */
[----:B------:R1:W-:Y:S04]  /*265c0*/  STS.U8 [R7+UR5+0x23880], R44 ;  /* 0x0238802c07007988 */ /* 0x0003e80008000005 */
[----:B------:R-:W-:Y:S01]  /*265d0*/  STS.U8 [R7+UR5+0x23c80], R32 ;  /* 0x023c802007007988 */ /* 0x000fe20008000005 */
[----:B------:R-:W-:-:S03]  /*265e0*/  IMAD.X R125, R125, 0x1, R15, P1 ;  /* 0x000000017d7d7824 */ /* 0x000fc600008e060f */
        /* <DEDUP_REMOVED lines=33> */
[----:B------:R3:W-:Y:S01]  /*26800*/  STS.U8 [R10+UR5+0x23e00], R28 ;  /* 0x023e001c0a007988 */ /* 0x0007e20008000005 */
[----:B-1----:R-:W-:-:S03]  /*26810*/  PRMT R44, RZ, 0x7610, R44 ;  /* 0x00007610ff2c7816 */ /* 0x002fc6000000002c */
[----:B------:R-:W-:Y:S04]  /*26820*/  STS.U8 [R10+UR5+0x20200], R81 ;  /* 0x020200510a007988 */ /* 0x000fe80008000005 */
[----:B------:R-:W-:Y:S04]  /*26830*/  STS.U8 [R10+UR5+0x22200], R80 ;  /* 0x022200500a007988 */ /* 0x000fe80008000005 */
[----:B------:R-:W-:Y:S04]  /*26840*/  STS.U8 [R10+UR5+0x20600], R75 ;  /* 0x0206004b0a007988 */ /* 0x000fe80008000005 */
[----:B------:R-:W-:Y:S04]  /*26850*/  STS.U8 [R10+UR5+0x22600], R73 ;  /* 0x022600490a007988 */ /* 0x000fe80008000005 */
[----:B------:R-:W-:Y:S01]  /*26860*/  STS.U8 [R10+UR5+0x20a00], R66 ;  /* 0x020a00420a007988 */ /* 0x000fe20008000005 */
[----:B--2---:R-:W-:-:S02]  /*26870*/  @P0 IMAD.MOV.U32 R29, RZ, RZ, R125 ;  /* 0x000000ffff1d0224 */ /* 0x004fc400078e007d */
[----:B---3--:R-:W-:Y:S01]  /*26880*/  @P0 IMAD.MOV.U32 R28, RZ, RZ, R124 ;  /* 0x000000ffff1c0224 */ /* 0x008fe200078e007c */
        /* <DEDUP_REMOVED lines=12> */
[----:B------:R-:W-:Y:S04]  /*26950*/  STS.U8 [R11+UR5+0x22680], R37 ;  /* 0x022680250b007988 */ /* 0x000fe80008000005 */
[----:B------:R2:W-:Y:S04]  /*26960*/  STS.U8 [R11+UR5+0x20a80], R31 ;  /* 0x020a801f0b007988 */ /* 0x0005e80008000005 */
[----:B------:R-:W-:Y:S04]  /*26970*/  STS.U8 [R11+UR5+0x22a80], R65 ;  /* 0x022a80410b007988 */ /* 0x000fe80008000005 */
[----:B------:R-:W-:Y:S04]  /*26980*/  STS.U8 [R11+UR5+0x20e80], R60 ;  /* 0x020e803c0b007988 */ /* 0x000fe80008000005 */
[----:B------:R-:W-:Y:S04]  /*26990*/  STS.U8 [R11+UR5+0x22e80], R59 ;  /* 0x022e803b0b007988 */ /* 0x000fe80008000005 */
[----:B------:R-:W-:Y:S04]  /*269a0*/  STS.U8 [R11+UR5+0x21280], R99 ;  /* 0x021280630b007988 */ /* 0x000fe80008000005 */
[----:B------:R3:W4:Y:S01]  /*269b0*/  @P0 LDG.E.U8 R44, desc[UR18][R28.64] ;  /* 0x000000121c2c0981 */ /* 0x000722000c1e1100 */
[----:B------:R-:W-:-:S04]  /*269c0*/  IMAD.MOV.U32 R32, RZ, RZ, R21 ;  /* 0x000000ffff207224 */ /* 0x000fc800078e0015 */
[----:B------:R-:W-:Y:S01]  /*269d0*/  @!P4 IMAD.MOV R32, RZ, RZ, -R32 ;  /* 0x000000ffff20c224 */ /* 0x000fe200078e0a20 */
[----:B------:R-:W-:Y:S01]  /*269e0*/  ISETP.GT.U32.AND P4, PT, R20, R24, PT ;  /* 0x000000181400720c */ /* 0x000fe20003f84070 */
[----:B------:R-:W-:-:S04]  /*269f0*/  IMAD.MOV R128, RZ, RZ, -R128 ;  /* 0x000000ffff807224 */ /* 0x000fc800078e0a80 */
[----:B------:R-:W-:Y:S02]  /*26a00*/  IMAD R25, R20, R128, R25 ;  /* 0x0000008014197224 */ /* 0x000fe400078e0219 */
[----:B------:R-:W-:-:S06]  /*26a10*/  IMAD.HI.U32 R129, R19, R26, RZ ;  /* 0x0000001a13817227 */ /* 0x000fcc00078e00ff */
[----:B------:R-:W-:Y:S01]  /*26a20*/  @!P4 IMAD.IADD R24, R24, 0x1, -R20 ;  /* 0x000000011818c824 */ /* 0x000fe200078e0a14 */
[----:B------:R-:W-:-:S04]  /*26a30*/  ISETP.GT.U32.AND P1, PT, R20, R25, PT ;  /* 0x000000191400720c */ /* 0x000fc80003f24070 */
[----:B------:R-:W-:Y:S01]  /*26a40*/  ISETP.GT.U32.AND P4, PT, R20, R24, PT ;  /* 0x000000181400720c */ /* 0x000fe20003f84070 */
[----:B------:R-:W-:Y:S02]  /*26a50*/  IMAD.MOV R129, RZ, RZ, -R129 ;  /* 0x000000ffff817224 */ /* 0x000fe400078e0a81 */
[----:B-1----:R-:W-:Y:S02]  /*26a60*/  VIADD R39, R0, 0x2d ;  /* 0x0000002d00277836 */ /* 0x002fe40000000000 */
[----:B------:R-:W-:-:S03]  /*26a70*/  IMAD R26, R20, R129, R26 ;  /* 0x00000081141a7224 */ /* 0x000fc600078e021a */
[----:B------:R-:W-:Y:S01]  /*26a80*/  IABS R23, R39 ;  /* 0x0000002700177213 */ /* 0x000fe20000000000 */
[----:B------:R-:W-:Y:S01]  /*26a90*/  @!P1 IMAD.IADD R25, R25, 0x1, -R20 ;  /* 0x0000000119199824 */ /* 0x000fe200078e0a14 */
[----:B------:R-:W-:-:S03]  /*26aa0*/  ISETP.GE.AND P1, PT, R27, RZ, PT ;  /* 0x000000ff1b00720c */ /* 0x000fc60003f26270 */
[----:B------:R-:W-:Y:S01]  /*26ab0*/  @!P4 IMAD.IADD R24, R24, 0x1, -R20 ;  /* 0x000000011818c824 */ /* 0x000fe200078e0a14 */
[----:B------:R-:W-:Y:S01]  /*26ac0*/  ISETP.GT.U32.AND P4, PT, R20, R26, PT ;  /* 0x0000001a1400720c */ /* 0x000fe20003f84070 */
[----:B---3--:R-:W-:-:S04]  /*26ad0*/  IMAD.HI.U32 R28, R19, R23, RZ ;  /* 0x00000017131c7227 */ /* 0x008fc800078e00ff */
[----:B--2---:R-:W-:Y:S02]  /*26ae0*/  IMAD.MOV.U32 R31, RZ, RZ, R22 ;  /* 0x000000ffff1f7224 */ /* 0x004fe400078e0016 */
[----:B------:R-:W-:Y:S02]  /*26af0*/  VIADD R38, R0, 0x2e ;  /* 0x0000002e00267836 */ /* 0x000fe40000000000 */
[----:B------:R-:W-:Y:S02]  /*26b00*/  IMAD.MOV R22, RZ, RZ, -R28 ;  /* 0x000000ffff167224 */ /* 0x000fe400078e0a1c */
[----:B------:R-:W-:Y:S01]  /*26b10*/  IMAD.MOV.U32 R30, RZ, RZ, R24 ;  /* 0x000000ffff1e7224 */ /* 0x000fe200078e0018 */
[----:B------:R-:W-:Y:S01]  /*26b20*/  IABS R21, R38 ;  /* 0x0000002600157213 */ /* 0x000fe20000000000 */
[----:B------:R-:W-:Y:S02]  /*26b30*/  IMAD R23, R20, R22, R23 ;  /* 0x0000001614177224 */ /* 0x000fe400078e0217 */
[----:B------:R-:W-:-:S02]  /*26b40*/  @!P1 IMAD.MOV R30, RZ, RZ, -R30 ;  /* 0x000000ffff1e9224 */ /* 0x000fc400078e0a1e */
[----:B------:R-:W-:Y:S01]  /*26b50*/  @!P4 IMAD.IADD R26, R26, 0x1, -R20 ;  /* 0x000000011a1ac824 */ /* 0x000fe200078e0a14 */
[C---:B------:R-:W-:Y:S02]  /*26b60*/  ISETP.GT.U32.AND P4, PT, R20.reuse, R25, PT ;  /* 0x000000191400720c */ /* 0x040fe40003f84070 */
[----:B------:R-:W-:Y:S01]  /*26b70*/  ISETP.GT.U32.AND P1, PT, R20, R23, PT ;  /* 0x000000171400720c */ /* 0x000fe20003f24070 */
[----:B------:R-:W-:-:S04]  /*26b80*/  IMAD.HI.U32 R27, R19, R21, RZ ;  /* 0x00000015131b7227 */ /* 0x000fc800078e00ff */
[----:B------:R-:W-:Y:S02]  /*26b90*/  @!P3 IMAD.MOV R31, RZ, RZ, -R31 ;  /* 0x000000ffff1fb224 */ /* 0x000fe400078e0a1f */
[----:B------:R-:W-:Y:S01]  /*26ba0*/  VIADD R37, R0, 0x2f ;  /* 0x0000002f00257836 */ /* 0x000fe20000000000 */
[----:B------:R-:W-:Y:S01]  /*26bb0*/  ISETP.GT.U32.AND P3, PT, R20, R26, PT ;  /* 0x0000001a1400720c */ /* 0x000fe20003f64070 */
[----:B------:R-:W-:-:S04]  /*26bc0*/  IMAD.MOV R27, RZ, RZ, -R27 ;  /* 0x000000ffff1b7224 */ /* 0x000fc800078e0a1b */
[----:B------:R-:W-:Y:S01]  /*26bd0*/  IMAD R22, R20, R27, R21 ;  /* 0x0000001b14167224 */ /* 0x000fe200078e0215 */
[----:B------:R-:W-:Y:S01]  /*26be0*/  IABS R21, R37 ;  /* 0x0000002500157213 */ /* 0x000fe20000000000 */
[--C-:B------:R-:W-:Y:S02]  /*26bf0*/  @!P4 IMAD.IADD R25, R25, 0x1, -R20.reuse ;  /* 0x000000011919c824 */ /* 0x100fe400078e0a14 */
[----:B------:R-:W-:Y:S01]  /*26c00*/  @!P1 IMAD.IADD R23, R23, 0x1, -R20 ;  /* 0x0000000117179824 */ /* 0x000fe200078e0a14 */
[----:B------:R-:W-:Y:S02]  /*26c10*/  ISETP.GE.AND P4, PT, R70, RZ, PT ;  /* 0x000000ff4600720c */ /* 0x000fe40003f86270 */
[----:B------:R-:W-:Y:S01]  /*26c20*/  ISETP.GE.AND P1, PT, R123, RZ, PT ;  /* 0x000000ff7b00720c */ /* 0x000fe20003f26270 */
[----:B------:R-:W-:-:S04]  /*26c30*/  IMAD.HI.U32 R24, R19, R21, RZ ;  /* 0x0000001513187227 */ /* 0x000fc800078e00ff */
[----:B------:R-:W-:Y:S02]  /*26c40*/  @!P3 IMAD.IADD R26, R26, 0x1, -R20 ;  /* 0x000000011a1ab824 */ /* 0x000fe400078e0a14 */
[----:B------:R-:W-:Y:S02]  /*26c50*/  IMAD.MOV R24, RZ, RZ, -R24 ;  /* 0x000000ffff187224 */ /* 0x000fe400078e0a18 */
[----:B------:R-:W-:Y:S02]  /*26c60*/  IMAD.MOV.U32 R29, RZ, RZ, R25 ;  /* 0x000000ffff1d7224 */ /* 0x000fe400078e0019 */
[----:B------:R-:W-:Y:S01]  /*26c70*/  IMAD.MOV.U32 R28, RZ, RZ, R26 ;  /* 0x000000ffff1c7224 */ /* 0x000fe200078e001a */
[C---:B------:R-:W-:Y:S01]  /*26c80*/  ISETP.GT.U32.AND P3, PT, R20.reuse, R22, PT ;  /* 0x000000161400720c */ /* 0x040fe20003f64070 */
[----:B------:R-:W-:Y:S02]  /*26c90*/  IMAD R21, R20, R24, R21 ;  /* 0x0000001814157224 */ /* 0x000fe400078e0215 */
[----:B------:R-:W-:-:S02]  /*26ca0*/  @!P4 IMAD.MOV R29, RZ, RZ, -R29 ;  /* 0x000000ffff1dc224 */ /* 0x000fc400078e0a1d */
[----:B------:R-:W-:Y:S01]  /*26cb0*/  @!P1 IMAD.MOV R28, RZ, RZ, -R28 ;  /* 0x000000ffff1c9224 */ /* 0x000fe200078e0a1c */
[C---:B------:R-:W-:Y:S02]  /*26cc0*/  ISETP.GT.U32.AND P4, PT, R20.reuse, R23, PT ;  /* 0x000000171400720c */ /* 0x040fe40003f84070 */
[----:B------:R-:W-:Y:S01]  /*26cd0*/  ISETP.GT.U32.AND P1, PT, R20, R21, PT ;  /* 0x000000151400720c */ /* 0x000fe20003f24070 */
[C---:B------:R-:W-:Y:S02]  /*26ce0*/  VIADD R42, R0.reuse, 0x35 ;  /* 0x00000035002a7836 */ /* 0x040fe40000000000 */
[----:B------:R-:W-:Y:S02]  /*26cf0*/  VIADD R43, R0, 0x36 ;  /* 0x00000036002b7836 */ /* 0x000fe40000000000 */
[----:B------:R-:W-:Y:S01]  /*26d00*/  @!P3 IMAD.IADD R22, R22, 0x1, -R20 ;  /* 0x000000011616b824 */ /* 0x000fe200078e0a14 */
[----:B------:R-:W-:Y:S02]  /*26d10*/  IABS R24, R42 ;  /* 0x0000002a00187213 */ /* 0x000fe40000000000 */
[----:B------:R-:W-:-:S02]  /*26d20*/  IABS R25, R43 ;  /* 0x0000002b00197213 */ /* 0x000fc40000000000 */
[----:B------:R-:W-:Y:S01]  /*26d30*/  ISETP.GT.U32.AND P3, PT, R20, R22, PT ;  /* 0x000000161400720c */ /* 0x000fe20003f64070 */
[--C-:B------:R-:W-:Y:S02]  /*26d40*/  @!P4 IMAD.IADD R23, R23, 0x1, -R20.reuse ;  /* 0x000000011717c824 */ /* 0x100fe400078e0a14 */
[----:B------:R-:W-:Y:S01]  /*26d50*/  @!P1 IMAD.IADD R21, R21, 0x1, -R20 ;  /* 0x0000000115159824 */ /* 0x000fe200078e0a14 */
[----:B------:R-:W-:Y:S01]  /*26d60*/  ISETP.GE.AND P4, PT, R39, RZ, PT ;  /* 0x000000ff2700720c */ /* 0x000fe20003f86270 */
[----:B------:R-:W-:-:S04]  /*26d70*/  IMAD.HI.U32 R26, R19, R24, RZ ;  /* 0x00000018131a7227 */ /* 0x000fc800078e00ff */
[----:B------:R-:W-:Y:S02]  /*26d80*/  IMAD.MOV.U32 R27, RZ, RZ, R23 ;  /* 0x000000ffff1b7224 */ /* 0x000fe400078e0017 */
[----:B------:R-:W-:Y:S01]  /*26d90*/  IMAD.HI.U32 R23, R19, R25, RZ ;  /* 0x0000001913177227 */ /* 0x000fe200078e00ff */
[----:B------:R-:W-:-:S03]  /*26da0*/  ISETP.GT.U32.AND P1, PT, R20, R21, PT ;  /* 0x000000151400720c */ /* 0x000fc60003f24070 */
[----:B------:R-:W-:Y:S02]  /*26db0*/  IMAD.MOV R26, RZ, RZ, -R26 ;  /* 0x000000ffff1a7224 */ /* 0x000fe400078e0a1a */
[----:B------:R-:W-:Y:S02]  /*26dc0*/  IMAD.MOV R23, RZ, RZ, -R23 ;  /* 0x000000ffff177224 */ /* 0x000fe400078e0a17 */
[----:B------:R-:W-:Y:S02]  /*26dd0*/  IMAD R24, R20, R26, R24 ;  /* 0x0000001a14187224 */ /* 0x000fe400078e0218 */
[--C-:B------:R-:W-:Y:S02]  /*26de0*/  @!P3 IMAD.IADD R22, R22, 0x1, -R20.reuse ;  /* 0x000000011616b824 */ /* 0x100fe400078e0a14 */
[----:B------:R-:W-:Y:S01]  /*26df0*/  IMAD R23, R20, R23, R25 ;  /* 0x0000001714177224 */ /* 0x000fe200078e0219 */
[----:B------:R-:W-:Y:S01]  /*26e00*/  ISETP.GE.AND P3, PT, R38, RZ, PT ;  /* 0x000000ff2600720c */ /* 0x000fe20003f66270 */
[----:B------:R-:W-:Y:S01]  /*26e10*/  @!P4 IMAD.MOV R27, RZ, RZ, -R27 ;  /* 0x000000ffff1bc224 */ /* 0x000fe200078e0a1b */
[C---:B------:R-:W-:Y:S01]  /*26e20*/  ISETP.GT.U32.AND P4, PT, R20.reuse, R24, PT ;  /* 0x000000181400720c */ /* 0x040fe20003f84070 */
[----:B------:R-:W-:Y:S01]  /*26e30*/  @!P1 IMAD.IADD R21, R21, 0x1, -R20 ;  /* 0x0000000115159824 */ /* 0x000fe200078e0a14 */
[----:B------:R-:W-:Y:S01]  /*26e40*/  ISETP.GT.U32.AND P1, PT, R20, R23, PT ;  /* 0x000000171400720c */ /* 0x000fe20003f24070 */
[----:B------:R-:W-:-:S02]  /*26e50*/  VIADD R41, R0, 0x37 ;  /* 0x0000003700297836 */ /* 0x000fc40000000000 */
[----:B------:R-:W-:Y:S02]  /*26e60*/  IMAD.MOV.U32 R26, RZ, RZ, R22 ;  /* 0x000000ffff1a7224 */ /* 0x000fe400078e0016 */
[C---:B------:R-:W-:Y:S02]  /*26e70*/  VIADD R40, R0.reuse, 0x3d ;  /* 0x0000003d00287836 */ /* 0x040fe40000000000 */
[----:B------:R-:W-:Y:S01]  /*26e80*/  VIADD R39, R0, 0x3e ;  /* 0x0000003e00277836 */ /* 0x000fe20000000000 */
[----:B------:R-:W-:Y:S01]  /*26e90*/  IABS R22, R41 ;  /* 0x0000002900167213 */ /* 0x000fe20000000000 */
[----:B------:R-:W-:Y:S01]  /*26ea0*/  @!P3 IMAD.MOV R26, RZ, RZ, -R26 ;  /* 0x000000ffff1ab224 */ /* 0x000fe200078e0a1a */
[----:B------:R-:W-:Y:S01]  /*26eb0*/  ISETP.GE.AND P3, PT, R37, RZ, PT ;  /* 0x000000ff2500720c */ /* 0x000fe20003f66270 */
[----:B------:R-:W-:Y:S01]  /*26ec0*/  @!P4 IMAD.IADD R24, R24, 0x1, -R20 ;  /* 0x000000011818c824 */ /* 0x000fe200078e0a14 */
[----:B------:R-:W-:Y:S01]  /*26ed0*/  IABS R37, R40 ;  /* 0x0000002800257213 */ /* 0x000fe20000000000 */
[----:B------:R-:W-:-:S04]  /*26ee0*/  IMAD.HI.U32 R45, R19, R22, RZ ;  /* 0x00000016132d7227 */ /* 0x000fc800078e00ff */
[----:B------:R-:W-:Y:S01]  /*26ef0*/  @!P1 IMAD.IADD R23, R23, 0x1, -R20 ;  /* 0x0000000117179824 */ /* 0x000fe200078e0a14 */
[----:B------:R-:W-:Y:S02]  /*26f00*/  IABS R38, R39 ;  /* 0x0000002700267213 */ /* 0x000fe40000000000 */
[C---:B------:R-:W-:Y:S01]  /*26f10*/  ISETP.GT.U32.AND P4, PT, R20.reuse, R24, PT ;  /* 0x000000181400720c */ /* 0x040fe20003f84070 */
[----:B------:R-:W-:Y:S02]  /*26f20*/  IMAD.MOV.U32 R25, RZ, RZ, R21 ;  /* 0x000000ffff197224 */ /* 0x000fe400078e0015 */
[----:B------:R-:W-:Y:S02]  /*26f30*/  IMAD.MOV R21, RZ, RZ, -R45 ;  /* 0x000000ffff157224 */ /* 0x000fe400078e0a2d */
[----:B------:R-:W-:Y:S01]  /*26f40*/  IMAD.HI.U32 R45, R19, R37, RZ ;  /* 0x00000025132d7227 */ /* 0x000fe200078e00ff */
[----:B------:R-:W-:-:S03]  /*26f50*/  ISETP.GT.U32.AND P1, PT, R20, R23, PT ;  /* 0x000000171400720c */ /* 0x000fc60003f24070 */
[----:B------:R-:W-:-:S04]  /*26f60*/  IMAD.HI.U32 R19, R19, R38, RZ ;  /* 0x0000002613137227 */ /* 0x000fc800078e00ff */
[----:B------:R-:W-:Y:S02]  /*26f70*/  @!P3 IMAD.MOV R25, RZ, RZ, -R25 ;  /* 0x000000ffff19b224 */ /* 0x000fe400078e0a19 */
[----:B------:R-:W-:Y:S01]  /*26f80*/  IMAD R22, R20, R21, R22 ;  /* 0x0000001514167224 */ /* 0x000fe200078e0216 */
[----:B------:R-:W-:Y:S01]  /*26f90*/  ISETP.GE.AND P3, PT, R42, RZ, PT ;  /* 0x000000ff2a00720c */ /* 0x000fe20003f66270 */
[----:B------:R-:W-:Y:S02]  /*26fa0*/  IMAD.MOV R19, RZ, RZ, -R19 ;  /* 0x000000ffff137224 */ /* 0x000fe400078e0a13 */
[----:B------:R-:W-:Y:S02]  /*26fb0*/  IMAD.MOV R45, RZ, RZ, -R45 ;  /* 0x000000ffff2d7224 */ /* 0x000fe400078e0a2d */
[----:B------:R-:W-:Y:S02]  /*26fc0*/  @!P4 IMAD.IADD R24, R24, 0x1, -R20 ;  /* 0x000000011818c824 */ /* 0x000fe400078e0a14 */
[C---:B------:R-:W-:Y:S01]  /*26fd0*/  IMAD R19, R20.reuse, R19, R38 ;  /* 0x0000001314137224 */ /* 0x040fe200078e0226 */
[----:B------:R-:W-:Y:S01]  /*26fe0*/  ISETP.GT.U32.AND P4, PT, R20, R22, PT ;  /* 0x000000161400720c */ /* 0x000fe20003f84070 */
[----:B------:R-:W-:-:S02]  /*26ff0*/  @!P1 IMAD.IADD R23, R23, 0x1, -R20 ;  /* 0x0000000117179824 */ /* 0x000fc400078e0a14 */
[C---:B------:R-:W-:Y:S01]  /*27000*/  IMAD R21, R20.reuse, R45, R37 ;  /* 0x0000002d14157224 */ /* 0x040fe200078e0225 */
[----:B------:R-:W-:Y:S01]  /*27010*/  ISETP.GT.U32.AND P1, PT, R20, R19, PT ;  /* 0x000000131400720c */ /* 0x000fe20003f24070 */
[----:B------:R-:W-:-:S03]  /*27020*/  @!P3 IMAD.MOV R24, RZ, RZ, -R24 ;  /* 0x000000ffff18b224 */ /* 0x000fc600078e0a18 */
[----:B------:R-:W-:-:S05]  /*27030*/  ISETP.GT.U32.AND P3, PT, R20, R21, PT ;  /* 0x000000151400720c */ /* 0x000fca0003f64070 */
[----:B------:R-:W-:Y:S01]  /*27040*/  @!P4 IMAD.IADD R22, R22, 0x1, -R20 ;  /* 0x000000011616c824 */ /* 0x000fe200078e0a14 */
[----:B------:R-:W-:-:S03]  /*27050*/  ISETP.GE.AND P4, PT, R43, RZ, PT ;  /* 0x000000ff2b00720c */ /* 0x000fc60003f86270 */
[----:B------:R-:W-:-:S04]  /*27060*/  @!P1 IMAD.IADD R19, R19, 0x1, -R20 ;  /* 0x0000000113139824 */ /* 0x000fc800078e0a14 */
[----:B------:R-:W-:Y:S01]  /*27070*/  @!P3 IMAD.IADD R21, R21, 0x1, -R20 ;  /* 0x000000011515b824 */ /* 0x000fe200078e0a14 */
[----:B------:R-:W-:-:S05]  /*27080*/  ISETP.GT.U32.AND P1, PT, R20, R19, PT ;  /* 0x000000131400720c */ /* 0x000fca0003f24070 */
[----:B------:R-:W-:Y:S01]  /*27090*/  @!P4 IMAD.MOV R23, RZ, RZ, -R23 ;  /* 0x000000ffff17c224 */ /* 0x000fe200078e0a17 */
[C---:B------:R-:W-:Y:S02]  /*270a0*/  ISETP.GT.U32.AND P4, PT, R20.reuse, R21, PT ;  /* 0x000000151400720c */ /* 0x040fe40003f84070 */
[----:B------:R-:W-:-:S05]  /*270b0*/  ISETP.GT.U32.AND P3, PT, R20, R22, PT ;  /* 0x000000161400720c */ /* 0x000fca0003f64070 */
[----:B------:R-:W-:Y:S01]  /*270c0*/  @!P1 IMAD.IADD R19, R19, 0x1, -R20 ;  /* 0x0000000113139824 */ /* 0x000fe200078e0a14 */
[----:B------:R-:W-:-:S05]  /*270d0*/  ISETP.GE.AND P1, PT, R39, RZ, PT ;  /* 0x000000ff2700720c */ /* 0x000fca0003f26270 */
[--C-:B------:R-:W-:Y:S01]  /*270e0*/  @!P4 IMAD.IADD R21, R21, 0x1, -R20.reuse ;  /* 0x000000011515c824 */ /* 0x100fe200078e0a14 */
[----:B------:R-:W-:Y:S01]  /*270f0*/  ISETP.GE.AND P4, PT, R40, RZ, PT ;  /* 0x000000ff2800720c */ /* 0x000fe20003f86270 */
[----:B------:R-:W-:Y:S01]  /*27100*/  @!P3 IMAD.IADD R22, R22, 0x1, -R20 ;  /* 0x000000011616b824 */ /* 0x000fe200078e0a14 */
[----:B------:R-:W-:Y:S02]  /*27110*/  ISETP.GE.AND P3, PT, R41, RZ, PT ;  /* 0x000000ff2900720c */ /* 0x000fe40003f66270 */
[----:B------:R-:W-:-:S03]  /*27120*/  SEL R20, R14, R36, !P2 ;  /* 0x000000240e147207 */ /* 0x000fc60005000000 */
[----:B------:R-:W-:Y:S01]  /*27130*/  @!P1 IMAD.MOV R19, RZ, RZ, -R19 ;  /* 0x000000ffff139224 */ /* 0x000fe200078e0a13 */
[C---:B------:R-:W-:Y:S02]  /*27140*/  SEL R38, R14.reuse, R29, !P2 ;  /* 0x0000001d0e267207 */ /* 0x040fe40005000000 */
[C---:B------:R-:W-:Y:S02]  /*27150*/  SEL R45, R14.reuse, R35, !P2 ;  /* 0x000000230e2d7207 */ /* 0x040fe40005000000 */
[----:B------:R-:W-:Y:S01]  /*27160*/  SEL R36, R14, R19, !P2 ;  /* 0x000000130e247207 */ /* 0x000fe20005000000 */
[----:B------:R-:W-:Y:S02]  /*27170*/  @!P4 IMAD.MOV R21, RZ, RZ, -R21 ;  /* 0x000000ffff15c224 */ /* 0x000fe400078e0a15 */
[----:B------:R-:W-:Y:S01]  /*27180*/  IMAD R19, R74, UR4, RZ ;  /* 0x000000044a137c24 */ /* 0x000fe2000f8e02ff */
[----:B------:R-:W-:Y:S01]  /*27190*/  SEL R29, R14, R27, !P2 ;  /* 0x0000001b0e1d7207 */ /* 0x000fe20005000000 */
[----:B------:R-:W-:Y:S01]  /*271a0*/  IMAD R27, R38, UR20, RZ ;  /* 0x00000014261b7c24 */ /* 0x000fe2000f8e02ff */
[----:B------:R-:W-:-:S02]  /*271b0*/  SEL R40, R14, R31, !P2 ;  /* 0x0000001f0e287207 */ /* 0x000fc40005000000 */
[C---:B------:R-:W-:Y:S02]  /*271c0*/  SEL R35, R14.reuse, R21, !P2 ;  /* 0x000000150e237207 */ /* 0x040fe40005000000 */
[----:B------:R-:W-:Y:S02]  /*271d0*/  SHF.R.S32.HI R38, RZ, 0x1f, R19 ;  /* 0x0000001fff267819 */ /* 0x000fe40000011413 */
[C---:B------:R-:W-:Y:S02]  /*271e0*/  IADD3 R133, P4, PT, R19.reuse, R18, RZ ;  /* 0x0000001213857210 */ /* 0x040fe40007f9e0ff */
[----:B------:R-:W-:Y:S01]  /*271f0*/  IADD3 R131, P1, PT, R19, R17, RZ ;  /* 0x0000001113837210 */ /* 0x000fe20007f3e0ff */
[----:B------:R-:W-:Y:S01]  /*27200*/  @!P3 IMAD.MOV R22, RZ, RZ, -R22 ;  /* 0x000000ffff16b224 */ /* 0x000fe200078e0a16 */
[C---:B------:R-:W-:Y:S01]  /*27210*/  SEL R39, R14.reuse, R30, !P2 ;  /* 0x0000001e0e277207 */ /* 0x040fe20005000000 */
[----:B------:R-:W-:Y:S01]  /*27220*/  IMAD R21, R45, UR11, RZ ;  /* 0x0000000b2d157c24 */ /* 0x000fe2000f8e02ff */
[----:B------:R-:W-:Y:S01]  /*27230*/  SEL R42, R14, R33, !P2 ;  /* 0x000000210e2a7207 */ /* 0x000fe20005000000 */
[----:B------:R-:W-:Y:S01]  /*27240*/  IMAD R20, R20, UR10, RZ ;  /* 0x0000000a14147c24 */ /* 0x000fe2000f8e02ff */
[C---:B------:R-:W-:Y:S01]  /*27250*/  SEL R43, R14.reuse, R34, !P2 ;  /* 0x000000220e2b7207 */ /* 0x040fe20005000000 */
[----:B------:R-:W-:Y:S01]  /*27260*/  STL [R1+0x132c], R124 ;  /* 0x00132c7c01007387 */ /* 0x000fe20000100800 */
[----:B------:R-:W-:-:S03]  /*27270*/  SEL R31, R14, R25, !P2 ;  /* 0x000000190e1f7207 */ /* 0x000fc60005000000 */
[----:B------:R1:W-:Y:S01]  /*27280*/  STL [R1+0x1328], R125 ;  /* 0x0013287d01007387 */ /* 0x0003e20000100800 */
[C---:B------:R-:W-:Y:S02]  /*27290*/  SEL R41, R14.reuse, R32, !P2 ;  /* 0x000000200e297207 */ /* 0x040fe40005000000 */
[----:B------:R-:W-:Y:S01]  /*272a0*/  SEL R30, R14, R26, !P2 ;  /* 0x0000001a0e1e7207 */ /* 0x000fe20005000000 */
[----:B------:R-:W-:Y:S02]  /*272b0*/  IMAD R25, R40, UR16, RZ ;  /* 0x0000001028197c24 */ /* 0x000fe4000f8e02ff */
[C---:B------:R-:W-:Y:S02]  /*272c0*/  IMAD.X R134, R38.reuse, 0x1, R16, P4 ;  /* 0x0000000126867824 */ /* 0x040fe400020e0610 */
[----:B------:R-:W-:Y:S01]  /*272d0*/  IMAD.X R132, R38, 0x1, R15, P1 ;  /* 0x0000000126847824 */ /* 0x000fe200008e060f */
[C---:B------:R-:W-:Y:S02]  /*272e0*/  SEL R28, R14.reuse, R28, !P2 ;  /* 0x0000001c0e1c7207 */ /* 0x040fe40005000000 */
[----:B------:R-:W-:-:S02]  /*272f0*/  SEL R32, R14, R24, !P2 ;  /* 0x000000180e207207 */ /* 0x000fc40005000000 */
[C---:B------:R-:W-:Y:S02]  /*27300*/  SEL R33, R14.reuse, R23, !P2 ;  /* 0x000000170e217207 */ /* 0x040fe40005000000 */
[C---:B------:R-:W-:Y:S02]  /*27310*/  SEL R34, R14.reuse, R22, !P2 ;  /* 0x000000160e227207 */ /* 0x040fe40005000000 */
[----:B------:R-:W-:Y:S01]  /*27320*/  SEL R37, R14, R72, !P2 ;  /* 0x000000480e257207 */ /* 0x000fe20005000000 */
[----:B------:R-:W-:Y:S01]  /*27330*/  IMAD R26, R39, UR17, RZ ;  /* 0x00000011271a7c24 */ /* 0x000fe2000f8e02ff */
[----:B------:R-:W-:Y:S02]  /*27340*/  SHF.R.S32.HI R40, RZ, 0x1f, R21 ;  /* 0x0000001fff287819 */ /* 0x000fe40000011415 */
[C---:B-1----:R-:W-:Y:S02]  /*27350*/  IADD3 R125, P4, PT, R21.reuse, R18, RZ ;  /* 0x00000012157d7210 */ /* 0x042fe40007f9e0ff */
[----:B------:R-:W-:Y:S01]  /*27360*/  IADD3 R123, P1, PT, R21, R17, RZ ;  /* 0x00000011157b7210 */ /* 0x000fe20007f3e0ff */
[----:B------:R-:W-:Y:S01]  /*27370*/  IMAD R23, R42, UR14, RZ ;  /* 0x0000000e2a177c24 */ /* 0x000fe2000f8e02ff */
[----:B------:R-:W-:-:S02]  /*27380*/  SHF.R.S32.HI R39, RZ, 0x1f, R20 ;  /* 0x0000001fff277819 */ /* 0x000fc40000011414 */
[-C--:B------:R-:W-:Y:S01]  /*27390*/  IADD3 R129, P2, PT, R20, R18.reuse, RZ ;  /* 0x0000001214817210 */ /* 0x080fe20007f5e0ff */
[----:B------:R-:W-:Y:S02]  /*273a0*/  IMAD R22, R43, UR13, RZ ;  /* 0x0000000d2b167c24 */ /* 0x000fe4000f8e02ff */
[C-C-:B------:R-:W-:Y:S02]  /*273b0*/  IMAD.X R126, R40.reuse, 0x1, R16.reuse, P4 ;  /* 0x00000001287e7824 */ /* 0x140fe400020e0610 */
[----:B------:R-:W-:Y:S02]  /*273c0*/  IMAD.X R124, R40, 0x1, R15, P1 ;  /* 0x00000001287c7824 */ /* 0x000fe400008e060f */
[----:B------:R-:W-:Y:S01]  /*273d0*/  IMAD R24, R41, UR15, RZ ;  /* 0x0000000f29187c24 */ /* 0x000fe2000f8e02ff */
[----:B------:R-:W-:Y:S02]  /*273e0*/  SHF.R.S32.HI R42, RZ, 0x1f, R23 ;  /* 0x0000001fff2a7819 */ /* 0x000fe40000011417 */
[----:B------:R-:W-:Y:S01]  /*273f0*/  IADD3 R127, P3, PT, R20, R17, RZ ;  /* 0x00000011147f7210 */ /* 0x000fe20007f7e0ff */
[----:B------:R-:W-:Y:S01]  /*27400*/  IMAD.X R130, R39, 0x1, R16, P2 ;  /* 0x0000000127827824 */ /* 0x000fe200010e0610 */
[----:B------:R-:W-:-:S02]  /*27410*/  IADD3 R117, P4, PT, R23, R18, RZ ;  /* 0x0000001217757210 */ /* 0x000fc40007f9e0ff */
[----:B------:R-:W-:Y:S02]  /*27420*/  IADD3 R115, P1, PT, R23, R17, RZ ;  /* 0x0000001117737210 */ /* 0x000fe40007f3e0ff */
[----:B------:R-:W-:Y:S02]  /*27430*/  SHF.R.S32.HI R41, RZ, 0x1f, R22 ;  /* 0x0000001fff297819 */ /* 0x000fe40000011416 */
[----:B------:R-:W-:Y:S01]  /*27440*/  IADD3 R121, P2, PT, R22, R18, RZ ;  /* 0x0000001216797210 */ /* 0x000fe20007f5e0ff */
[--C-:B------:R-:W-:Y:S02]  /*27450*/  IMAD.X R128, R39, 0x1, R15.reuse, P3 ;  /* 0x0000000127807824 */ /* 0x100fe400018e060f */
[C---:B------:R-:W-:Y:S02]  /*27460*/  IMAD.X R118, R42.reuse, 0x1, R16, P4 ;  /* 0x000000012a767824 */ /* 0x040fe400020e0610 */
[----:B------:R-:W-:Y:S01]  /*27470*/  IMAD.X R116, R42, 0x1, R15, P1 ;  /* 0x000000012a747824 */ /* 0x000fe200008e060f */
[----:B------:R-:W-:-:S02]  /*27480*/  SHF.R.S32.HI R45, RZ, 0x1f, R25 ;  /* 0x0000001fff2d7819 */ /* 0x000fc40000011419 */
[-C--:B------:R-:W-:Y:S01]  /*27490*/  IADD3 R119, P3, PT, R22, R17.reuse, RZ ;  /* 0x0000001116777210 */ /* 0x080fe20007f7e0ff */
[----:B------:R-:W-:Y:S01]  /*274a0*/  IMAD.X R122, R41, 0x1, R16, P2 ;  /* 0x00000001297a7824 */ /* 0x000fe200010e0610 */
[CC--:B------:R-:W-:Y:S02]  /*274b0*/  IADD3 R109, P4, PT, R25.reuse, R18.reuse, RZ ;  /* 0x00000012196d7210 */ /* 0x0c0fe40007f9e0ff */
[----:B------:R-:W-:Y:S02]  /*274c0*/  IADD3 R107, P1, PT, R25, R17, RZ ;  /* 0x00000011196b7210 */ /* 0x000fe40007f3e0ff */
[----:B------:R-:W-:Y:S02]  /*274d0*/  SHF.R.S32.HI R43, RZ, 0x1f, R24 ;  /* 0x0000001fff2b7819 */ /* 0x000fe40000011418 */
[----:B------:R-:W-:Y:S01]  /*274e0*/  IADD3 R113, P2, PT, R24, R18, RZ ;  /* 0x0000001218717210 */ /* 0x000fe20007f5e0ff */
[----:B------:R-:W-:Y:S02]  /*274f0*/  IMAD.X R120, R41, 0x1, R15, P3 ;  /* 0x0000000129787824 */ /* 0x000fe400018e060f */
[----:B------:R-:W-:-:S02]  /*27500*/  IMAD.X R110, R45, 0x1, R16, P4 ;  /* 0x000000012d6e7824 */ /* 0x000fc400020e0610 */
[----:B------:R-:W-:Y:S01]  /*27510*/  IMAD.X R108, R45, 0x1, R15, P1 ;  /* 0x000000012d6c7824 */ /* 0x000fe200008e060f */
[----:B------:R-:W-:Y:S02]  /*27520*/  SHF.R.S32.HI R47, RZ, 0x1f, R27 ;  /* 0x0000001fff2f7819 */ /* 0x000fe4000001141b */
[-C--:B------:R-:W-:Y:S01]  /*27530*/  IADD3 R111, P3, PT, R24, R17.reuse, RZ ;  /* 0x00000011186f7210 */ /* 0x080fe20007f7e0ff */
[----:B------:R-:W-:Y:S01]  /*27540*/  IMAD.X R114, R43, 0x1, R16, P2 ;  /* 0x000000012b727824 */ /* 0x000fe200010e0610 */
[CC--:B------:R-:W-:Y:S02]  /*27550*/  IADD3 R101, P4, PT, R27.reuse, R18.reuse, RZ ;  /* 0x000000121b657210 */ /* 0x0c0fe40007f9e0ff */
[----:B------:R-:W-:Y:S01]  /*27560*/  IADD3 R99, P1, PT, R27, R17, RZ ;  /* 0x000000111b637210 */ /* 0x000fe20007f3e0ff */
[----:B------:R-:W-:Y:S01]  /*27570*/  IMAD R29, R29, UR22, RZ ;  /* 0x000000161d1d7c24 */ /* 0x000fe2000f8e02ff */
[----:B------:R-:W-:Y:S02]  /*27580*/  SHF.R.S32.HI R46, RZ, 0x1f, R26 ;  /* 0x0000001fff2e7819 */ /* 0x000fe4000001141a */
[----:B------:R-:W-:Y:S01]  /*27590*/  IADD3 R105, P2, PT, R26, R18, RZ ;  /* 0x000000121a697210 */ /* 0x000fe20007f5e0ff */
[----:B------:R-:W-:-:S02]  /*275a0*/  IMAD R28, R28, UR21, RZ ;  /* 0x000000151c1c7c24 */ /* 0x000fc4000f8e02ff */
[--C-:B------:R-:W-:Y:S02]  /*275b0*/  IMAD.X R112, R43, 0x1, R15.reuse, P3 ;  /* 0x000000012b707824 */ /* 0x100fe400018e060f */
[C-C-:B------:R-:W-:Y:S02]  /*275c0*/  IMAD.X R102, R47.reuse, 0x1, R16.reuse, P4 ;  /* 0x000000012f667824 */ /* 0x140fe400020e0610 */
[----:B------:R-:W-:Y:S01]  /*275d0*/  IMAD.X R100, R47, 0x1, R15, P1 ;  /* 0x000000012f647824 */ /* 0x000fe200008e060f */
[----:B------:R-:W-:Y:S02]  /*275e0*/  SHF.R.S32.HI R49, RZ, 0x1f, R29 ;  /* 0x0000001fff317819 */ /* 0x000fe4000001141d */
[-C--:B------:R-:W-:Y:S01]  /*275f0*/  IADD3 R103, P3, PT, R26, R17.reuse, RZ ;  /* 0x000000111a677210 */ /* 0x080fe20007f7e0ff */
[----:B------:R-:W-:Y:S01]  /*27600*/  IMAD.X R106, R46, 0x1, R16, P2 ;  /* 0x000000012e6a7824 */ /* 0x000fe200010e0610 */
[C---:B------:R-:W-:Y:S02]  /*27610*/  IADD3 R93, P4, PT, R29.reuse, R18, RZ ;  /* 0x000000121d5d7210 */ /* 0x040fe40007f9e0ff */
[----:B------:R-:W-:Y:S01]  /*27620*/  IADD3 R91, P1, PT, R29, R17, RZ ;  /* 0x000000111d5b7210 */ /* 0x000fe20007f3e0ff */
[----:B------:R-:W-:Y:S01]  /*27630*/  IMAD R31, R31, UR24, RZ ;  /* 0x000000181f1f7c24 */ /* 0x000fe2000f8e02ff */
[----:B------:R-:W-:-:S02]  /*27640*/  SHF.R.S32.HI R48, RZ, 0x1f, R28 ;  /* 0x0000001fff307819 */ /* 0x000fc4000001141c */
[-C--:B------:R-:W-:Y:S01]  /*27650*/  IADD3 R97, P2, PT, R28, R18.reuse, RZ ;  /* 0x000000121c617210 */ /* 0x080fe20007f5e0ff */
[----:B------:R-:W-:Y:S02]  /*27660*/  IMAD R30, R30, UR23, RZ ;  /* 0x000000171e1e7c24 */ /* 0x000fe4000f8e02ff */
[--C-:B------:R-:W-:Y:S02]  /*27670*/  IMAD.X R104, R46, 0x1, R15.reuse, P3 ;  /* 0x000000012e687824 */ /* 0x100fe400018e060f */
[C-C-:B------:R-:W-:Y:S02]  /*27680*/  IMAD.X R94, R49.reuse, 0x1, R16.reuse, P4 ;  /* 0x00000001315e7824 */ /* 0x140fe400020e0610 */
[----:B------:R-:W-:Y:S01]  /*27690*/  IMAD.X R92, R49, 0x1, R15, P1 ;  /* 0x00000001315c7824 */ /* 0x000fe200008e060f */
[----:B------:R-:W-:Y:S02]  /*276a0*/  SHF.R.S32.HI R51, RZ, 0x1f, R31 ;  /* 0x0000001fff337819 */ /* 0x000fe4000001141f */
[----:B------:R-:W-:Y:S01]  /*276b0*/  IADD3 R95, P3, PT, R28, R17, RZ ;  /* 0x000000111c5f7210 */ /* 0x000fe20007f7e0ff */
[----:B------:R-:W-:Y:S01]  /*276c0*/  IMAD.X R98, R48, 0x1, R16, P2 ;  /* 0x0000000130627824 */ /* 0x000fe200010e0610 */
[----:B------:R-:W-:-:S02]  /*276d0*/  IADD3 R67, P4, PT, R31, R18, RZ ;  /* 0x000000121f437210 */ /* 0x000fc40007f9e0ff */
[----:B------:R-:W-:Y:S01]  /*276e0*/  IADD3 R65, P1, PT, R31, R17, RZ ;  /* 0x000000111f417210 */ /* 0x000fe20007f3e0ff */
[----:B------:R-:W-:Y:S01]  /*276f0*/  IMAD R33, R33, UR26, RZ ;  /* 0x0000001a21217c24 */ /* 0x000fe2000f8e02ff */
[----:B------:R-:W-:Y:S02]  /*27700*/  SHF.R.S32.HI R50, RZ, 0x1f, R30 ;  /* 0x0000001fff327819 */ /* 0x000fe4000001141e */
[----:B------:R-:W-:Y:S01]  /*27710*/  IADD3 R89, P2, PT, R30, R18, RZ ;  /* 0x000000121e597210 */ /* 0x000fe20007f5e0ff */
[----:B------:R-:W-:Y:S02]  /*27720*/  IMAD R32, R32, UR25, RZ ;  /* 0x0000001920207c24 */ /* 0x000fe4000f8e02ff */
[--C-:B------:R-:W-:Y:S02]  /*27730*/  IMAD.X R96, R48, 0x1, R15.reuse, P3 ;  /* 0x0000000130607824 */ /* 0x100fe400018e060f */
[C---:B------:R-:W-:Y:S02]  /*27740*/  IMAD.X R68, R51.reuse, 0x1, R16, P4 ;  /* 0x0000000133447824 */ /* 0x040fe400020e0610 */
[----:B------:R-:W-:Y:S01]  /*27750*/  IMAD.X R66, R51, 0x1, R15, P1 ;  /* 0x0000000133427824 */ /* 0x000fe200008e060f */
[----:B------:R-:W-:-:S02]  /*27760*/  SHF.R.S32.HI R53, RZ, 0x1f, R33 ;  /* 0x0000001fff357819 */ /* 0x000fc40000011421 */
[-C--:B------:R-:W-:Y:S01]  /*27770*/  IADD3 R79, P3, PT, R30, R17.reuse, RZ ;  /* 0x000000111e4f7210 */ /* 0x080fe20007f7e0ff */
[----:B------:R-:W-:Y:S01]  /*27780*/  IMAD.X R90, R50, 0x1, R16, P2 ;  /* 0x00000001325a7824 */ /* 0x000fe200010e0610 */
[CC--:B------:R-:W-:Y:S02]  /*27790*/  IADD3 R77, P4, PT, R33.reuse, R18.reuse, RZ ;  /* 0x00000012214d7210 */ /* 0x0c0fe40007f9e0ff */
[----:B------:R-:W-:Y:S01]  /*277a0*/  IADD3 R75, P1, PT, R33, R17, RZ ;  /* 0x00000011214b7210 */ /* 0x000fe20007f3e0ff */
[----:B------:R-:W-:Y:S01]  /*277b0*/  IMAD R35, R35, UR28, RZ ;  /* 0x0000001c23237c24 */ /* 0x000fe2000f8e02ff */
[----:B------:R-:W-:Y:S02]  /*277c0*/  SHF.R.S32.HI R52, RZ, 0x1f, R32 ;  /* 0x0000001fff347819 */ /* 0x000fe40000011420 */
[----:B------:R-:W-:Y:S01]  /*277d0*/  IADD3 R87, P2, PT, R32, R18, RZ ;  /* 0x0000001220577210 */ /* 0x000fe20007f5e0ff */
[----:B------:R-:W-:Y:S02]  /*277e0*/  IMAD R34, R34, UR27, RZ ;  /* 0x0000001b22227c24 */ /* 0x000fe4000f8e02ff */
[----:B------:R-:W-:-:S02]  /*277f0*/  IMAD.X R80, R50, 0x1, R15, P3 ;  /* 0x0000000132507824 */ /* 0x000fc400018e060f */
        /* <DEDUP_REMOVED lines=14> */
[----:B------:R-:W-:Y:S01]  /*278e0*/  IADD3 R61, P3, PT, R34, R17, RZ ;  /* 0x00000011223d7210 */ /* 0x000fe20007f7e0ff */
[----:B------:R-:W-:Y:S01]  /*278f0*/  IMAD.X R64, R54, 0x1, R16, P2 ;  /* 0x0000000136407824 */ /* 0x000fe200010e0610 */
[----:B------:R-:W-:-:S02]  /*27900*/  IADD3 R59, P4, PT, R37, R18, RZ ;  /* 0x00000012253b7210 */ /* 0x000fc40007f9e0ff */
[-C--:B------:R-:W-:Y:S02]  /*27910*/  IADD3 R57, P1, PT, R37, R17.reuse, RZ ;  /* 0x0000001125397210 */ /* 0x080fe40007f3e0ff */
[----:B------:R-:W-:Y:S02]  /*27920*/  SHF.R.S32.HI R56, RZ, 0x1f, R36 ;  /* 0x0000001fff387819 */ /* 0x000fe40000011424 */
[----:B------:R-:W-:Y:S02]  /*27930*/  IADD3 R71, P2, PT, R36, R18, RZ ;  /* 0x0000001224477210 */ /* 0x000fe40007f5e0ff */
[----:B------:R-:W-:Y:S01]  /*27940*/  SHF.R.S32.HI R37, RZ, 0x1f, R37 ;  /* 0x0000001fff257819 */ /* 0x000fe20000011425 */
[----:B------:R-:W-:Y:S01]  /*27950*/  IMAD.X R62, R54, 0x1, R15, P3 ;  /* 0x00000001363e7824 */ /* 0x000fe200018e060f */
[----:B------:R-:W-:Y:S02]  /*27960*/  IADD3 R69, P3, PT, R36, R17, RZ ;  /* 0x0000001124457210 */ /* 0x000fe40007f7e0ff */
[----:B------:R-:W-:Y:S01]  /*27970*/  PRMT R52, RZ, 0x7610, R52 ;  /* 0x00007610ff347816 */ /* 0x000fe20000000034 */
[----:B------:R-:W-:-:S02]  /*27980*/  IMAD.X R73, R56, 0x1, R16, P2 ;  /* 0x0000000138497824 */ /* 0x000fc400010e0610 */
[----:B------:R-:W-:Y:S02]  /*27990*/  IMAD.X R60, R37, 0x1, R16, P4 ;  /* 0x00000001253c7824 */ /* 0x000fe400020e0610 */
[----:B------:R-:W-:Y:S02]  /*279a0*/  @P5 IMAD.MOV.U32 R16, RZ, RZ, R133 ;  /* 0x000000ffff105224 */ /* 0x000fe400078e0085 */
[----:B------:R-:W-:Y:S01]  /*279b0*/  @P5 IMAD.MOV.U32 R17, RZ, RZ, R134 ;  /* 0x000000ffff115224 */ /* 0x000fe200078e0086 */
[----:B----4-:R1:W-:Y:S01]  /*279c0*/  STS.U8 [R11+UR5+0x23280], R44 ;  /* 0x0232802c0b007988 */ /* 0x0103e20008000005 */
[----:B------:R-:W-:Y:S02]  /*279d0*/  PRMT R51, RZ, 0x7610, R51 ;  /* 0x00007610ff337816 */ /* 0x000fe40000000033 */
[----:B------:R-:W-:Y:S02]  /*279e0*/  PRMT R38, RZ, 0x7610, R38 ;  /* 0x00007610ff267816 */ /* 0x000fe40000000026 */
[----:B------:R-:W-:Y:S01]  /*279f0*/  PRMT R19, RZ, 0x7610, R19 ;  /* 0x00007610ff137816 */ /* 0x000fe20000000013 */
[----:B------:R2:W3:Y:S01]  /*27a00*/  @P5 LDG.E.U8 R52, desc[UR18][R16.64] ;  /* 0x0000001210345981 */ /* 0x0004e2000c1e1100 */
[----:B------:R-:W-:-:S03]  /*27a10*/  PRMT R50, RZ, 0x7610, R50 ;  /* 0x00007610ff327816 */ /* 0x000fc60000000032 */
[----:B------:R-:W5:Y:S01]  /*27a20*/  LDL.LU R14, [R1+0x19b8] ;  /* 0x0019b800010e7983 */ /* 0x000f620000300800 */
[----:B--2---:R-:W-:Y:S02]  /*27a30*/  @P0 IMAD.MOV.U32 R16, RZ, RZ, R131 ;  /* 0x000000ffff100224 */ /* 0x004fe400078e0083 */
[----:B------:R-:W-:-:S05]  /*27a40*/  @P0 IMAD.MOV.U32 R17, RZ, RZ, R132 ;  /* 0x000000ffff110224 */ /* 0x000fca00078e0084 */
[----:B------:R2:W4:Y:S01]  /*27a50*/  @P0 LDG.E.U8 R51, desc[UR18][R16.64] ;  /* 0x0000001210330981 */ /* 0x000522000c1e1100 */
[----:B------:R-:W-:Y:S01]  /*27a60*/  PRMT R49, RZ, 0x7610, R49 ;  /* 0x00007610ff317816 */ /* 0x000fe20000000031 */
[----:B--2---:R-:W-:Y:S02]  /*27a70*/  @P5 IMAD.MOV.U32 R16, RZ, RZ, R129 ;  /* 0x000000ffff105224 */ /* 0x004fe400078e0081 */
[----:B------:R-:W-:-:S05]  /*27a80*/  @P5 IMAD.MOV.U32 R17, RZ, RZ, R130 ;  /* 0x000000ffff115224 */ /* 0x000fca00078e0082 */
[----:B------:R2:W3:Y:S01]  /*27a90*/  @P5 LDG.E.U8 R50, desc[UR18][R16.64] ;  /* 0x0000001210325981 */ /* 0x0004e2000c1e1100 */
        /* <DEDUP_REMOVED lines=16> */
[----:B-1----:R-:W-:Y:S01]  /*27ba0*/  PRMT R44, RZ, 0x7610, R44 ;  /* 0x00007610ff2c7816 */ /* 0x002fe2000000002c */
[----:B--2---:R-:W-:Y:S02]  /*27bb0*/  @P0 IMAD.MOV.U32 R16, RZ, RZ, R119 ;  /* 0x000000ffff100224 */ /* 0x004fe400078e0077 */
[----:B------:R-:W-:-:S05]  /*27bc0*/  @P0 IMAD.MOV.U32 R17, RZ, RZ, R120 ;  /* 0x000000ffff110224 */ /* 0x000fca00078e0078 */
[----:B------:R1:W2:Y:S01]  /*27bd0*/  @P0 LDG.E.U8 R45, desc[UR18][R16.64] ;  /* 0x00000012102d0981 */ /* 0x0002a2000c1e1100 */
[----:B------:R-:W-:Y:S01]  /*27be0*/  PRMT R43, RZ, 0x7610, R43 ;  /* 0x00007610ff2b7816 */ /* 0x000fe2000000002b */
[----:B-1----:R-:W-:Y:S02]  /*27bf0*/  @P5 IMAD.MOV.U32 R16, RZ, RZ, R117 ;  /* 0x000000ffff105224 */ /* 0x002fe400078e0075 */
        /* <DEDUP_REMOVED lines=17> */
[----:B------:R1:W2:Y:S02]  /*27d10*/  @P5 LDG.E.U8 R40, desc[UR18][R16.64] ;  /* 0x0000001210285981 */ /* 0x0002a4000c1e1100 */
[----:B-1----:R-:W-:Y:S02]  /*27d20*/  @P0 IMAD.MOV.U32 R16, RZ, RZ, R107 ;  /* 0x000000ffff100224 */ /* 0x002fe400078e006b */
[----:B------:R-:W-:-:S05]  /*27d30*/  @P0 IMAD.MOV.U32 R17, RZ, RZ, R108 ;  /* 0x000000ffff110224 */ /* 0x000fca00078e006c */
[----:B------:R1:W2:Y:S01]  /*27d40*/  @P0 LDG.E.U8 R39, desc[UR18][R16.64] ;  /* 0x0000001210270981 */ /* 0x0002a2000c1e1100 */
[----:B------:R-:W-:Y:S01]  /*27d50*/  IMAD.X R58, R37, 0x1, R15, P1 ;  /* 0x00000001253a7824 */ /* 0x000fe200008e060f */
        /* <DEDUP_REMOVED lines=55> */
[----:B------:R-:W-:Y:S02]  /*280d0*/  PRMT R23, RZ, 0x7610, R23 ;  /* 0x00007610ff177816 */ /* 0x000fe40000000017 */
[----:B------:R-:W-:Y:S01]  /*280e0*/  PRMT R18, RZ, 0x7610, R18 ;  /* 0x00007610ff127816 */ /* 0x000fe20000000012 */
[----:B------:R-:W-:Y:S02]  /*280f0*/  @P5 IMAD.MOV.U32 R54, RZ, RZ, R71 ;  /* 0x000000ffff365224 */ /* 0x000fe400078e0047 */
[----:B-1----:R-:W-:Y:S02]  /*28100*/  @P5 IMAD.MOV.U32 R16, RZ, RZ, R77 ;  /* 0x000000ffff105224 */ /* 0x002fe400078e004d */
[----:B------:R-:W-:Y:S02]  /*28110*/  @P5 IMAD.MOV.U32 R17, RZ, RZ, R78 ;  /* 0x000000ffff115224 */ /* 0x000fe400078e004e */
[----:B------:R-:W-:-:S03]  /*28120*/  @P5 IMAD.MOV.U32 R55, RZ, RZ, R73 ;  /* 0x000000ffff375224 */ /* 0x000fc600078e0049 */
[----:B------:R1:W2:Y:S01]  /*28130*/  @P5 LDG.E.U8 R24, desc[UR18][R16.64] ;  /* 0x0000001210185981 */ /* 0x0002a2000c1e1100 */
[----:B------:R-:W-:-:S03]  /*28140*/  IMAD.X R70, R56, 0x1, R15, P3 ;  /* 0x0000000138467824 */ /* 0x000fc600018e060f */
[----:B------:R0:W2:Y:S01]  /*28150*/  @P5 LDG.E.U8 R18, desc[UR18][R54.64] ;  /* 0x0000001236125981 */ /* 0x0000a2000c1e1100 */
[----:B-1----:R-:W-:Y:S02]  /*28160*/  @P0 IMAD.MOV.U32 R16, RZ, RZ, R75 ;  /* 0x000000ffff100224 */ /* 0x002fe400078e004b */
[----:B------:R-:W-:Y:S02]  /*28170*/  @P0 IMAD.MOV.U32 R17, RZ, RZ, R76 ;  /* 0x000000ffff110224 */ /* 0x000fe400078e004c */
[----:B0-----:R-:W-:Y:S02]  /*28180*/  @P0 IMAD.MOV.U32 R54, RZ, RZ, R69 ;  /* 0x000000ffff360224 */ /* 0x001fe400078e0045 */
[----:B------:R-:W-:Y:S01]  /*28190*/  @P0 IMAD.MOV.U32 R55, RZ, RZ, R70 ;  /* 0x000000ffff370224 */ /* 0x000fe200078e0046 */
[----:B------:R0:W2:Y:S01]  /*281a0*/  @P0 LDG.E.U8 R23, desc[UR18][R16.64] ;  /* 0x0000001210170981 */ /* 0x0000a2000c1e1100 */
[----:B------:R-:W-:Y:S02]  /*281b0*/  PRMT R28, RZ, 0x7610, R28 ;  /* 0x00007610ff1c7816 */ /* 0x000fe4000000001c */
[----:B0-----:R-:W-:-:S06]  /*281c0*/  PRMT R17, RZ, 0x7610, R17 ;  /* 0x00007610ff117816 */ /* 0x001fcc0000000011 */
[----:B------:R0:W2:Y:S01]  /*281d0*/  @P0 LDG.E.U8 R17, desc[UR18][R54.64] ;  /* 0x0000001236110981 */ /* 0x0000a2000c1e1100 */
[----:B------:R-:W-:Y:S01]  /*281e0*/  PRMT R27, RZ, 0x7610, R27 ;  /* 0x00007610ff1b7816 */ /* 0x000fe2000000001b */
[----:B0-----:R-:W-:Y:S02]  /*281f0*/  @P5 IMAD.MOV.U32 R54, RZ, RZ, R67 ;  /* 0x000000ffff365224 */ /* 0x001fe400078e0043 */
[----:B------:R-:W-:-:S05]  /*28200*/  @P5 IMAD.MOV.U32 R55, RZ, RZ, R68 ;  /* 0x000000ffff375224 */ /* 0x000fca00078e0044 */
        /* <DEDUP_REMOVED lines=16> */
[----:B------:R0:W3:Y:S02]  /*28310*/  @P5 LDG.E.U8 R16, desc[UR18][R54.64] ;  /* 0x0000001236105981 */ /* 0x0000e4000c1e1100 */
[----:B0-----:R-:W-:Y:S02]  /*28320*/  @P0 IMAD.MOV.U32 R54, RZ, RZ, R57 ;  /* 0x000000ffff360224 */ /* 0x001fe400078e0039 */
[----:B------:R-:W-:-:S05]  /*28330*/  @P0 IMAD.MOV.U32 R55, RZ, RZ, R58 ;  /* 0x000000ffff370224 */ /* 0x000fca00078e003a */
[----:B------:R-:W3:Y:S04]  /*28340*/  @P0 LDG.E.U8 R15, desc[UR18][R54.64] ;  /* 0x00000012360f0981 */ /* 0x000ee8000c1e1100 */
[----:B------:R0:W-:Y:S04]  /*28350*/  STL [R1+0x7ec], R133 ;  /* 0x0007ec8501007387 */ /* 0x0001e80000100800 */
        /* <DEDUP_REMOVED lines=65> */
[----:B--2---:R0:W-:Y:S04]  /*28770*/  STS.U8 [R11+UR5+0x21680], R32 ;  /* 0x021680200b007988 */ /* 0x0041e80008000005 */
[----:B------:R0:W-:Y:S04]  /*28780*/  STS.U8 [R11+UR5+0x23680], R31 ;  /* 0x0236801f0b007988 */ /* 0x0001e80008000005 */
        /* <DEDUP_REMOVED lines=9> */
[----:B------:R0:W-:Y:S01]  /*28820*/  STL [R1+0x800], R58 ;  /* 0x0008003a01007387 */ /* 0x0001e20000100800 */
[----:B------:R-:W-:Y:S01]  /*28830*/  VIADD R159, R159, 0xff ;  /* 0x000000ff9f9f7836 */ /* 0x000fe20000000000 */
[----:B------:R-:W-:-:S02]  /*28840*/  ISETP.NE.U32.AND P0, PT, RZ, UR12, PT ;  /* 0x0000000cff007c0c */ /* 0x000fc4000bf05070 */
[----:B------:R0:W-:Y:S02]  /*28850*/  STS.U8 [R11+UR5+0x21a80], R26 ;  /* 0x021a801a0b007988 */ /* 0x0001e40008000005 */
[C---:B------:R-:W-:Y:S02]  /*28860*/  ISETP.LT.OR P1, PT, R159.reuse, 0x100, P0 ;  /* 0x000001009f00780c */ /* 0x040fe40000721670 */
[----:B------:R0:W-:Y:S04]  /*28870*/  STS.U8 [R11+UR5+0x23a80], R25 ;  /* 0x023a80190b007988 */ /* 0x0001e80008000005 */
[----:B------:R0:W-:Y:S04]  /*28880*/  STS.U8 [R11+UR5+0x21e80], R20 ;  /* 0x021e80140b007988 */ /* 0x0001e80008000005 */
[----:B------:R0:W-:Y:S04]  /*28890*/  STS.U8 [R11+UR5+0x23e80], R19 ;  /* 0x023e80130b007988 */ /* 0x0001e80008000005 */
[----:B---3--:R0:W-:Y:S04]  /*288a0*/  STS.U8 [R12+UR5+0x20300], R52 ;  /* 0x020300340c007988 */ /* 0x0081e80008000005 */
[----:B----4-:R0:W-:Y:S04]  /*288b0*/  STS.U8 [R12+UR5+0x22300], R51 ;  /* 0x022300330c007988 */ /* 0x0101e80008000005 */
[----:B------:R0:W-:Y:S04]  /*288c0*/  STS.U8 [R12+UR5+0x20700], R48 ;  /* 0x020700300c007988 */ /* 0x0001e80008000005 */
        /* <DEDUP_REMOVED lines=28> */
[----:B------:R0:W-:Y:S01]  /*28a90*/  STS.U8 [R13+UR5+0x23f80], R15 ;  /* 0x023f800f0d007988 */ /* 0x0001e20008000005 */
[----:B------:R1:W-:Y:S06]  /*28aa0*/  MEMBAR.ALL.CTA ;  /* 0x0000000000007992 */ /* 0x0003ec0000008000 */
[----:B-1----:R-:W1:Y:S02]  /*28ab0*/  FENCE.VIEW.ASYNC.S ;  /* 0x00000000000073c6 */ /* 0x002e640000000000 */
[----:B-1----:R-:W-:Y:S01]  /*28ac0*/  BAR.SYNC.DEFER_BLOCKING 0x0 ;  /* 0x0000000000007b1d */ /* 0x002fe20000010000 */
[----:B------:R-:W-:-:S05]  /*28ad0*/  ISETP.GE.AND P2, PT, R159, 0x200, PT ;  /* 0x000002009f00780c */ /* 0x000fca0003f46270 */
[----:B------:R-:W-:Y:S08]  /*28ae0*/  @P1 BRA `(.L_x_6) ;  /* 0x0000000400781947 */ /* 0x000ff00003800000 */
[----:B------:R-:W-:Y:S02]  /*28af0*/  USHF.R.U32.HI UR12, URZ, 0x4, UR5 ;  /* 0x00000004ff0c7899 */ /* 0x000fe40008011605 */
[----:B------:R-:W-:Y:S02]  /*28b00*/  UIADD3 UR10, UPT, UPT, UR5, 0x20000, URZ ;  /* 0x00020000050a7890 */ /* 0x000fe4000fffe0ff */
[----:B------:R-:W-:Y:S02]  /*28b10*/  USGXT.U32 UR12, UR12, 0xe ;  /* 0x0000000e0c0c789a */ /* 0x000fe40008000000 */
[----:B------:R-:W-:Y:S02]  /*28b20*/  USHF.R.U32.HI UR10, URZ, 0x4, UR10 ;  /* 0x00000004ff0a7899 */ /* 0x000fe4000801160a */
[----:B------:R-:W-:Y:S02]  /*28b30*/  UIADD3 UR46, UP1, UPT, UR12, 0x100, URZ ;  /* 0x000001000c2e7890 */ /* 0x000fe4000ff3e0ff */
[----:B------:R-:W-:Y:S01]  /*28b40*/  USGXT.U32 UR48, UR10, 0xe ;  /* 0x0000000e0a30789a */ /* 0x000fe20008000000 */
[----:B------:R-:W-:Y:S01]  /*28b50*/  UMOV UR4, URZ ;  /* 0x000000ff00047c82 */ /* 0x000fe20008000000 */
[----:B------:R-:W-:Y:S01]  /*28b60*/  UMOV UR13, URZ ;  /* 0x000000ff000d7c82 */ /* 0x000fe20008000000 */
[----:B------:R-:W-:-:S02]  /*28b70*/  UIADD3.X UR47, UPT, UPT, UR4, 0x40004040, URZ, UP1, !UPT ;  /* 0x40004040042f7890 */ /* 0x000fc40008ffe4ff */
[----:B------:R-:W-:Y:S01]  /*28b80*/  UIADD3 UR50, UP1, UPT, UR48, 0x2, URZ ;  /* 0x0000000230327890 */ /* 0x000fe2000ff3e0ff */
[----:B------:R-:W-:Y:S01]  /*28b90*/  UMOV UR54, UR8 ;  /* 0x0000000800367c82 */ /* 0x000fe20008000000 */
[----:B------:R-:W-:Y:S02]  /*28ba0*/  UMOV UR55, URZ ;  /* 0x000000ff00377c82 */ /* 0x000fe40008000000 */
[----:B------:R-:W-:Y:S01]  /*28bb0*/  UIADD3.X UR51, UPT, UPT, UR13, 0x40004040, URZ, UP1, !UPT ;  /* 0x400040400d337890 */ /* 0x000fe20008ffe4ff */
[----:B------:R-:W-:Y:S01]  /*28bc0*/  UMOV UR36, 0x0 ;  /* 0x0000000000247882 */ /* 0x000fe20000000000 */
[----:B------:R-:W-:Y:S01]  /*28bd0*/  UMOV UR37, 0x8108010 ;  /* 0x0810801000257882 */ /* 0x000fe20000000000 */
[----:B------:R-:W-:Y:S01]  /*28be0*/  UMOV UR13, 0x40004040 ;  /* 0x40004040000d7882 */ /* 0x000fe20000000000 */
[----:B------:R-:W-:Y:S01]  /*28bf0*/  UMOV UR49, 0x40004040 ;  /* 0x4000404000317882 */ /* 0x000fe20000000000 */
[----:B------:R-:W-:Y:S01]  /*28c00*/  UMOV UR4, UR54 ;  /* 0x0000003600047c82 */ /* 0x000fe20008000000 */
[----:B------:R-:W-:Y:S01]  /*28c10*/  UIADD3.64 UR54, UPT, UPT, UR46, 0x100, URZ ;  /* 0x000001002e367897 */ /* 0x000fe2000fffe0ff */
[----:B------:R1:W-:Y:S01]  /*28c20*/  UTCQMMA gdesc[UR12], gdesc[UR48], tmem[UR6], tmem[UR36], idesc[UR37], !UPT ;  /* 0x00ff24300c0075ea */ /* 0x0003e2000f800306 */
[----:B------:R-:W-:-:S02]  /*28c30*/  UIADD3.64 UR66, UPT, UPT, UR50, 0x2, URZ ;  /* 0x0000000232427897 */ /* 0x000fc4000fffe0ff */
[----:B------:R-:W-:Y:S01]  /*28c40*/  UIADD3.64 UR56, UPT, UPT, UR46, 0x200, URZ ;  /* 0x000002002e387897 */ /* 0x000fe2000fffe0ff */
[----:B------:R-:W-:Y:S01]  /*28c50*/  UMOV UR30, 0x0 ;  /* 0x00000000001e7882 */ /* 0x000fe20000000000 */
[----:B------:R-:W-:Y:S01]  /*28c60*/  UMOV UR31, 0x8108010 ;  /* 0x08108010001f7882 */ /* 0x000fe20000000000 */
[----:B------:R-:W-:Y:S02]  /*28c70*/  UIADD3.64 UR58, UPT, UPT, UR46, 0x300, URZ ;  /* 0x000003002e3a7897 */ /* 0x000fe4000fffe0ff */
[----:B------:R-:W-:Y:S01]  /*28c80*/  UTCQMMA gdesc[UR46], gdesc[UR50], tmem[UR6], tmem[UR30], idesc[UR31], UPT ;  /* 0x00ff1e322e0075ea */ /* 0x000fe2000b800306 */
[----:B------:R-:W-:Y:S02]  /*28c90*/  UIADD3.64 UR76, UPT, UPT, UR50, 0x1fe, URZ ;  /* 0x000001fe324c7897 */ /* 0x000fe4000fffe0ff */
[----:B-1----:R-:W-:Y:S01]  /*28ca0*/  UIADD3.64 UR12, UPT, UPT, UR50, 0x4, URZ ;  /* 0x00000004320c7897 */ /* 0x002fe2000fffe0ff */
[----:B------:R-:W-:Y:S01]  /*28cb0*/  UMOV UR22, 0x0 ;  /* 0x0000000000167882 */ /* 0x000fe20000000000 */
[----:B------:R-:W-:Y:S01]  /*28cc0*/  UMOV UR23, 0x8108010 ;  /* 0x0810801000177882 */ /* 0x000fe20000000000 */
[----:B------:R-:W-:Y:S01]  /*28cd0*/  UMOV UR40, 0x0 ;  /* 0x0000000000287882 */ /* 0x000fe20000000000 */
[----:B------:R-:W-:Y:S01]  /*28ce0*/  UMOV UR41, 0x8108010 ;  /* 0x0810801000297882 */ /* 0x000fe20000000000 */
[----:B------:R-:W-:Y:S01]  /*28cf0*/  UIADD3.64 UR60, UPT, UPT, UR46, 0x400, URZ ;  /* 0x000004002e3c7897 */ /* 0x000fe2000fffe0ff */
[----:B------:R1:W-:Y:S01]  /*28d00*/  UTCQMMA gdesc[UR54], gdesc[UR66], tmem[UR6], tmem[UR22], idesc[UR23], UPT ;  /* 0x00ff1642360075ea */ /* 0x0003e2000b800306 */
[----:B------:R-:W-:-:S02]  /*28d10*/  UIADD3.64 UR36, UPT, UPT, UR50, 0x200, URZ ;  /* 0x0000020032247897 */ /* 0x000fc4000fffe0ff */
[----:B------:R2:W-:Y:S01]  /*28d20*/  UTCQMMA gdesc[UR56], gdesc[UR12], tmem[UR6], tmem[UR40], idesc[UR41], UPT ;  /* 0x00ff280c380075ea */ /* 0x0005e2000b800306 */
[----:B------:R-:W-:Y:S02]  /*28d30*/  UIADD3.64 UR62, UPT, UPT, UR46, 0x500, URZ ;  /* 0x000005002e3e7897 */ /* 0x000fe4000fffe0ff */
[----:B------:R-:W-:Y:S02]  /*28d40*/  UIADD3.64 UR64, UPT, UPT, UR46, 0x600, URZ ;  /* 0x000006002e407897 */ /* 0x000fe4000fffe0ff */
[----:B------:R-:W-:Y:S02]  /*28d50*/  UIADD3 UR75, UPT, UPT, UR6, 0x40, URZ ;  /* 0x00000040064b7890 */ /* 0x000fe4000fffe0ff */
[----:B------:R-:W-:Y:S02]  /*28d60*/  UIADD3.64 UR68, UPT, UPT, UR46, 0x700, URZ ;  /* 0x000007002e447897 */ /* 0x000fe4000fffe0ff */
[----:B-1----:R-:W-:Y:S02]  /*28d70*/  UIADD3.64 UR54, UPT, UPT, UR50, 0x202, URZ ;  /* 0x0000020232367897 */ /* 0x002fe4000fffe0ff */
[----:B--2---:R-:W-:Y:S01]  /*28d80*/  UIADD3.64 UR40, UPT, UPT, UR50, 0x204, URZ ;  /* 0x0000020432287897 */ /* 0x004fe2000fffe0ff */
[----:B------:R-:W-:Y:S01]  /*28d90*/  UMOV UR16, 0x0 ;  /* 0x0000000000107882 */ /* 0x000fe20000000000 */
[----:B------:R-:W-:Y:S01]  /*28da0*/  UMOV UR17, 0x8108010 ;  /* 0x0810801000117882 */ /* 0x000fe20000000000 */
[----:B------:R-:W-:-:S02]  /*28db0*/  UIADD3 UR74, UPT, UPT, UR6, 0x40, URZ ;  /* 0x00000040064a7890 */ /* 0x000fc4000fffe0ff */
[----:B------:R1:W-:Y:S01]  /*28dc0*/  UTCQMMA gdesc[UR58], gdesc[UR76], tmem[UR6], tmem[UR16], idesc[UR17], UPT ;  /* 0x00ff104c3a0075ea */ /* 0x0003e2000b800306 */
[----:B------:R-:W-:Y:S02]  /*28dd0*/  UIADD3.64 UR30, UPT, UPT, UR46, 0x800, URZ ;  /* 0x000008002e1e7897 */ /* 0x000fe4000fffe0ff */
[----:B------:R-:W-:Y:S02]  /*28de0*/  UIADD3 UR73, UPT, UPT, UR6, 0x40, URZ ;  /* 0x0000004006497890 */ /* 0x000fe4000fffe0ff */
[----:B------:R-:W-:Y:S01]  /*28df0*/  UIADD3.64 UR22, UPT, UPT, UR46, 0x900, URZ ;  /* 0x000009002e167897 */ /* 0x000fe2000fffe0ff */
[----:B------:R-:W-:Y:S01]  /*28e00*/  UMOV UR28, 0x0 ;  /* 0x00000000001c7882 */ /* 0x000fe20000000000 */
[----:B------:R-:W-:Y:S01]  /*28e10*/  UMOV UR29, 0x8108010 ;  /* 0x08108010001d7882 */ /* 0x000fe20000000000 */
[----:B------:R-:W-:Y:S02]  /*28e20*/  UIADD3 UR72, UPT, UPT, UR6, 0x40, URZ ;  /* 0x0000004006487890 */ /* 0x000fe4000fffe0ff */
[----:B------:R2:W-:Y:S01]  /*28e30*/  UTCQMMA gdesc[UR60], gdesc[UR36], tmem[UR6], tmem[UR28], idesc[UR29], UPT ;  /* 0x00ff1c243c0075ea */ /* 0x0005e2000b800306 */
[----:B------:R-:W-:-:S02]  /*28e40*/  UIADD3.64 UR56, UPT, UPT, UR46, 0xa00, URZ ;  /* 0x00000a002e387897 */ /* 0x000fc4000fffe0ff */
[----:B------:R-:W-:Y:S02]  /*28e50*/  UIADD3 UR71, UPT, UPT, UR6, 0x40, URZ ;  /* 0x0000004006477890 */ /* 0x000fe4000fffe0ff */
[----:B-1----:R-:W-:Y:S01]  /*28e60*/  UIADD3.64 UR16, UPT, UPT, UR46, 0xb00, URZ ;  /* 0x00000b002e107897 */ /* 0x002fe2000fffe0ff */
[----:B------:R-:W-:Y:S01]  /*28e70*/  UMOV UR14, 0x0 ;  /* 0x00000000000e7882 */ /* 0x000fe20000000000 */
[----:B------:R-:W-:Y:S01]  /*28e80*/  UMOV UR15, 0x8108010 ;  /* 0x08108010000f7882 */ /* 0x000fe20000000000 */
[----:B------:R-:W-:Y:S02]  /*28e90*/  UIADD3 UR70, UPT, UPT, UR6, 0x40, URZ ;  /* 0x0000004006467890 */ /* 0x000fe4000fffe0ff */
[----:B------:R1:W-:Y:S01]  /*28ea0*/  UTCQMMA gdesc[UR62], gdesc[UR54], tmem[UR6], tmem[UR14], idesc[UR15], UPT ;  /* 0x00ff0e363e0075ea */ /* 0x0003e2000b800306 */
[----:B------:R-:W-:Y:S01]  /*28eb0*/  UIADD3.64 UR58, UPT, UPT, UR46, 0xc00, URZ ;  /* 0x00000c002e3a7897 */ /* 0x000fe2000fffe0ff */
[----:B------:R-:W-:Y:S01]  /*28ec0*/  UMOV UR24, 0x0 ;  /* 0x0000000000187882 */ /* 0x000fe20000000000 */
[----:B------:R-:W-:Y:S01]  /*28ed0*/  UMOV UR25, 0x8108010 ;  /* 0x0810801000197882 */ /* 0x000fe20000000000 */
[----:B------:R-:W-:-:S02]  /*28ee0*/  UIADD3 UR11, UPT, UPT, UR6, 0x40, URZ ;  /* 0x00000040060b7890 */ /* 0x000fc4000fffe0ff */
[----:B------:R1:W-:Y:S01]  /*28ef0*/  UTCQMMA gdesc[UR64], gdesc[UR40], tmem[UR6], tmem[UR24], idesc[UR25], UPT ;  /* 0x00ff1828400075ea */ /* 0x0003e2000b800306 */
[----:B--2---:R-:W-:Y:S01]  /*28f00*/  UIADD3.64 UR28, UPT, UPT, UR46, 0xd00, URZ ;  /* 0x00000d002e1c7897 */ /* 0x004fe2000fffe0ff */
[----:B------:R-:W-:Y:S01]  /*28f10*/  UMOV UR34, 0x0 ;  /* 0x0000000000227882 */ /* 0x000fe20000000000 */
[----:B------:R-:W-:Y:S01]  /*28f20*/  UMOV UR35, 0x8108010 ;  /* 0x0810801000237882 */ /* 0x000fe20000000000 */
[----:B------:R-:W-:Y:S01]  /*28f30*/  UIADD3 UR10, UPT, UPT, UR6, 0x40, URZ ;  /* 0x00000040060a7890 */ /* 0x000fe2000fffe0ff */
[----:B------:R1:W-:Y:S01]  /*28f40*/  UTCQMMA gdesc[UR68], gdesc[UR48], tmem[UR75], tmem[UR34], idesc[UR35], !UPT ;  /* 0x00ff2230440075ea */ /* 0x0003e2000f80034b */
[----:B------:R-:W-:Y:S01]  /*28f50*/  UIADD3.64 UR46, UPT, UPT, UR46, 0xe00, URZ ;  /* 0x00000e002e2e7897 */ /* 0x000fe2000fffe0ff */
[----:B------:R-:W-:Y:S01]  /*28f60*/  UMOV UR20, 0x0 ;  /* 0x0000000000147882 */ /* 0x000fe20000000000 */
[----:B------:R-:W-:Y:S01]  /*28f70*/  UMOV UR21, 0x8108010 ;  /* 0x0810801000157882 */ /* 0x000fe20000000000 */
[----:B------:R-:W-:Y:S01]  /*28f80*/  UMOV UR42, 0x0 ;  /* 0x00000000002a7882 */ /* 0x000fe20000000000 */
[----:B------:R-:W-:Y:S01]  /*28f90*/  UMOV UR43, 0x8108010 ;  /* 0x08108010002b7882 */ /* 0x000fe20000000000 */
[----:B------:R-:W-:Y:S01]  /*28fa0*/  UMOV UR38, 0x0 ;  /* 0x0000000000267882 */ /* 0x000fe20000000000 */
[----:B------:R-:W-:Y:S01]  /*28fb0*/  UMOV UR39, 0x8108010 ;  /* 0x0810801000277882 */ /* 0x000fe20000000000 */
[----:B------:R1:W-:Y:S01]  /*28fc0*/  UTCQMMA gdesc[UR30], gdesc[UR50], tmem[UR74], tmem[UR20], idesc[UR21], UPT ;  /* 0x00ff14321e0075ea */ /* 0x0003e2000b80034a */
        /* <DEDUP_REMOVED lines=12> */
[----:B------:R1:W-:Y:S01]  /*29090*/  UTCQMMA gdesc[UR28], gdesc[UR54], tmem[UR11], tmem[UR44], idesc[UR45], UPT ;  /* 0x00ff2c361c0075ea */ /* 0x0003e2000b80030b */
[----:B------:R1:W-:Y:S01]  /*290a0*/  UTCQMMA gdesc[UR46], gdesc[UR40], tmem[UR10], tmem[UR52], idesc[UR53], UPT ;  /* 0x00ff34282e0075ea */ /* 0x0003e2000b80030a */
[----:B------:R1:W-:Y:S01]  /*290b0*/  UTCBAR [UR4], URZ ;  /* 0x000000ff040073e9 */ /* 0x0003e200080000ff */
[----:B------:R-:W-:Y:S01]  /*290c0*/  NOP ;  /* 0x0000000000007918 */ /* 0x000fe20000000000 */
.L_x_6:
[----:B-1----:R-:W-:Y:S01]  /*290d0*/  UMOV UR4, URZ ;  /* 0x000000ff00047c82 */ /* 0x002fe20008000000 */
[----:B------:R-:W-:Y:S05]  /*290e0*/  @!P2 BRA `(.L_x_7) ;  /* 0x000002800004a947 */ /* 0x000fea0003800000 */
[----:B0-----:R-:W-:Y:S01]  /*290f0*/  SHF.R.S32.HI R15, RZ, 0x1f, R159 ;  /* 0x0000001fff0f7819 */ /* 0x001fe2000001149f */
[----:B------:R-:W-:Y:S01]  /*29100*/  UIADD3 UR10, UPT, UPT, UR5, 0x10000, URZ ;  /* 0x00010000050a7890 */ /* 0x000fe2000fffe0ff */
[----:B-----5:R-:W-:Y:S01]  /*29110*/  IMAD.SHL.U32 R14, R14, 0x100, RZ ;  /* 0x000001000e0e7824 */ /* 0x020fe200078e00ff */
[----:B------:R-:W-:Y:S01]  /*29120*/  UIADD3 UR12, UPT, UPT, UR5, 0x24000, URZ ;  /* 0x00024000050c7890 */ /* 0x000fe2000fffe0ff */
[----:B------:R-:W-:Y:S01]  /*29130*/  LEA.HI R15, R15, R159, RZ, 0x8 ;  /* 0x0000009f0f0f7211 */ /* 0x000fe200078f40ff */
[----:B------:R-:W-:Y:S01]  /*29140*/  USHF.R.U32.HI UR10, URZ, 0x4, UR10 ;  /* 0x00000004ff0a7899 */ /* 0x000fe2000801160a */
[----:B------:R-:W-:Y:S01]  /*29150*/  STL [R1+0x19ac], RZ ;  /* 0x0019acff01007387 */ /* 0x000fe20000100800 */
[----:B------:R-:W-:Y:S01]  /*29160*/  USHF.R.U32.HI UR12, URZ, 0x4, UR12 ;  /* 0x00000004ff0c7899 */ /* 0x000fe2000801160c */
[----:B------:R-:W-:Y:S01]  /*29170*/  SHF.R.S32.HI R15, RZ, 0x8, R15 ;  /* 0x00000008ff0f7819 */ /* 0x000fe2000001140f */
[----:B------:R-:W-:Y:S02]  /*29180*/  USGXT.U32 UR10, UR10, 0xe ;  /* 0x0000000e0a0a789a */ /* 0x000fe40008000000 */
[----:B------:R-:W-:Y:S01]  /*29190*/  USGXT.U32 UR16, UR12, 0xe ;  /* 0x0000000e0c10789a */ /* 0x000fe20008000000 */
[----:B------:R-:W-:Y:S01]  /*291a0*/  VIMNMX R15, PT, PT, R15, 0x2, !PT ;  /* 0x000000020f0f7848 */ /* 0x000fe20007fe0100 */
[----:B------:R-:W-:-:S02]  /*291b0*/  UIADD3 UR14, UP1, UPT, UR10, 0x100, URZ ;  /* 0x000001000a0e7890 */ /* 0x000fc4000ff3e0ff */
[----:B------:R-:W-:Y:S02]  /*291c0*/  UIADD3 UR12, UP2, UPT, UR16, 0x2, URZ ;  /* 0x00000002100c7890 */ /* 0x000fe4000ff5e0ff */
[----:B------:R-:W-:Y:S01]  /*291d0*/  VIADD R15, R15, 0xfffffffe ;  /* 0xfffffffe0f0f7836 */ /* 0x000fe20000000000 */
[----:B------:R-:W-:Y:S01]  /*291e0*/  UMOV UR4, URZ ;  /* 0x000000ff00047c82 */ /* 0x000fe20008000000 */
[----:B------:R-:W-:Y:S01]  /*291f0*/  UMOV UR11, URZ ;  /* 0x000000ff000b7c82 */ /* 0x000fe20008000000 */
[----:B------:R-:W-:Y:S02]  /*29200*/  USHF.L.U32 UR9, UR9, 0x8, URZ ;  /* 0x0000000809097899 */ /* 0x000fe400080006ff */
[----:B------:R-:W-:Y:S01]  /*29210*/  UIADD3.X UR15, UPT, UPT, UR4, 0x40004040, URZ, UP1, !UPT ;  /* 0x40004040040f7890 */ /* 0x000fe20008ffe4ff */
[----:B------:R0:W-:Y:S01]  /*29220*/  STL [R1+0x19b4], R15 ;  /* 0x0019b40f01007387 */ /* 0x0001e20000100800 */
[----:B------:R-:W-:Y:S02]  /*29230*/  UIADD3.X UR13, UPT, UPT, UR11, 0x40004040, URZ, UP2, !UPT ;  /* 0x400040400b0d7890 */ /* 0x000fe400097fe4ff */
[----:B------:R-:W-:-:S02]  /*29240*/  USHF.R.S32.HI UR11, URZ, 0x1f, UR9 ;  /* 0x0000001fff0b7899 */ /* 0x000fc40008011409 */
[----:B------:R-:W-:Y:S02]  /*29250*/  UIADD3.64 UR20, UPT, UPT, UR14, 0x100, URZ ;  /* 0x000001000e147897 */ /* 0x000fe4000fffe0ff */
[----:B------:R-:W-:Y:S02]  /*29260*/  UIADD3.64 UR22, UPT, UPT, UR12, 0x2, URZ ;  /* 0x000000020c167897 */ /* 0x000fe4000fffe0ff */
[----:B------:R-:W-:Y:S01]  /*29270*/  UIADD3.64 UR24, UPT, UPT, UR14, 0x200, URZ ;  /* 0x000002000e187897 */ /* 0x000fe2000fffe0ff */
[----:B0-----:R-:W-:Y:S01]  /*29280*/  SHF.R.S32.HI R15, RZ, 0x1f, R14 ;  /* 0x0000001fff0f7819 */ /* 0x001fe2000001140e */
[----:B------:R-:W-:Y:S02]  /*29290*/  UIADD3.64 UR26, UPT, UPT, UR12, 0x4, URZ ;  /* 0x000000040c1a7897 */ /* 0x000fe4000fffe0ff */
[----:B------:R-:W-:Y:S02]  /*292a0*/  UIADD3.64 UR28, UPT, UPT, UR14, 0x300, URZ ;  /* 0x000003000e1c7897 */ /* 0x000fe4000fffe0ff */
[----:B------:R-:W-:-:S02]  /*292b0*/  UIADD3.64 UR30, UPT, UPT, UR12, 0x1fe, URZ ;  /* 0x000001fe0c1e7897 */ /* 0x000fc4000fffe0ff */
[----:B------:R-:W-:Y:S02]  /*292c0*/  UIADD3.64 UR32, UPT, UPT, UR14, 0x400, URZ ;  /* 0x000004000e207897 */ /* 0x000fe4000fffe0ff */
[----:B------:R-:W-:Y:S02]  /*292d0*/  UIADD3.64 UR34, UPT, UPT, UR12, 0x200, URZ ;  /* 0x000002000c227897 */ /* 0x000fe4000fffe0ff */
[----:B------:R-:W-:Y:S02]  /*292e0*/  UIADD3.64 UR36, UPT, UPT, UR14, 0x500, URZ ;  /* 0x000005000e247897 */ /* 0x000fe4000fffe0ff */
        /* <DEDUP_REMOVED lines=10> */
[----:B------:R-:W-:Y:S01]  /*29390*/  UIADD3.64 UR58, UPT, UPT, UR14, 0xe00, URZ ;  /* 0x00000e000e3a7897 */ /* 0x000fe2000fffe0ff */
[----:B------:R-:W-:Y:S01]  /*293a0*/  UMOV UR72, 0x1 ;  /* 0x0000000100487882 */ /* 0x000fe20000000000 */
[----:B------:R-:W-:Y:S01]  /*293b0*/  UMOV UR60, URZ ;  /* 0x000000ff003c7c82 */ /* 0x000fe20008000000 */
[----:B------:R-:W-:-:S09]  /*293c0*/  UMOV UR17, 0x40004040 ;  /* 0x4000404000117882 */ /* 0x000fd20000000000 */
.L_x_10:
[----:B0-----:R-:W2:Y:S04]  /*293d0*/  LDL.LU R26, [R1+0x808] ;  /* 0x00080800011a7983 */ /* 0x001ea80000300800 */
[----:B------:R-:W3:Y:S04]  /*293e0*/  LDL.LU R25, [R1+0x80c] ;  /* 0x00080c0001197983 */ /* 0x000ee80000300800 */
[----:B------:R-:W4:Y:S04]  /*293f0*/  LDL.LU R24, [R1+0x914] ;  /* 0x0009140001187983 */ /* 0x000f280000300800 */
[----:B-----5:R-:W5:Y:S04]  /*29400*/  LDL.LU R23, [R1+0x910] ;  /* 0x0009100001177983 */ /* 0x020f680000300800 */
[----:B------:R-:W5:Y:S04]  /*29410*/  LDL.LU R19, [R1+0x800] ;  /* 0x0008000001137983 */ /* 0x000f680000300800 */
[----:B------:R-:W5:Y:S04]  /*29420*/  LDL.LU R18, [R1+0x90c] ;  /* 0x00090c0001127983 */ /* 0x000f680000300800 */
[----:B------:R-:W5:Y:S04]  /*29430*/  LDL.LU R21, [R1+0x7fc] ;  /* 0x0007fc0001157983 */ /* 0x000f680000300800 */
[----:B------:R-:W5:Y:S01]  /*29440*/  LDL.LU R22, [R1+0x908] ;  /* 0x0009080001167983 */ /* 0x000f620000300800 */
[----:B------:R-:W-:-:S06]  /*29450*/  USHF.L.U32 UR4, UR4, 0x1f, URZ ;  /* 0x0000001f04047899 */ /* 0x000fcc00080006ff */
[----:B-1----:R-:W-:-:S04]  /*29460*/  IMAD.U32 R16, RZ, RZ, UR4 ;  /* 0x00000004ff107e24 */ /* 0x002fc8000f8e00ff */
[----:B------:R0:W1:Y:S01]  /*29470*/  SYNCS.PHASECHK.TRANS64.TRYWAIT P1, [UR8], R16 ;  /* 0x00000010ff0075a7 */ /* 0x0000620008021108 */
[----:B--2---:R-:W-:Y:S02]  /*29480*/  IADD3 R26, P2, PT, R26, UR9, RZ ;  /* 0x000000091a1a7c10 */ /* 0x004fe4000ff5e0ff */
[----:B---3--:R-:W-:-:S03]  /*29490*/  IADD3 R25, P3, PT, R25, UR9, RZ ;  /* 0x0000000919197c10 */ /* 0x008fc6000ff7e0ff */
[----:B------:R-:W-:Y:S01]  /*294a0*/  STL [R1+0x808], R26 ;  /* 0x0008081a01007387 */ /* 0x000fe20000100800 */
[----:B----4-:R-:W-:-:S03]  /*294b0*/  IADD3 R24, P4, PT, R24, UR9, RZ ;  /* 0x0000000918187c10 */ /* 0x010fc6000ff9e0ff */
[----:B------:R-:W-:Y:S01]  /*294c0*/  STL [R1+0x80c], R25 ;  /* 0x00080c1901007387 */ /* 0x000fe20000100800 */
[----:B-----5:R-:W-:Y:S02]  /*294d0*/  IADD3 R23, P5, PT, R23, UR9, RZ ;  /* 0x0000000917177c10 */ /* 0x020fe4000ffbe0ff */
[----:B------:R-:W-:Y:S02]  /*294e0*/  IADD3.X R19, PT, PT, R19, UR11, RZ, P2, !PT ;  /* 0x0000000b13137c10 */ /* 0x000fe400097fe4ff */
[----:B------:R-:W-:-:S03]  /*294f0*/  IADD3 R18, P2, PT, R18, UR9, RZ ;  /* 0x0000000912127c10 */ /* 0x000fc6000ff5e0ff */
[----:B------:R2:W-:Y:S04]  /*29500*/  STL [R1+0x800], R19 ;  /* 0x0008001301007387 */ /* 0x0005e80000100800 */
[----:B------:R-:W-:Y:S04]  /*29510*/  STL [R1+0x914], R24 ;  /* 0x0009141801007387 */ /* 0x000fe80000100800 */
[----:B--2---:R-:W2:Y:S04]  /*29520*/  LDL.LU R19, [R1+0x804] ;  /* 0x0008040001137983 */ /* 0x004ea80000300800 */
[----:B------:R-:W-:Y:S04]  /*29530*/  STL [R1+0x910], R23 ;  /* 0x0009101701007387 */ /* 0x000fe80000100800 */
[----:B------:R3:W-:Y:S04]  /*29540*/  STL [R1+0x90c], R18 ;  /* 0x00090c1201007387 */ /* 0x0007e80000100800 */
[----:B---3--:R-:W3:Y:S01]  /*29550*/  LDL.LU R18, [R1+0x141c] ;  /* 0x00141c0001127983 */ /* 0x008ee20000300800 */
[----:B------:R-:W-:-:S03]  /*29560*/  IADD3.X R21, PT, PT, R21, UR11, RZ, P3, !PT ;  /* 0x0000000b15157c10 */ /* 0x000fc60009ffe4ff */
[----:B------:R-:W4:Y:S04]  /*29570*/  LDL.LU R45, [R1+0x7f8] ;  /* 0x0007f800012d7983 */ /* 0x000f280000300800 */
[----:B------:R-:W5:Y:S04]  /*29580*/  LDL.LU R44, [R1+0x1414] ;  /* 0x00141400012c7983 */ /* 0x000f680000300800 */
[----:B------:R-:W4:Y:S04]  /*29590*/  LDL.LU R43, [R1+0x7f4] ;  /* 0x0007f400012b7983 */ /* 0x000f280000300800 */
[----:B------:R0:W-:Y:S04]  /*295a0*/  STL [R1+0x7fc], R21 ;  /* 0x0007fc1501007387 */ /* 0x0001e80000100800 */
[----:B------:R-:W5:Y:S04]  /*295b0*/  LDL.LU R42, [R1+0x140c] ;  /* 0x00140c00012a7983 */ /* 0x000f680000300800 */
        /* <DEDUP_REMOVED lines=11> */
[----:B------:R-:W5:Y:S01]  /*29670*/  LDL.LU R30, [R1+0x13dc] ;  /* 0x0013dc00011e7983 */ /* 0x000f620000300800 */
[----:B------:R-:W-:-:S03]  /*29680*/  IADD3 R22, P3, PT, R22, UR9, RZ ;  /* 0x0000000916167c10 */ /* 0x000fc6000ff7e0ff */
[----:B------:R-:W5:Y:S04]  /*29690*/  LDL.LU R29, [R1+0x13f0] ;  /* 0x0013f000011d7983 */ /* 0x000f680000300800 */
[----:B------:R-:W5:Y:S04]  /*296a0*/  LDL.LU R28, [R1+0x13d4] ;  /* 0x0013d400011c7983 */ /* 0x000f680000300800 */
[----:B------:R-:W5:Y:S04]  /*296b0*/  LDL.LU R27, [R1+0x13e8] ;  /* 0x0013e800011b7983 */ /* 0x000f680000300800 */
[----:B0-----:R-:W5:Y:S04]  /*296c0*/  LDL.LU R21, [R1+0x900] ;  /* 0x0009000001157983 */ /* 0x001f680000300800 */
[----:B------:R-:W5:Y:S04]  /*296d0*/  LDL.LU R26, [R1+0x13e0] ;  /* 0x0013e000011a7983 */ /* 0x000f680000300800 */
[----:B------:R-:W5:Y:S04]  /*296e0*/  LDL.LU R25, [R1+0x8f8] ;  /* 0x0008f80001197983 */ /* 0x000f680000300800 */
[----:B------:R-:W5:Y:S04]  /*296f0*/  LDL.LU R24, [R1+0x13d8] ;  /* 0x0013d80001187983 */ /* 0x000f680000300800 */
[----:B------:R0:W-:Y:S04]  /*29700*/  STL [R1+0x908], R22 ;  /* 0x0009081601007387 */ /* 0x0001e80000100800 */
[----:B------:R-:W5:Y:S04]  /*29710*/  LDL.LU R23, [R1+0x8f0] ;  /* 0x0008f00001177983 */ /* 0x000f680000300800 */
[----:B0-----:R-:W5:Y:S04]  /*29720*/  LDL.LU R22, [R1+0x13d0] ;  /* 0x0013d00001167983 */ /* 0x001f680000300800 */
[----:B------:R-:W5:Y:S01]  /*29730*/  LDL.LU R16, [R1+0x8e8] ;  /* 0x0008e80001107983 */ /* 0x000f620000300800 */
[----:B--2---:R-:W-:-:S05]  /*29740*/  IADD3.X R19, PT, PT, R19, UR11, RZ, P4, !PT ;  /* 0x0000000b13137c10 */ /* 0x004fca000a7fe4ff */
[----:B------:R0:W-:Y:S04]  /*29750*/  STL [R1+0x804], R19 ;  /* 0x0008041301007387 */ /* 0x0001e80000100800 */
[----:B0-----:R-:W2:Y:S01]  /*29760*/  LDL.LU R19, [R1+0x8fc] ;  /* 0x0008fc0001137983 */ /* 0x001ea20000300800 */
[----:B---3--:R-:W-:-:S05]  /*29770*/  IADD3 R18, P4, PT, R18, UR9, RZ ;  /* 0x0000000912127c10 */ /* 0x008fca000ff9e0ff */
[----:B------:R0:W-:Y:S04]  /*29780*/  STL [R1+0x141c], R18 ;  /* 0x00141c1201007387 */ /* 0x0001e80000100800 */
[----:B0-----:R-:W3:Y:S01]  /*29790*/  LDL.LU R18, [R1+0x8e0] ;  /* 0x0008e00001127983 */ /* 0x001ee20000300800 */
[----:B----4-:R-:W-:Y:S02]  /*297a0*/  IADD3.X R45, PT, PT, R45, UR11, RZ, P5, !PT ;  /* 0x0000000b2d2d7c10 */ /* 0x010fe4000affe4ff */
[----:B-----5:R-:W-:Y:S02]  /*297b0*/  IADD3 R44, P5, PT, R44, UR9, RZ ;  /* 0x000000092c2c7c10 */ /* 0x020fe4000ffbe0ff */
[----:B------:R-:W-:Y:S01]  /*297c0*/  IADD3.X R43, PT, PT, R43, UR11, RZ, P2, !PT ;  /* 0x0000000b2b2b7c10 */ /* 0x000fe200097fe4ff */
[----:B------:R-:W-:Y:S01]  /*297d0*/  STL [R1+0x7f8], R45 ;  /* 0x0007f82d01007387 */ /* 0x000fe20000100800 */
[----:B------:R-:W-:-:S02]  /*297e0*/  IADD3 R42, P2, PT, R42, UR9, RZ ;  /* 0x000000092a2a7c10 */ /* 0x000fc4000ff5e0ff */
[----:B------:R-:W-:Y:S01]  /*297f0*/  IADD3.X R41, PT, PT, R41, UR11, RZ, P3, !PT ;  /* 0x0000000b29297c10 */ /* 0x000fe20009ffe4ff */
[----:B------:R-:W-:Y:S01]  /*29800*/  STL [R1+0x1414], R44 ;  /* 0x0014142c01007387 */ /* 0x000fe20000100800 */
[----:B------:R-:W-:-:S03]  /*29810*/  IADD3 R40, P3, PT, R40, UR9, RZ ;  /* 0x0000000928287c10 */ /* 0x000fc6000ff7e0ff */
[----:B------:R-:W-:Y:S01]  /*29820*/  STL [R1+0x7f4], R43 ;  /* 0x0007f42b01007387 */ /* 0x000fe20000100800 */
[----:B------:R-:W-:-:S03]  /*29830*/  IADD3.X R39, PT, PT, R39, UR11, RZ, P4, !PT ;  /* 0x0000000b27277c10 */ /* 0x000fc6000a7fe4ff */
        /* <DEDUP_REMOVED lines=28> */
[----:B------:R0:W-:Y:S01]  /*29a00*/  STL [R1+0x900], R21 ;  /* 0x0009001501007387 */ /* 0x0001e20000100800 */
[----:B------:R-:W-:-:S03]  /*29a10*/  IADD3 R25, P3, PT, R25, UR9, RZ ;  /* 0x0000000919197c10 */ /* 0x000fc6000ff7e0ff */
[----:B------:R-:W-:Y:S01]  /*29a20*/  STL [R1+0x13d4], R28 ;  /* 0x0013d41c01007387 */ /* 0x000fe20000100800 */
[----:B------:R-:W-:-:S03]  /*29a30*/  IADD3.X R24, PT, PT, R24, UR11, RZ, P4, !PT ;  /* 0x0000000b18187c10 */ /* 0x000fc6000a7fe4ff */
[----:B0-----:R-:W4:Y:S04]  /*29a40*/  LDL.LU R21, [R1+0x8f4] ;  /* 0x0008f40001157983 */ /* 0x001f280000300800 */
[----:B------:R-:W-:Y:S01]  /*29a50*/  STL [R1+0x13e8], R27 ;  /* 0x0013e81b01007387 */ /* 0x000fe20000100800 */
[----:B------:R-:W-:-:S03]  /*29a60*/  IADD3 R23, P4, PT, R23, UR9, RZ ;  /* 0x0000000917177c10 */ /* 0x000fc6000ff9e0ff */
[----:B------:R-:W-:Y:S01]  /*29a70*/  STL [R1+0x13e0], R26 ;  /* 0x0013e01a01007387 */ /* 0x000fe20000100800 */
[----:B------:R-:W-:-:S03]  /*29a80*/  IADD3.X R22, PT, PT, R22, UR11, RZ, P5, !PT ;  /* 0x0000000b16167c10 */ /* 0x000fc6000affe4ff */
[----:B------:R-:W-:Y:S01]  /*29a90*/  STL [R1+0x8f8], R25 ;  /* 0x0008f81901007387 */ /* 0x000fe20000100800 */
[----:B------:R-:W-:-:S03]  /*29aa0*/  IADD3 R16, P5, PT, R16, UR9, RZ ;  /* 0x0000000910107c10 */ /* 0x000fc6000ffbe0ff */
[----:B------:R-:W-:Y:S04]  /*29ab0*/  STL [R1+0x13d8], R24 ;  /* 0x0013d81801007387 */ /* 0x000fe80000100800 */
[----:B------:R0:W-:Y:S04]  /*29ac0*/  STL [R1+0x8e8], R16 ;  /* 0x0008e81001007387 */ /* 0x0001e80000100800 */
[----:B------:R-:W-:Y:S04]  /*29ad0*/  STL [R1+0x8f0], R23 ;  /* 0x0008f01701007387 */ /* 0x000fe80000100800 */
[----:B0-----:R-:W5:Y:S04]  /*29ae0*/  LDL.LU R16, [R1+0x8d8] ;  /* 0x0008d80001107983 */ /* 0x001f680000300800 */
[----:B------:R-:W-:Y:S01]  /*29af0*/  STL [R1+0x13d0], R22 ;  /* 0x0013d01601007387 */ /* 0x000fe20000100800 */
[----:B--2---:R-:W-:-:S05]  /*29b00*/  IADD3.X R19, PT, PT, R19, UR11, RZ, P2, !PT ;  /* 0x0000000b13137c10 */ /* 0x004fca00097fe4ff */
[----:B------:R0:W-:Y:S04]  /*29b10*/  STL [R1+0x8fc], R19 ;  /* 0x0008fc1301007387 */ /* 0x0001e80000100800 */
[----:B0-----:R-:W2:Y:S01]  /*29b20*/  LDL.LU R19, [R1+0x8ec] ;  /* 0x0008ec0001137983 */ /* 0x001ea20000300800 */
[----:B---3--:R-:W-:-:S03]  /*29b30*/  IADD3 R18, P2, PT, R18, UR9, RZ ;  /* 0x0000000912127c10 */ /* 0x008fc6000ff5e0ff */
[----:B------:R-:W3:Y:S04]  /*29b40*/  LDL.LU R45, [R1+0x13cc] ;  /* 0x0013cc00012d7983 */ /* 0x000ee80000300800 */
[----:B------:R-:W3:Y:S04]  /*29b50*/  LDL.LU R44, [R1+0x8e4] ;  /* 0x0008e400012c7983 */ /* 0x000ee80000300800 */
[----:B------:R-:W3:Y:S04]  /*29b60*/  LDL.LU R43, [R1+0x13c4] ;  /* 0x0013c400012b7983 */ /* 0x000ee80000300800 */
[----:B------:R0:W-:Y:S04]  /*29b70*/  STL [R1+0x8e0], R18 ;  /* 0x0008e01201007387 */ /* 0x0001e80000100800 */
        /* <DEDUP_REMOVED lines=16> */
[----:B0-----:R-:W3:Y:S01]  /*29c80*/  LDL.LU R18, [R1+0x1398] ;  /* 0x0013980001127983 */ /* 0x001ee20000300800 */
[----:B----4-:R-:W-:-:S03]  /*29c90*/  IADD3.X R21, PT, PT, R21, UR11, RZ, P3, !PT ;  /* 0x0000000b15157c10 */ /* 0x010fc60009ffe4ff */
[----:B------:R-:W4:Y:S04]  /*29ca0*/  LDL.LU R26, [R1+0x8d0] ;  /* 0x0008d000011a7983 */ /* 0x000f280000300800 */
[----:B------:R-:W4:Y:S04]  /*29cb0*/  LDL.LU R25, [R1+0x1390] ;  /* 0x0013900001197983 */ /* 0x000f280000300800 */
[----:B------:R-:W4:Y:S04]  /*29cc0*/  LDL.LU R24, [R1+0x8c8] ;  /* 0x0008c80001187983 */ /* 0x000f280000300800 */
[----:B------:R0:W-:Y:S04]  /*29cd0*/  STL [R1+0x8f4], R21 ;  /* 0x0008f41501007387 */ /* 0x0001e80000100800 */
[----:B------:R-:W4:Y:S04]  /*29ce0*/  LDL.LU R23, [R1+0x1388] ;  /* 0x0013880001177983 */ /* 0x000f280000300800 */
[----:B------:R-:W4:Y:S04]  /*29cf0*/  LDL.LU R22, [R1+0x8c0] ;  /* 0x0008c00001167983 */ /* 0x000f280000300800 */
[----:B0-----:R-:W4:Y:S01]  /*29d00*/  LDL.LU R21, [R1+0x1380] ;  /* 0x0013800001157983 */ /* 0x001f220000300800 */
[----:B-----5:R-:W-:-:S05]  /*29d10*/  IADD3 R16, P3, PT, R16, UR9, RZ ;  /* 0x0000000910107c10 */ /* 0x020fca000ff7e0ff */
[----:B------:R0:W-:Y:S04]  /*29d20*/  STL [R1+0x8d8], R16 ;  /* 0x0008d81001007387 */ /* 0x0001e80000100800 */
[----:B0-----:R-:W5:Y:S01]  /*29d30*/  LDL.LU R16, [R1+0x8b8] ;  /* 0x0008b80001107983 */ /* 0x001f620000300800 */
[----:B--2---:R-:W-:Y:S02]  /*29d40*/  IADD3.X R19, PT, PT, R19, UR11, RZ, P4, !PT ;  /* 0x0000000b13137c10 */ /* 0x004fe4000a7fe4ff */
[----:B---3--:R-:W-:-:S03]  /*29d50*/  IADD3 R45, P4, PT, R45, UR9, RZ ;  /* 0x000000092d2d7c10 */ /* 0x008fc6000ff9e0ff */
[----:B------:R0:W-:Y:S01]  /*29d60*/  STL [R1+0x8ec], R19 ;  /* 0x0008ec1301007387 */ /* 0x0001e20000100800 */
[----:B------:R-:W-:Y:S02]  /*29d70*/  IADD3.X R44, PT, PT, R44, UR11, RZ, P5, !PT ;  /* 0x0000000b2c2c7c10 */ /* 0x000fe4000affe4ff */
[----:B------:R-:W-:Y:S01]  /*29d80*/  IADD3 R43, P5, PT, R43, UR9, RZ ;  /* 0x000000092b2b7c10 */ /* 0x000fe2000ffbe0ff */
[----:B0-----:R-:W2:Y:S04]  /*29d90*/  LDL.LU R19, [R1+0x8cc] ;  /* 0x0008cc0001137983 */ /* 0x001ea80000300800 */
        /* <DEDUP_REMOVED lines=33> */
[----:B------:R-:W-:-:S05]  /*29fb0*/  IADD3.X R18, PT, PT, R18, UR11, RZ, P2, !PT ;  /* 0x0000000b12127c10 */ /* 0x000fca00097fe4ff */
[----:B------:R0:W-:Y:S04]  /*29fc0*/  STL [R1+0x1398], R18 ;  /* 0x0013981201007387 */ /* 0x0001e80000100800 */
[----:B------:R-:W-:Y:S04]  /*29fd0*/  STL [R1+0x13a0], R28 ;  /* 0x0013a01c01007387 */ /* 0x000fe80000100800 */
[----:B0-----:R-:W3:Y:S01]  /*29fe0*/  LDL.LU R18, [R1+0x8b0] ;  /* 0x0008b00001127983 */ /* 0x001ee20000300800 */
[----:B----4-:R-:W-:Y:S02]  /*29ff0*/  IADD3 R26, P2, PT, R26, UR9, RZ ;  /* 0x000000091a1a7c10 */ /* 0x010fe4000ff5e0ff */
        /* <DEDUP_REMOVED lines=8> */
[----:B------:R-:W-:Y:S04]  /*2a080*/  STL [R1+0x8c8], R24 ;  /* 0x0008c81801007387 */ /* 0x000fe80000100800 */
[----:B------:R0:W-:Y:S04]  /*2a090*/  STL [R1+0x1380], R21 ;  /* 0x0013801501007387 */ /* 0x0001e80000100800 */
[----:B------:R-:W-:Y:S04]  /*2a0a0*/  STL [R1+0x1388], R23 ;  /* 0x0013881701007387 */ /* 0x000fe80000100800 */
[----:B0-----:R-:W4:Y:S01]  /*2a0b0*/  LDL.LU R21, [R1+0x8c4] ;  /* 0x0008c40001157983 */ /* 0x001f220000300800 */
[----:B-----5:R-:W-:-:S03]  /*2a0c0*/  IADD3 R16, P5, PT, R16, UR9, RZ ;  /* 0x0000000910107c10 */ /* 0x020fc6000ffbe0ff */
[----:B------:R-:W-:Y:S04]  /*2a0d0*/  STL [R1+0x8c0], R22 ;  /* 0x0008c01601007387 */ /* 0x000fe80000100800 */
[----:B------:R0:W-:Y:S04]  /*2a0e0*/  STL [R1+0x8b8], R16 ;  /* 0x0008b81001007387 */ /* 0x0001e80000100800 */
[----:B0-----:R-:W5:Y:S04]  /*2a0f0*/  LDL.LU R16, [R1+0x8a8] ;  /* 0x0008a80001107983 */ /* 0x001f680000300800 */
[----:B------:R-:W5:Y:S04]  /*2a100*/  LDL.LU R45, [R1+0x8bc] ;  /* 0x0008bc00012d7983 */ /* 0x000f680000300800 */
[----:B------:R-:W5:Y:S04]  /*2a110*/  LDL.LU R44, [R1+0x137c] ;  /* 0x00137c00012c7983 */ /* 0x000f680000300800 */
[----:B------:R-:W5:Y:S01]  /*2a120*/  LDL.LU R43, [R1+0x8b4] ;  /* 0x0008b400012b7983 */ /* 0x000f620000300800 */
[----:B--2---:R-:W-:-:S05]  /*2a130*/  IADD3.X R19, PT, PT, R19, UR11, RZ, P2, !PT ;  /* 0x0000000b13137c10 */ /* 0x004fca00097fe4ff */
        /* <DEDUP_REMOVED lines=17> */
[----:B0-----:R-:W2:Y:S04]  /*2a250*/  LDL.LU R19, [R1+0x1334] ;  /* 0x0013340001137983 */ /* 0x001ea80000300800 */
[----:B------:R-:W2:Y:S04]  /*2a260*/  LDL.LU R26, [R1+0x1348] ;  /* 0x00134800011a7983 */ /* 0x000ea80000300800 */
[----:B------:R-:W2:Y:S01]  /*2a270*/  LDL.LU R25, [R1+0x8a0] ;  /* 0x0008a00001197983 */ /* 0x000ea20000300800 */
[----:B---3--:R-:W-:-:S03]  /*2a280*/  IADD3 R18, P2, PT, R18, UR9, RZ ;  /* 0x0000000912127c10 */ /* 0x008fc6000ff5e0ff */
[----:B------:R-:W3:Y:S04]  /*2a290*/  LDL.LU R24, [R1+0x1340] ;  /* 0x0013400001187983 */ /* 0x000ee80000300800 */
[----:B------:R0:W-:Y:S04]  /*2a2a0*/  STL [R1+0x8b0], R18 ;  /* 0x0008b01201007387 */ /* 0x0001e80000100800 */
[----:B------:R-:W3:Y:S04]  /*2a2b0*/  LDL.LU R23, [R1+0x898] ;  /* 0x0008980001177983 */ /* 0x000ee80000300800 */
[----:B------:R-:W3:Y:S04]  /*2a2c0*/  LDL.LU R22, [R1+0x1338] ;  /* 0x0013380001167983 */ /* 0x000ee80000300800 */
[----:B0-----:R-:W3:Y:S01]  /*2a2d0*/  LDL.LU R18, [R1+0x890] ;  /* 0x0008900001127983 */ /* 0x001ee20000300800 */
[----:B----4-:R-:W-:-:S05]  /*2a2e0*/  IADD3.X R21, PT, PT, R21, UR11, RZ, P3, !PT ;  /* 0x0000000b15157c10 */ /* 0x010fca0009ffe4ff */
[----:B------:R0:W-:Y:S04]  /*2a2f0*/  STL [R1+0x8c4], R21 ;  /* 0x0008c41501007387 */ /* 0x0001e80000100800 */
[----:B0-----:R-:W4:Y:S01]  /*2a300*/  LDL.LU R21, [R1+0x1330] ;  /* 0x0013300001157983 */ /* 0x001f220000300800 */
[----:B-----5:R-:W-:Y:S02]  /*2a310*/  IADD3 R16, P3, PT, R16, UR9, RZ ;  /* 0x0000000910107c10 */ /* 0x020fe4000ff7e0ff */
[----:B------:R-:W-:-:S03]  /*2a320*/  IADD3.X R45, PT, PT, R45, UR11, RZ, P4, !PT ;  /* 0x0000000b2d2d7c10 */ /* 0x000fc6000a7fe4ff */
[----:B------:R0:W-:Y:S01]  /*2a330*/  STL [R1+0x8a8], R16 ;  /* 0x0008a81001007387 */ /* 0x0001e20000100800 */
[----:B------:R-:W-:Y:S02]  /*2a340*/  IADD3 R44, P4, PT, R44, UR9, RZ ;  /* 0x000000092c2c7c10 */ /* 0x000fe4000ff9e0ff */
[----:B------:R-:W-:Y:S01]  /*2a350*/  IADD3.X R43, PT, PT, R43, UR11, RZ, P5, !PT ;  /* 0x0000000b2b2b7c10 */ /* 0x000fe2000affe4ff */
[----:B0-----:R-:W5:Y:S04]  /*2a360*/  LDL.LU R16, [R1+0x888] ;  /* 0x0008880001107983 */ /* 0x001f680000300800 */
[----:B------:R-:W-:Y:S04]  /*2a370*/  STL [R1+0x8bc], R45 ;  /* 0x0008bc2d01007387 */ /* 0x000fe80000100800 */
[----:B------:R-:W-:Y:S04]  /*2a380*/  STL [R1+0x137c], R44 ;  /* 0x00137c2c01007387 */ /* 0x000fe80000100800 */
[----:B------:R-:W-:Y:S01]  /*2a390*/  STL [R1+0x8b4], R43 ;  /* 0x0008b42b01007387 */ /* 0x000fe20000100800 */
[----:B--2---:R-:W-:-:S02]  /*2a3a0*/  IADD3 R42, P5, PT, R42, UR9, RZ ;  /* 0x000000092a2a7c10 */ /* 0x004fc4000ffbe0ff */
        /* <DEDUP_REMOVED lines=26> */
[----:B------:R-:W-:Y:S02]  /*2a550*/  IADD3 R28, P4, PT, R28, UR9, RZ ;  /* 0x000000091c1c7c10 */ /* 0x000fe4000ff9e0ff */
[----:B------:R-:W-:Y:S02]  /*2a560*/  IADD3.X R27, PT, PT, R27, UR11, RZ, P5, !PT ;  /* 0x0000000b1b1b7c10 */ /* 0x000fe4000affe4ff */
[----:B------:R-:W-:Y:S01]  /*2a570*/  IADD3 R19, P5, PT, R19, UR9, RZ ;  /* 0x0000000913137c10 */ /* 0x000fe2000ffbe0ff */
[----:B------:R-:W-:Y:S01]  /*2a580*/  STL [R1+0x1358], R29 ;  /* 0x0013581d01007387 */ /* 0x000fe20000100800 */
[----:B------:R-:W-:-:S03]  /*2a590*/  IADD3.X R26, PT, PT, R26, UR11, RZ, P2, !PT ;  /* 0x0000000b1a1a7c10 */ /* 0x000fc600097fe4ff */
[----:B------:R0:W-:Y:S01]  /*2a5a0*/  STL [R1+0x1334], R19 ;  /* 0x0013341301007387 */ /* 0x0001e20000100800 */
[----:B------:R-:W-:-:S03]  /*2a5b0*/  IADD3 R25, P2, PT, R25, UR9, RZ ;  /* 0x0000000919197c10 */ /* 0x000fc6000ff5e0ff */
[----:B------:R-:W-:Y:S01]  /*2a5c0*/  STL [R1+0x133c], R28 ;  /* 0x00133c1c01007387 */ /* 0x000fe20000100800 */
[----:B---3--:R-:W-:-:S03]  /*2a5d0*/  IADD3.X R24, PT, PT, R24, UR11, RZ, P3, !PT ;  /* 0x0000000b18187c10 */ /* 0x008fc60009ffe4ff */
[----:B0-----:R-:W2:Y:S04]  /*2a5e0*/  LDL.LU R19, [R1+0x89c] ;  /* 0x00089c0001137983 */ /* 0x001ea80000300800 */
[----:B------:R-:W-:Y:S01]  /*2a5f0*/  STL [R1+0x1350], R27 ;  /* 0x0013501b01007387 */ /* 0x000fe20000100800 */
[----:B------:R-:W-:Y:S02]  /*2a600*/  IADD3 R23, P3, PT, R23, UR9, RZ ;  /* 0x0000000917177c10 */ /* 0x000fe4000ff7e0ff */
[----:B------:R-:W-:Y:S01]  /*2a610*/  IADD3.X R22, PT, PT, R22, UR11, RZ, P4, !PT ;  /* 0x0000000b16167c10 */ /* 0x000fe2000a7fe4ff */
[----:B------:R-:W-:Y:S01]  /*2a620*/  STL [R1+0x1348], R26 ;  /* 0x0013481a01007387 */ /* 0x000fe20000100800 */
[----:B------:R-:W-:-:S03]  /*2a630*/  IADD3 R18, P4, PT, R18, UR9, RZ ;  /* 0x0000000912127c10 */ /* 0x000fc6000ff9e0ff */
[----:B------:R-:W-:Y:S04]  /*2a640*/  STL [R1+0x8a0], R25 ;  /* 0x0008a01901007387 */ /* 0x000fe80000100800 */
[----:B------:R-:W-:Y:S04]  /*2a650*/  STL [R1+0x1340], R24 ;  /* 0x0013401801007387 */ /* 0x000fe80000100800 */
[----:B------:R0:W-:Y:S04]  /*2a660*/  STL [R1+0x890], R18 ;  /* 0x0008901201007387 */ /* 0x0001e80000100800 */
[----:B------:R-:W-:Y:S04]  /*2a670*/  STL [R1+0x898], R23 ;  /* 0x0008981701007387 */ /* 0x000fe80000100800 */
[----:B0-----:R-:W3:Y:S04]  /*2a680*/  LDL.LU R18, [R1+0x132c] ;  /* 0x00132c0001127983 */ /* 0x001ee80000300800 */
[----:B------:R-:W-:Y:S01]  /*2a690*/  STL [R1+0x1338], R22 ;  /* 0x0013381601007387 */ /* 0x000fe20000100800 */
[----:B----4-:R-:W-:-:S05]  /*2a6a0*/  IADD3.X R21, PT, PT, R21, UR11, RZ, P5, !PT ;  /* 0x0000000b15157c10 */ /* 0x010fca000affe4ff */
[----:B------:R0:W-:Y:S04]  /*2a6b0*/  STL [R1+0x1330], R21 ;  /* 0x0013301501007387 */ /* 0x0001e80000100800 */
[----:B0-----:R-:W4:Y:S01]  /*2a6c0*/  LDL.LU R21, [R1+0x894] ;  /* 0x0008940001157983 */ /* 0x001f220000300800 */
[----:B-----5:R-:W-:-:S03]  /*2a6d0*/  IADD3 R16, P5, PT, R16, UR9, RZ ;  /* 0x0000000910107c10 */ /* 0x020fc6000ffbe0ff */
[----:B------:R-:W5:Y:S04]  /*2a6e0*/  LDL.LU R45, [R1+0x1324] ;  /* 0x00132400012d7983 */ /* 0x000f680000300800 */
[----:B------:R-:W5:Y:S04]  /*2a6f0*/  LDL.LU R44, [R1+0x88c] ;  /* 0x00088c00012c7983 */ /* 0x000f680000300800 */
[----:B------:R-:W5:Y:S04]  /*2a700*/  LDL.LU R43, [R1+0x131c] ;  /* 0x00131c00012b7983 */ /* 0x000f680000300800 */
        /* <DEDUP_REMOVED lines=25> */
[----:B0-----:R-:W2:Y:S01]  /*2a8a0*/  LDL.LU R19, [R1+0x12d8] ;  /* 0x0012d80001137983 */ /* 0x001ea20000300800 */
[----:B---3--:R-:W-:-:S05]  /*2a8b0*/  IADD3 R18, P2, PT, R18, UR9, RZ ;  /* 0x0000000912127c10 */ /* 0x008fca000ff5e0ff */
[----:B------:R0:W-:Y:S04]  /*2a8c0*/  STL [R1+0x132c], R18 ;  /* 0x00132c1201007387 */ /* 0x0001e80000100800 */
[----:B0-----:R-:W3:Y:S01]  /*2a8d0*/  LDL.LU R18, [R1+0x870] ;  /* 0x0008700001127983 */ /* 0x001ee20000300800 */
[----:B----4-:R-:W-:Y:S02]  /*2a8e0*/  IADD3.X R21, PT, PT, R21, UR11, RZ, P3, !PT ;  /* 0x0000000b15157c10 */ /* 0x010fe40009ffe4ff */
[----:B-----5:R-:W-:-:S03]  /*2a8f0*/  IADD3 R45, P3, PT, R45, UR9, RZ ;  /* 0x000000092d2d7c10 */ /* 0x020fc6000ff7e0ff */
[----:B------:R0:W-:Y:S01]  /*2a900*/  STL [R1+0x894], R21 ;  /* 0x0008941501007387 */ /* 0x0001e20000100800 */
[----:B------:R-:W-:Y:S02]  /*2a910*/  IADD3.X R44, PT, PT, R44, UR11, RZ, P4, !PT ;  /* 0x0000000b2c2c7c10 */ /* 0x000fe4000a7fe4ff */
[----:B------:R-:W-:Y:S01]  /*2a920*/  IADD3 R43, P4, PT, R43, UR9, RZ ;  /* 0x000000092b2b7c10 */ /* 0x000fe2000ff9e0ff */
[----:B0-----:R-:W4:Y:S01]  /*2a930*/  LDL.LU R21, [R1+0x12d0] ;  /* 0x0012d00001157983 */ /* 0x001f220000300800 */
        /* <DEDUP_REMOVED lines=35> */
[----:B------:R0:W-:Y:S01]  /*2ab70*/  STL [R1+0x12f0], R16 ;  /* 0x0012f01001007387 */ /* 0x0001e20000100800 */
[----:B------:R-:W-:-:S03]  /*2ab80*/  IADD3.X R25, PT, PT, R25, UR11, RZ, P2, !PT ;  /* 0x0000000b19197c10 */ /* 0x000fc600097fe4ff */
[----:B------:R-:W-:Y:S01]  /*2ab90*/  STL [R1+0x12f8], R28 ;  /* 0x0012f81c01007387 */ /* 0x000fe20000100800 */
[----:B------:R-:W-:-:S03]  /*2aba0*/  IADD3 R24, P2, PT, R24, UR9, RZ ;  /* 0x0000000918187c10 */ /* 0x000fc6000ff5e0ff */
[----:B0-----:R-:W5:Y:S04]  /*2abb0*/  LDL.LU R16, [R1+0x868] ;  /* 0x0008680001107983 */ /* 0x001f680000300800 */
[----:B------:R-:W-:Y:S04]  /*2abc0*/  STL [R1+0x12dc], R27 ;  /* 0x0012dc1b01007387 */ /* 0x000fe80000100800 */
[----:B------:R-:W-:Y:S04]  /*2abd0*/  STL [R1+0x12d4], R26 ;  /* 0x0012d41a01007387 */ /* 0x000fe80000100800 */
[----:B------:R-:W-:Y:S04]  /*2abe0*/  STL [R1+0x12e8], R25 ;  /* 0x0012e81901007387 */ /* 0x000fe80000100800 */
[----:B------:R-:W-:Y:S01]  /*2abf0*/  STL [R1+0x880], R24 ;  /* 0x0008801801007387 */ /* 0x000fe20000100800 */
[----:B--2---:R-:W-:-:S02]  /*2ac00*/  IADD3.X R23, PT, PT, R23, UR11, RZ, P3, !PT ;  /* 0x0000000b17177c10 */ /* 0x004fc40009ffe4ff */
[----:B------:R-:W-:Y:S02]  /*2ac10*/  IADD3.X R19, PT, PT, R19, UR11, RZ, P4, !PT ;  /* 0x0000000b13137c10 */ /* 0x000fe4000a7fe4ff */
[----:B------:R-:W-:-:S03]  /*2ac20*/  IADD3 R22, P3, PT, R22, UR9, RZ ;  /* 0x0000000916167c10 */ /* 0x000fc6000ff7e0ff */
[----:B------:R0:W-:Y:S04]  /*2ac30*/  STL [R1+0x12d8], R19 ;  /* 0x0012d81301007387 */ /* 0x0001e80000100800 */
[----:B------:R-:W-:Y:S04]  /*2ac40*/  STL [R1+0x12e0], R23 ;  /* 0x0012e01701007387 */ /* 0x000fe80000100800 */
[----:B0-----:R-:W2:Y:S04]  /*2ac50*/  LDL.LU R19, [R1+0x87c] ;  /* 0x00087c0001137983 */ /* 0x001ea80000300800 */
[----:B------:R-:W-:Y:S01]  /*2ac60*/  STL [R1+0x878], R22 ;  /* 0x0008781601007387 */ /* 0x000fe20000100800 */
[----:B---3--:R-:W-:-:S05]  /*2ac70*/  IADD3 R18, P4, PT, R18, UR9, RZ ;  /* 0x0000000912127c10 */ /* 0x008fca000ff9e0ff */
[----:B------:R0:W-:Y:S04]  /*2ac80*/  STL [R1+0x870], R18 ;  /* 0x0008701201007387 */ /* 0x0001e80000100800 */
[----:B0-----:R-:W3:Y:S04]  /*2ac90*/  LDL.LU R18, [R1+0x12cc] ;  /* 0x0012cc0001127983 */ /* 0x001ee80000300800 */
[----:B------:R-:W3:Y:S04]  /*2aca0*/  LDL.LU R45, [R1+0x874] ;  /* 0x00087400012d7983 */ /* 0x000ee80000300800 */
[----:B------:R-:W3:Y:S01]  /*2acb0*/  LDL.LU R44, [R1+0x12c4] ;  /* 0x0012c400012c7983 */ /* 0x000ee20000300800 */
[----:B----4-:R-:W-:-:S03]  /*2acc0*/  IADD3.X R21, PT, PT, R21, UR11, RZ, P5, !PT ;  /* 0x0000000b15157c10 */ /* 0x010fc6000affe4ff */
[----:B------:R-:W4:Y:S04]  /*2acd0*/  LDL.LU R43, [R1+0x86c] ;  /* 0x00086c00012b7983 */ /* 0x000f280000300800 */
        /* <DEDUP_REMOVED lines=19> */
[----:B------:R-:W4:Y:S01]  /*2ae10*/  LDL.LU R25, [R1+0x1274] ;  /* 0x0012740001197983 */ /* 0x000f220000300800 */
[----:B-----5:R-:W-:-:S03]  /*2ae20*/  IADD3 R16, P5, PT, R16, UR9, RZ ;  /* 0x0000000910107c10 */ /* 0x020fc6000ffbe0ff */
[----:B------:R-:W5:Y:S04]  /*2ae30*/  LDL.LU R24, [R1+0x1288] ;  /* 0x0012880001187983 */ /* 0x000f680000300800 */
[----:B------:R0:W-:Y:S04]  /*2ae40*/  STL [R1+0x868], R16 ;  /* 0x0008681001007387 */ /* 0x0001e80000100800 */
[----:B------:R-:W5:Y:S04]  /*2ae50*/  LDL.LU R23, [R1+0x860] ;  /* 0x0008600001177983 */ /* 0x000f680000300800 */
[----:B------:R-:W5:Y:S04]  /*2ae60*/  LDL.LU R22, [R1+0x1280] ;  /* 0x0012800001167983 */ /* 0x000f680000300800 */
[----:B0-----:R-:W5:Y:S01]  /*2ae70*/  LDL.LU R16, [R1+0x858] ;  /* 0x0008580001107983 */ /* 0x001f620000300800 */
[----:B--2---:R-:W-:-:S05]  /*2ae80*/  IADD3.X R19, PT, PT, R19, UR11, RZ, P2, !PT ;  /* 0x0000000b13137c10 */ /* 0x004fca00097fe4ff */
[----:B------:R0:W-:Y:S04]  /*2ae90*/  STL [R1+0x87c], R19 ;  /* 0x00087c1301007387 */ /* 0x0001e80000100800 */
[----:B0-----:R-:W2:Y:S01]  /*2aea0*/  LDL.LU R19, [R1+0x1278] ;  /* 0x0012780001137983 */ /* 0x001ea20000300800 */
[----:B---3--:R-:W-:-:S05]  /*2aeb0*/  IADD3 R18, P2, PT, R18, UR9, RZ ;  /* 0x0000000912127c10 */ /* 0x008fca000ff5e0ff */
[----:B------:R0:W-:Y:S04]  /*2aec0*/  STL [R1+0x12cc], R18 ;  /* 0x0012cc1201007387 */ /* 0x0001e80000100800 */
[----:B0-----:R-:W3:Y:S01]  /*2aed0*/  LDL.LU R18, [R1+0x850] ;  /* 0x0008500001127983 */ /* 0x001ee20000300800 */
[----:B------:R-:W-:Y:S02]  /*2aee0*/  IADD3.X R45, PT, PT, R45, UR11, RZ, P3, !PT ;  /* 0x0000000b2d2d7c10 */ /* 0x000fe40009ffe4ff */
[----:B------:R-:W-:Y:S02]  /*2aef0*/  IADD3 R44, P3, PT, R44, UR9, RZ ;  /* 0x000000092c2c7c10 */ /* 0x000fe4000ff7e0ff */
[----:B----4-:R-:W-:Y:S02]  /*2af00*/  IADD3.X R43, PT, PT, R43, UR11, RZ, P4, !PT ;  /* 0x0000000b2b2b7c10 */ /* 0x010fe4000a7fe4ff */
[----:B------:R-:W-:Y:S01]  /*2af10*/  IADD3 R42, P4, PT, R42, UR9, RZ ;  /* 0x000000092a2a7c10 */ /* 0x000fe2000ff9e0ff */
        /* <DEDUP_REMOVED lines=28> */
[----:B------:R-:W-:Y:S01]  /*2b0e0*/  IADD3.X R27, PT, PT, R27, UR11, RZ, P4, !PT ;  /* 0x0000000b1b1b7c10 */ /* 0x000fe2000a7fe4ff */
[----:B------:R-:W-:Y:S01]  /*2b0f0*/  STL [R1+0x12a8], R31 ;  /* 0x0012a81f01007387 */ /* 0x000fe20000100800 */
[----:B------:R-:W-:-:S03]  /*2b100*/  IADD3 R21, P4, PT, R21, UR9, RZ ;  /* 0x0000000915157c10 */ /* 0x000fc6000ff9e0ff */
[----:B------:R-:W-:Y:S01]  /*2b110*/  STL [R1+0x128c], R30 ;  /* 0x00128c1e01007387 */ /* 0x000fe20000100800 */
[----:B------:R-:W-:-:S03]  /*2b120*/  IADD3.X R26, PT, PT, R26, UR11, RZ, P5, !PT ;  /* 0x0000000b1a1a7c10 */ /* 0x000fc6000affe4ff */
[----:B------:R-:W-:Y:S01]  /*2b130*/  STL [R1+0x12a0], R29 ;  /* 0x0012a01d01007387 */ /* 0x000fe20000100800 */
[----:B------:R-:W-:-:S03]  /*2b140*/  IADD3 R25, P5, PT, R25, UR9, RZ ;  /* 0x0000000919197c10 */ /* 0x000fc6000ffbe0ff */
[----:B------:R0:W-:Y:S01]  /*2b150*/  STL [R1+0x127c], R21 ;  /* 0x00127c1501007387 */ /* 0x0001e20000100800 */
[----:B-----5:R-:W-:-:S03]  /*2b160*/  IADD3.X R24, PT, PT, R24, UR11, RZ, P2, !PT ;  /* 0x0000000b18187c10 */ /* 0x020fc600097fe4ff */
[----:B------:R-:W-:Y:S04]  /*2b170*/  STL [R1+0x1284], R28 ;  /* 0x0012841c01007387 */ /* 0x000fe80000100800 */
[----:B0-----:R-:W4:Y:S01]  /*2b180*/  LDL.LU R21, [R1+0x1270] ;  /* 0x0012700001157983 */ /* 0x001f220000300800 */
[----:B------:R-:W-:Y:S02]  /*2b190*/  IADD3 R23, P2, PT, R23, UR9, RZ ;  /* 0x0000000917177c10 */ /* 0x000fe4000ff5e0ff */
[----:B------:R-:W-:Y:S01]  /*2b1a0*/  IADD3.X R22, PT, PT, R22, UR11, RZ, P3, !PT ;  /* 0x0000000b16167c10 */ /* 0x000fe20009ffe4ff */
[----:B------:R-:W-:Y:S01]  /*2b1b0*/  STL [R1+0x1298], R27 ;  /* 0x0012981b01007387 */ /* 0x000fe20000100800 */
[----:B------:R-:W-:-:S03]  /*2b1c0*/  IADD3 R16, P3, PT, R16, UR9, RZ ;  /* 0x0000000910107c10 */ /* 0x000fc6000ff7e0ff */
[----:B------:R-:W-:Y:S04]  /*2b1d0*/  STL [R1+0x1290], R26 ;  /* 0x0012901a01007387 */ /* 0x000fe80000100800 */
[----:B------:R-:W-:Y:S04]  /*2b1e0*/  STL [R1+0x1274], R25 ;  /* 0x0012741901007387 */ /* 0x000fe80000100800 */
[----:B------:R-:W-:Y:S04]  /*2b1f0*/  STL [R1+0x1288], R24 ;  /* 0x0012881801007387 */ /* 0x000fe80000100800 */
[----:B------:R0:W-:Y:S04]  /*2b200*/  STL [R1+0x858], R16 ;  /* 0x0008581001007387 */ /* 0x0001e80000100800 */
[----:B------:R-:W-:Y:S04]  /*2b210*/  STL [R1+0x860], R23 ;  /* 0x0008601701007387 */ /* 0x000fe80000100800 */
[----:B0-----:R-:W5:Y:S04]  /*2b220*/  LDL.LU R16, [R1+0x848] ;  /* 0x0008480001107983 */ /* 0x001f680000300800 */
[----:B------:R-:W-:Y:S01]  /*2b230*/  STL [R1+0x1280], R22 ;  /* 0x0012801601007387 */ /* 0x000fe20000100800 */
[----:B--2---:R-:W-:-:S05]  /*2b240*/  IADD3.X R19, PT, PT, R19, UR11, RZ, P4, !PT ;  /* 0x0000000b13137c10 */ /* 0x004fca000a7fe4ff */
[----:B------:R0:W-:Y:S04]  /*2b250*/  STL [R1+0x1278], R19 ;  /* 0x0012781301007387 */ /* 0x0001e80000100800 */
[----:B0-----:R-:W2:Y:S04]  /*2b260*/  LDL.LU R19, [R1+0x85c] ;  /* 0x00085c0001137983 */ /* 0x001ea80000300800 */
[----:B------:R-:W2:Y:S04]  /*2b270*/  LDL.LU R45, [R1+0x126c] ;  /* 0x00126c00012d7983 */ /* 0x000ea80000300800 */
[----:B------:R-:W2:Y:S04]  /*2b280*/  LDL.LU R44, [R1+0x854] ;  /* 0x00085400012c7983 */ /* 0x000ea80000300800 */
[----:B------:R-:W2:Y:S01]  /*2b290*/  LDL.LU R43, [R1+0x1264] ;  /* 0x00126400012b7983 */ /* 0x000ea20000300800 */
[----:B---3--:R-:W-:-:S05]  /*2b2a0*/  IADD3 R18, P4, PT, R18, UR9, RZ ;  /* 0x0000000912127c10 */ /* 0x008fca000ff9e0ff */
        /* <DEDUP_REMOVED lines=17> */
[----:B0-----:R-:W3:Y:S04]  /*2b3c0*/  LDL.LU R18, [R1+0x1238] ;  /* 0x0012380001127983 */ /* 0x001ee80000300800 */
[----:B------:R-:W3:Y:S04]  /*2b3d0*/  LDL.LU R26, [R1+0x121c] ;  /* 0x00121c00011a7983 */ /* 0x000ee80000300800 */
[----:B------:R-:W3:Y:S04]  /*2b3e0*/  LDL.LU R25, [R1+0x1230] ;  /* 0x0012300001197983 */ /* 0x000ee80000300800 */
[----:B------:R-:W3:Y:S01]  /*2b3f0*/  LDL.LU R24, [R1+0x1214] ;  /* 0x0012140001187983 */ /* 0x000ee20000300800 */
[----:B----4-:R-:W-:-:S05]  /*2b400*/  IADD3.X R21, PT, PT, R21, UR11, RZ, P5, !PT ;  /* 0x0000000b15157c10 */ /* 0x010fca000affe4ff */
        /* <DEDUP_REMOVED lines=8> */
[----:B------:R-:W-:-:S03]  /*2b490*/  IADD3 R45, P2, PT, R45, UR9, RZ ;  /* 0x000000092d2d7c10 */ /* 0x000fc6000ff5e0ff */
[----:B------:R0:W-:Y:S01]  /*2b4a0*/  STL [R1+0x85c], R19 ;  /* 0x00085c1301007387 */ /* 0x0001e20000100800 */
[----:B------:R-:W-:Y:S02]  /*2b4b0*/  IADD3.X R44, PT, PT, R44, UR11, RZ, P3, !PT ;  /* 0x0000000b2c2c7c10 */ /* 0x000fe40009ffe4ff */
[----:B------:R-:W-:Y:S01]  /*2b4c0*/  IADD3 R43, P3, PT, R43, UR9, RZ ;  /* 0x000000092b2b7c10 */ /* 0x000fe2000ff7e0ff */
[----:B0-----:R-:W2:Y:S04]  /*2b4d0*/  LDL.LU R19, [R1+0x1218] ;  /* 0x0012180001137983 */ /* 0x001ea80000300800 */
[----:B------:R-:W-:Y:S01]  /*2b4e0*/  STL [R1+0x126c], R45 ;  /* 0x00126c2d01007387 */ /* 0x000fe20000100800 */
[----:B---3--:R-:W-:-:S03]  /*2b4f0*/  IADD3.X R42, PT, PT, R42, UR11, RZ, P4, !PT ;  /* 0x0000000b2a2a7c10 */ /* 0x008fc6000a7fe4ff */
        /* <DEDUP_REMOVED lines=29> */
[----:B------:R-:W-:-:S03]  /*2b6d0*/  IADD3.X R18, PT, PT, R18, UR11, RZ, P4, !PT ;  /* 0x0000000b12127c10 */ /* 0x000fc6000a7fe4ff */
[----:B------:R-:W-:Y:S04]  /*2b6e0*/  STL [R1+0x122c], R29 ;  /* 0x00122c1d01007387 */ /* 0x000fe80000100800 */
[----:B------:R0:W-:Y:S04]  /*2b6f0*/  STL [R1+0x1238], R18 ;  /* 0x0012381201007387 */ /* 0x0001e80000100800 */
[----:B------:R-:W-:Y:S04]  /*2b700*/  STL [R1+0x1240], R28 ;  /* 0x0012401c01007387 */ /* 0x000fe80000100800 */
[----:B0-----:R-:W3:Y:S01]  /*2b710*/  LDL.LU R18, [R1+0x830] ;  /* 0x0008300001127983 */ /* 0x001ee20000300800 */
[----:B------:R-:W-:-:S02]  /*2b720*/  IADD3 R27, P3, PT, R27, UR9, RZ ;  /* 0x000000091b1b7c10 */ /* 0x000fc4000ff7e0ff */
[----:B------:R-:W-:Y:S02]  /*2b730*/  IADD3 R26, P4, PT, R26, UR9, RZ ;  /* 0x000000091a1a7c10 */ /* 0x000fe4000ff9e0ff */
[----:B------:R-:W-:Y:S02]  /*2b740*/  IADD3.X R25, PT, PT, R25, UR11, RZ, P5, !PT ;  /* 0x0000000b19197c10 */ /* 0x000fe4000affe4ff */
[----:B------:R-:W-:Y:S01]  /*2b750*/  IADD3 R24, P5, PT, R24, UR9, RZ ;  /* 0x0000000918187c10 */ /* 0x000fe2000ffbe0ff */
[----:B------:R-:W-:Y:S01]  /*2b760*/  STL [R1+0x1224], R27 ;  /* 0x0012241b01007387 */ /* 0x000fe20000100800 */
[----:B----4-:R-:W-:-:S03]  /*2b770*/  IADD3.X R23, PT, PT, R23, UR11, RZ, P2, !PT ;  /* 0x0000000b17177c10 */ /* 0x010fc600097fe4ff */
[----:B------:R-:W-:Y:S01]  /*2b780*/  STL [R1+0x121c], R26 ;  /* 0x00121c1a01007387 */ /* 0x000fe20000100800 */
[----:B------:R-:W-:-:S03]  /*2b790*/  IADD3.X R21, PT, PT, R21, UR11, RZ, P3, !PT ;  /* 0x0000000b15157c10 */ /* 0x000fc60009ffe4ff */
[----:B------:R-:W-:Y:S01]  /*2b7a0*/  STL [R1+0x1230], R25 ;  /* 0x0012301901007387 */ /* 0x000fe20000100800 */
[----:B------:R-:W-:-:S03]  /*2b7b0*/  IADD3 R22, P2, PT, R22, UR9, RZ ;  /* 0x0000000916167c10 */ /* 0x000fc6000ff5e0ff */
[----:B------:R-:W-:Y:S04]  /*2b7c0*/  STL [R1+0x1214], R24 ;  /* 0x0012141801007387 */ /* 0x000fe80000100800 */
[----:B------:R0:W-:Y:S04]  /*2b7d0*/  STL [R1+0x1220], R21 ;  /* 0x0012201501007387 */ /* 0x0001e80000100800 */
[----:B------:R-:W-:Y:S04]  /*2b7e0*/  STL [R1+0x1228], R23 ;  /* 0x0012281701007387 */ /* 0x000fe80000100800 */
[----:B0-----:R-:W4:Y:S04]  /*2b7f0*/  LDL.LU R21, [R1+0x1210] ;  /* 0x0012100001157983 */ /* 0x001f280000300800 */
[----:B------:R-:W-:Y:S01]  /*2b800*/  STL [R1+0x840], R22 ;  /* 0x0008401601007387 */ /* 0x000fe20000100800 */
[----:B-----5:R-:W-:-:S05]  /*2b810*/  IADD3 R16, P3, PT, R16, UR9, RZ ;  /* 0x0000000910107c10 */ /* 0x020fca000ff7e0ff */
        /* <DEDUP_REMOVED lines=79> */
[----:B------:R-:W-:-:S03]  /*2bd10*/  IADD3.X R24, PT, PT, R24, UR11, RZ, P5, !PT ;  /* 0x0000000b18187c10 */ /* 0x000fc6000affe4ff */
[----:B0-----:R-:W2:Y:S04]  /*2bd20*/  LDL.LU R19, [R1+0x11b8] ;  /* 0x0011b80001137983 */ /* 0x001ea80000300800 */
[----:B------:R-:W-:Y:S04]  /*2bd30*/  STL [R1+0x11e0], R27 ;  /* 0x0011e01b01007387 */ /* 0x000fe80000100800 */
[----:B------:R-:W-:Y:S01]  /*2bd40*/  STL [R1+0x11d8], R26 ;  /* 0x0011d81a01007387 */ /* 0x000fe20000100800 */
[----:B---3--:R-:W-:Y:S02]  /*2bd50*/  IADD3 R23, P5, PT, R23, UR9, RZ ;  /* 0x0000000917177c10 */ /* 0x008fe4000ffbe0ff */
[----:B------:R-:W-:Y:S01]  /*2bd60*/  IADD3.X R22, PT, PT, R22, UR11, RZ, P2, !PT ;  /* 0x0000000b16167c10 */ /* 0x000fe200097fe4ff */
[----:B------:R-:W-:Y:S01]  /*2bd70*/  STL [R1+0x11bc], R25 ;  /* 0x0011bc1901007387 */ /* 0x000fe20000100800 */
[----:B------:R-:W-:-:S03]  /*2bd80*/  IADD3 R18, P2, PT, R18, UR9, RZ ;  /* 0x0000000912127c10 */ /* 0x000fc6000ff5e0ff */
[----:B------:R-:W-:Y:S04]  /*2bd90*/  STL [R1+0x11d0], R24 ;  /* 0x0011d01801007387 */ /* 0x000fe80000100800 */
[----:B------:R0:W-:Y:S04]  /*2bda0*/  STL [R1+0x820], R18 ;  /* 0x0008201201007387 */ /* 0x0001e80000100800 */
[----:B------:R-:W-:Y:S04]  /*2bdb0*/  STL [R1+0x11b4], R23 ;  /* 0x0011b41701007387 */ /* 0x000fe80000100800 */
[----:B0-----:R-:W3:Y:S04]  /*2bdc0*/  LDL.LU R18, [R1+0x810] ;  /* 0x0008100001127983 */ /* 0x001ee80000300800 */
[----:B------:R-:W-:Y:S01]  /*2bdd0*/  STL [R1+0x11c8], R22 ;  /* 0x0011c81601007387 */ /* 0x000fe20000100800 */
[----:B----4-:R-:W-:-:S05]  /*2bde0*/  IADD3.X R21, PT, PT, R21, UR11, RZ, P3, !PT ;  /* 0x0000000b15157c10 */ /* 0x010fca0009ffe4ff */
[----:B------:R0:W-:Y:S04]  /*2bdf0*/  STL [R1+0x11c0], R21 ;  /* 0x0011c01501007387 */ /* 0x0001e80000100800 */
        /* <DEDUP_REMOVED lines=35> */
[----:B------:R-:W-:-:S03]  /*2c030*/  IADD3 R45, P5, PT, R45, UR9, RZ ;  /* 0x000000092d2d7c10 */ /* 0x000fc6000ffbe0ff */
[----:B------:R0:W-:Y:S01]  /*2c040*/  STL [R1+0x11b0], R21 ;  /* 0x0011b01501007387 */ /* 0x0001e20000100800 */
[----:B------:R-:W-:Y:S02]  /*2c050*/  IADD3.X R44, PT, PT, R44, UR11, RZ, P2, !PT ;  /* 0x0000000b2c2c7c10 */ /* 0x000fe400097fe4ff */
[----:B-----5:R-:W-:Y:S01]  /*2c060*/  IADD3 R43, P2, PT, R43, UR9, RZ ;  /* 0x000000092b2b7c10 */ /* 0x020fe2000ff5e0ff */
        /* <DEDUP_REMOVED lines=52> */
[----:B---3--:R-:W-:-:S05]  /*2c3b0*/  IADD3 R18, P2, PT, R14, R18, RZ ;  /* 0x000000120e127210 */ /* 0x008fca0007f5e0ff */
[----:B------:R0:W-:Y:S04]  /*2c3c0*/  STL [R1+0x114c], R18 ;  /* 0x00114c1201007387 */ /* 0x0001e80000100800 */
        /* <DEDUP_REMOVED lines=25> */
[----:B-----5:R-:W-:-:S03]  /*2c560*/  IADD3 R16, P3, PT, R14, R16, RZ ;  /* 0x000000100e107210 */ /* 0x020fc60007f7e0ff */
        /* <DEDUP_REMOVED lines=8> */
[----:B---3--:R-:W-:-:S05]  /*2c5f0*/  IADD3 R18, P4, PT, R14, R18, RZ ;  /* 0x000000120e127210 */ /* 0x008fca0007f9e0ff */
[----:B------:R0:W-:Y:S04]  /*2c600*/  STL [R1+0x113c], R18 ;  /* 0x00113c1201007387 */ /* 0x0001e80000100800 */
[----:B0-----:R-:W3:Y:S01]  /*2c610*/  LDL.LU R18, [R1+0x10cc] ;  /* 0x0010cc0001127983 */ /* 0x001ee20000300800 */
[----:B------:R-:W-:Y:S01]  /*2c620*/  IADD3.X R45, PT, PT, R45, UR11, RZ, P5, !PT ;  /* 0x0000000b2d2d7c10 */ /* 0x000fe2000affe4ff */
[----:B------:R-:W-:Y:S01]  /*2c630*/  IMAD.X R43, R15, 0x1, R43, P2 ;  /* 0x000000010f2b7824 */ /* 0x000fe200010e062b */
[----:B------:R-:W-:-:S03]  /*2c640*/  IADD3 R44, P5, PT, R14, R44, RZ ;  /* 0x0000002c0e2c7210 */ /* 0x000fc60007fbe0ff */
[----:B------:R-:W-:Y:S04]  /*2c650*/  STL [R1+0x1150], R45 ;  /* 0x0011502d01007387 */ /* 0x000fe80000100800 */
[----:B------:R-:W-:Y:S01]  /*2c660*/  STL [R1+0x1134], R44 ;  /* 0x0011342c01007387 */ /* 0x000fe20000100800 */
[----:B----4-:R-:W-:-:S03]  /*2c670*/  IADD3 R42, P2, PT, R14, R42, RZ ;  /* 0x0000002a0e2a7210 */ /* 0x010fc60007f5e0ff */
        /* <DEDUP_REMOVED lines=27> */
[C---:B------:R-:W-:Y:S01]  /*2c830*/  IADD3 R28, P5, PT, R14.reuse, R28, RZ ;  /* 0x0000001c0e1c7210 */ /* 0x040fe20007fbe0ff */
[C---:B------:R-:W-:Y:S01]  /*2c840*/  IMAD.X R27, R15.reuse, 0x1, R27, P2 ;  /* 0x000000010f1b7824 */ /* 0x040fe200010e061b */
[----:B------:R-:W-:Y:S01]  /*2c850*/  IADD3 R21, P2, PT, R14, R21, RZ ;  /* 0x000000150e157210 */ /* 0x000fe20007f5e0ff */
[----:B------:R-:W-:Y:S01]  /*2c860*/  STL [R1+0x1110], R29 ;  /* 0x0011101d01007387 */ /* 0x000fe20000100800 */
[----:B------:R-:W-:-:S03]  /*2c870*/  IMAD.X R26, R15, 0x1, R26, P3 ;  /* 0x000000010f1a7824 */ /* 0x000fc600018e061a */
[----:B------:R0:W-:Y:S01]  /*2c880*/  STL [R1+0x10ec], R21 ;  /* 0x0010ec1501007387 */ /* 0x0001e20000100800 */
[----:B------:R-:W-:-:S03]  /*2c890*/  IADD3 R25, P3, PT, R14, R25, RZ ;  /* 0x000000190e197210 */ /* 0x000fc60007f7e0ff */
[----:B------:R-:W-:Y:S01]  /*2c8a0*/  STL [R1+0x10f4], R28 ;  /* 0x0010f41c01007387 */ /* 0x000fe20000100800 */
[----:B-----5:R-:W-:-:S03]  /*2c8b0*/  IMAD.X R24, R15, 0x1, R24, P4 ;  /* 0x000000010f187824 */ /* 0x020fc600020e0618 */
[----:B0-----:R-:W4:Y:S04]  /*2c8c0*/  LDL.LU R21, [R1+0x10e0] ;  /* 0x0010e00001157983 */ /* 0x001f280000300800 */
[----:B------:R-:W-:Y:S01]  /*2c8d0*/  STL [R1+0x1108], R27 ;  /* 0x0011081b01007387 */ /* 0x000fe20000100800 */
[C---:B------:R-:W-:Y:S01]  /*2c8e0*/  IADD3 R23, P4, PT, R14.reuse, R23, RZ ;  /* 0x000000170e177210 */ /* 0x040fe20007f9e0ff */
[----:B------:R-:W-:Y:S02]  /*2c8f0*/  IMAD.X R22, R15, 0x1, R22, P5 ;  /* 0x000000010f167824 */ /* 0x000fe400028e0616 */
[----:B------:R-:W-:Y:S01]  /*2c900*/  STL [R1+0x1100], R26 ;  /* 0x0011001a01007387 */ /* 0x000fe20000100800 */
[----:B------:R-:W-:-:S03]  /*2c910*/  IADD3 R16, P5, PT, R14, R16, RZ ;  /* 0x000000100e107210 */ /* 0x000fc60007fbe0ff */
[----:B------:R-:W-:Y:S04]  /*2c920*/  STL [R1+0x10e4], R25 ;  /* 0x0010e41901007387 */ /* 0x000fe80000100800 */
[----:B------:R-:W-:Y:S04]  /*2c930*/  STL [R1+0x10f8], R24 ;  /* 0x0010f81801007387 */ /* 0x000fe80000100800 */
[----:B------:R0:W-:Y:S04]  /*2c940*/  STL [R1+0x10d4], R16 ;  /* 0x0010d41001007387 */ /* 0x0001e80000100800 */
[----:B------:R-:W-:Y:S04]  /*2c950*/  STL [R1+0x10dc], R23 ;  /* 0x0010dc1701007387 */ /* 0x000fe80000100800 */
[----:B0-----:R-:W5:Y:S04]  /*2c960*/  LDL.LU R16, [R1+0x10c4] ;  /* 0x0010c40001107983 */ /* 0x001f680000300800 */
[----:B------:R-:W-:Y:S01]  /*2c970*/  STL [R1+0x10f0], R22 ;  /* 0x0010f01601007387 */ /* 0x000fe20000100800 */
[----:B--2---:R-:W-:-:S05]  /*2c980*/  IMAD.X R19, R15, 0x1, R19, P2 ;  /* 0x000000010f137824 */ /* 0x004fca00010e0613 */
[----:B------:R0:W-:Y:S04]  /*2c990*/  STL [R1+0x10e8], R19 ;  /* 0x0010e81301007387 */ /* 0x0001e80000100800 */
[----:B0-----:R-:W2:Y:S04]  /*2c9a0*/  LDL.LU R19, [R1+0x10d8] ;  /* 0x0010d80001137983 */ /* 0x001ea80000300800 */
[----:B------:R-:W2:Y:S04]  /*2c9b0*/  LDL.LU R45, [R1+0x10bc] ;  /* 0x0010bc00012d7983 */ /* 0x000ea80000300800 */
[----:B------:R-:W2:Y:S04]  /*2c9c0*/  LDL.LU R44, [R1+0x10d0] ;  /* 0x0010d000012c7983 */ /* 0x000ea80000300800 */
[----:B------:R-:W2:Y:S01]  /*2c9d0*/  LDL.LU R43, [R1+0x10b4] ;  /* 0x0010b400012b7983 */ /* 0x000ea20000300800 */
[----:B---3--:R-:W-:-:S05]  /*2c9e0*/  IADD3 R18, P2, PT, R14, R18, RZ ;  /* 0x000000120e127210 */ /* 0x008fca0007f5e0ff */
        /* <DEDUP_REMOVED lines=21> */
[----:B----4-:R-:W-:-:S05]  /*2cb40*/  IMAD.X R21, R15, 0x1, R21, P3 ;  /* 0x000000010f157824 */ /* 0x010fca00018e0615 */
[----:B------:R0:W-:Y:S04]  /*2cb50*/  STL [R1+0x10e0], R21 ;  /* 0x0010e01501007387 */ /* 0x0001e80000100800 */
[----:B------:R-:W4:Y:S04]  /*2cb60*/  LDL.LU R23, [R1+0x1078] ;  /* 0x0010780001177983 */ /* 0x000f280000300800 */
[----:B------:R-:W4:Y:S04]  /*2cb70*/  LDL.LU R22, [R1+0x105c] ;  /* 0x00105c0001167983 */ /* 0x000f280000300800 */
[----:B0-----:R-:W4:Y:S01]  /*2cb80*/  LDL.LU R21, [R1+0x1070] ;  /* 0x0010700001157983 */ /* 0x001f220000300800 */
[----:B-----5:R-:W-:-:S05]  /*2cb90*/  IADD3 R16, P3, PT, R14, R16, RZ ;  /* 0x000000100e107210 */ /* 0x020fca0007f7e0ff */
[----:B------:R0:W-:Y:S04]  /*2cba0*/  STL [R1+0x10c4], R16 ;  /* 0x0010c41001007387 */ /* 0x0001e80000100800 */
[----:B0-----:R-:W5:Y:S01]  /*2cbb0*/  LDL.LU R16, [R1+0x1054] ;  /* 0x0010540001107983 */ /* 0x001f620000300800 */
[----:B--2---:R-:W-:Y:S01]  /*2cbc0*/  IMAD.X R19, R15, 0x1, R19, P4 ;  /* 0x000000010f137824 */ /* 0x004fe200020e0613 */
[----:B------:R-:W-:-:S04]  /*2cbd0*/  IADD3 R45, P4, PT, R14, R45, RZ ;  /* 0x0000002d0e2d7210 */ /* 0x000fc80007f9e0ff */
[----:B------:R0:W-:Y:S01]  /*2cbe0*/  STL [R1+0x10d8], R19 ;  /* 0x0010d81301007387 */ /* 0x0001e20000100800 */
[C---:B------:R-:W-:Y:S01]  /*2cbf0*/  IMAD.X R44, R15.reuse, 0x1, R44, P5 ;  /* 0x000000010f2c7824 */ /* 0x040fe200028e062c */
[----:B------:R-:W-:Y:S02]  /*2cc00*/  IADD3 R43, P5, PT, R14, R43, RZ ;  /* 0x0000002b0e2b7210 */ /* 0x000fe40007fbe0ff */
[----:B0-----:R-:W2:Y:S04]  /*2cc10*/  LDL.LU R19, [R1+0x1068] ;  /* 0x0010680001137983 */ /* 0x001ea80000300800 */
[----:B------:R-:W-:Y:S01]  /*2cc20*/  STL [R1+0x10bc], R45 ;  /* 0x0010bc2d01007387 */ /* 0x000fe20000100800 */
[----:B---3--:R-:W-:-:S03]  /*2cc30*/  IMAD.X R42, R15, 0x1, R42, P2 ;  /* 0x000000010f2a7824 */ /* 0x008fc600010e062a */
        /* <DEDUP_REMOVED lines=29> */
[----:B------:R-:W-:-:S03]  /*2ce10*/  IMAD.X R18, R15, 0x1, R18, P2 ;  /* 0x000000010f127824 */ /* 0x000fc600010e0612 */
[----:B------:R-:W-:Y:S04]  /*2ce20*/  STL [R1+0x107c], R29 ;  /* 0x00107c1d01007387 */ /* 0x000fe80000100800 */
[----:B------:R0:W-:Y:S04]  /*2ce30*/  STL [R1+0x1088], R18 ;  /* 0x0010881201007387 */ /* 0x0001e80000100800 */
[----:B------:R-:W-:Y:S04]  /*2ce40*/  STL [R1+0x1090], R28 ;  /* 0x0010901c01007387 */ /* 0x000fe80000100800 */
[----:B0-----:R-:W3:Y:S01]  /*2ce50*/  LDL.LU R18, [R1+0x104c] ;  /* 0x00104c0001127983 */ /* 0x001ee20000300800 */
[C---:B------:R-:W-:Y:S01]  /*2ce60*/  IADD3 R27, P5, PT, R14.reuse, R27, RZ ;  /* 0x0000001b0e1b7210 */ /* 0x040fe20007fbe0ff */
[----:B------:R-:W-:Y:S01]  /*2ce70*/  IMAD.X R25, R15, 0x1, R25, P3 ;  /* 0x000000010f197824 */ /* 0x000fe200018e0619 */
[----:B------:R-:W-:-:S02]  /*2ce80*/  IADD3 R26, P2, PT, R14, R26, RZ ;  /* 0x0000001a0e1a7210 */ /* 0x000fc40007f5e0ff */
[----:B------:R-:W-:Y:S01]  /*2ce90*/  IADD3 R24, P3, PT, R14, R24, RZ ;  /* 0x000000180e187210 */ /* 0x000fe20007f7e0ff */
[----:B------:R-:W-:Y:S04]  /*2cea0*/  STL [R1+0x1074], R27 ;  /* 0x0010741b01007387 */ /* 0x000fe80000100800 */
[----:B------:R-:W-:Y:S01]  /*2ceb0*/  STL [R1+0x106c], R26 ;  /* 0x00106c1a01007387 */ /* 0x000fe20000100800 */
[----:B----4-:R-:W-:-:S03]  /*2cec0*/  IMAD.X R23, R15, 0x1, R23, P4 ;  /* 0x000000010f177824 */ /* 0x010fc600020e0617 */
[----:B------:R-:W-:Y:S01]  /*2ced0*/  STL [R1+0x1080], R25 ;  /* 0x0010801901007387 */ /* 0x000fe20000100800 */
[----:B------:R-:W-:-:S03]  /*2cee0*/  IMAD.X R21, R15, 0x1, R21, P5 ;  /* 0x000000010f157824 */ /* 0x000fc600028e0615 */
[----:B------:R-:W-:Y:S01]  /*2cef0*/  STL [R1+0x1064], R24 ;  /* 0x0010641801007387 */ /* 0x000fe20000100800 */
[----:B------:R-:W-:-:S03]  /*2cf00*/  IADD3 R22, P4, PT, R14, R22, RZ ;  /* 0x000000160e167210 */ /* 0x000fc60007f9e0ff */
[----:B------:R0:W-:Y:S04]  /*2cf10*/  STL [R1+0x1070], R21 ;  /* 0x0010701501007387 */ /* 0x0001e80000100800 */
[----:B------:R-:W-:Y:S04]  /*2cf20*/  STL [R1+0x1078], R23 ;  /* 0x0010781701007387 */ /* 0x000fe80000100800 */
[----:B0-----:R-:W4:Y:S04]  /*2cf30*/  LDL.LU R21, [R1+0x1060] ;  /* 0x0010600001157983 */ /* 0x001f280000300800 */
[----:B------:R-:W-:Y:S01]  /*2cf40*/  STL [R1+0x105c], R22 ;  /* 0x00105c1601007387 */ /* 0x000fe20000100800 */
[----:B-----5:R-:W-:-:S05]  /*2cf50*/  IADD3 R16, P5, PT, R14, R16, RZ ;  /* 0x000000100e107210 */ /* 0x020fca0007fbe0ff */
[----:B------:R0:W-:Y:S04]  /*2cf60*/  STL [R1+0x1054], R16 ;  /* 0x0010541001007387 */ /* 0x0001e80000100800 */
[----:B0-----:R-:W5:Y:S04]  /*2cf70*/  LDL.LU R16, [R1+0x1044] ;  /* 0x0010440001107983 */ /* 0x001f680000300800 */
[----:B------:R-:W5:Y:S04]  /*2cf80*/  LDL.LU R45, [R1+0x1058] ;  /* 0x00105800012d7983 */ /* 0x000f680000300800 */
[----:B------:R-:W5:Y:S04]  /*2cf90*/  LDL.LU R44, [R1+0x103c] ;  /* 0x00103c00012c7983 */ /* 0x000f680000300800 */
[----:B------:R-:W5:Y:S01]  /*2cfa0*/  LDL.LU R43, [R1+0x1050] ;  /* 0x00105000012b7983 */ /* 0x000f620000300800 */
[----:B--2---:R-:W-:-:S05]  /*2cfb0*/  IMAD.X R19, R15, 0x1, R19, P2 ;  /* 0x000000010f137824 */ /* 0x004fca00010e0613 */
        /* <DEDUP_REMOVED lines=25> */
[----:B0-----:R-:W3:Y:S01]  /*2d150*/  LDL.LU R18, [R1+0xfdc] ;  /* 0x000fdc0001127983 */ /* 0x001ee20000300800 */
[----:B----4-:R-:W-:-:S05]  /*2d160*/  IMAD.X R21, R15, 0x1, R21, P3 ;  /* 0x000000010f157824 */ /* 0x010fca00018e0615 */
[----:B------:R0:W-:Y:S04]  /*2d170*/  STL [R1+0x1060], R21 ;  /* 0x0010601501007387 */ /* 0x0001e80000100800 */
[----:B0-----:R-:W4:Y:S01]  /*2d180*/  LDL.LU R21, [R1+0xff0] ;  /* 0x000ff00001157983 */ /* 0x001f220000300800 */
[----:B-----5:R-:W-:Y:S01]  /*2d190*/  IADD3 R16, P3, PT, R14, R16, RZ ;  /* 0x000000100e107210 */ /* 0x020fe20007f7e0ff */
[----:B------:R-:W-:-:S04]  /*2d1a0*/  IMAD.X R45, R15, 0x1, R45, P4 ;  /* 0x000000010f2d7824 */ /* 0x000fc800020e062d */
[----:B------:R0:W-:Y:S01]  /*2d1b0*/  STL [R1+0x1044], R16 ;  /* 0x0010441001007387 */ /* 0x0001e20000100800 */
[C---:B------:R-:W-:Y:S01]  /*2d1c0*/  IADD3 R44, P4, PT, R14.reuse, R44, RZ ;  /* 0x0000002c0e2c7210 */ /* 0x040fe20007f9e0ff */
[C---:B------:R-:W-:Y:S02]  /*2d1d0*/  IMAD.X R43, R15.reuse, 0x1, R43, P5 ;  /* 0x000000010f2b7824 */ /* 0x040fe400028e062b */
[----:B0-----:R-:W5:Y:S04]  /*2d1e0*/  LDL.LU R16, [R1+0xfd4] ;  /* 0x000fd40001107983 */ /* 0x001f680000300800 */
[----:B------:R-:W-:Y:S04]  /*2d1f0*/  STL [R1+0x1058], R45 ;  /* 0x0010582d01007387 */ /* 0x000fe80000100800 */
[----:B------:R-:W-:Y:S04]  /*2d200*/  STL [R1+0x103c], R44 ;  /* 0x00103c2c01007387 */ /* 0x000fe80000100800 */
[----:B------:R-:W-:Y:S01]  /*2d210*/  STL [R1+0x1050], R43 ;  /* 0x0010502b01007387 */ /* 0x000fe20000100800 */
[----:B--2---:R-:W-:Y:S01]  /*2d220*/  IADD3 R42, P5, PT, R14, R42, RZ ;  /* 0x0000002a0e2a7210 */ /* 0x004fe20007fbe0ff */
[----:B------:R-:W-:-:S04]  /*2d230*/  IMAD.X R41, R15, 0x1, R41, P2 ;  /* 0x000000010f297824 */ /* 0x000fc800010e0629 */
        /* <DEDUP_REMOVED lines=33> */
[----:B------:R-:W-:-:S03]  /*2d450*/  IMAD.X R24, R15, 0x1, R24, P3 ;  /* 0x000000010f187824 */ /* 0x000fc600018e0618 */
[----:B0-----:R-:W2:Y:S04]  /*2d460*/  LDL.LU R19, [R1+0xfe8] ;  /* 0x000fe80001137983 */ /* 0x001ea80000300800 */
[----:B------:R-:W-:Y:S04]  /*2d470*/  STL [R1+0x1010], R27 ;  /* 0x0010101b01007387 */ /* 0x000fe80000100800 */
[----:B------:R-:W-:Y:S01]  /*2d480*/  STL [R1+0x1008], R26 ;  /* 0x0010081a01007387 */ /* 0x000fe20000100800 */
[----:B---3--:R-:W-:Y:S01]  /*2d490*/  IADD3 R23, P3, PT, R14, R23, RZ ;  /* 0x000000170e177210 */ /* 0x008fe20007f7e0ff */
[----:B------:R-:W-:-:S02]  /*2d4a0*/  IMAD.X R22, R15, 0x1, R22, P4 ;  /* 0x000000010f167824 */ /* 0x000fc400020e0616 */
[----:B------:R-:W-:Y:S01]  /*2d4b0*/  STL [R1+0xfec], R25 ;  /* 0x000fec1901007387 */ /* 0x000fe20000100800 */
[----:B------:R-:W-:-:S03]  /*2d4c0*/  IADD3 R18, P4, PT, R14, R18, RZ ;  /* 0x000000120e127210 */ /* 0x000fc60007f9e0ff */
[----:B------:R-:W-:Y:S04]  /*2d4d0*/  STL [R1+0x1000], R24 ;  /* 0x0010001801007387 */ /* 0x000fe80000100800 */
[----:B------:R0:W-:Y:S04]  /*2d4e0*/  STL [R1+0xfdc], R18 ;  /* 0x000fdc1201007387 */ /* 0x0001e80000100800 */
[----:B------:R-:W-:Y:S04]  /*2d4f0*/  STL [R1+0xfe4], R23 ;  /* 0x000fe41701007387 */ /* 0x000fe80000100800 */
[----:B0-----:R-:W3:Y:S04]  /*2d500*/  LDL.LU R18, [R1+0xfcc] ;  /* 0x000fcc0001127983 */ /* 0x001ee80000300800 */
[----:B------:R-:W-:Y:S01]  /*2d510*/  STL [R1+0xff8], R22 ;  /* 0x000ff81601007387 */ /* 0x000fe20000100800 */
[----:B----4-:R-:W-:-:S05]  /*2d520*/  IMAD.X R21, R15, 0x1, R21, P5 ;  /* 0x000000010f157824 */ /* 0x010fca00028e0615 */
[----:B------:R0:W-:Y:S04]  /*2d530*/  STL [R1+0xff0], R21 ;  /* 0x000ff01501007387 */ /* 0x0001e80000100800 */
[----:B0-----:R-:W4:Y:S04]  /*2d540*/  LDL.LU R21, [R1+0xfe0] ;  /* 0x000fe00001157983 */ /* 0x001f280000300800 */
[----:B------:R-:W4:Y:S04]  /*2d550*/  LDL.LU R45, [R1+0xfc4] ;  /* 0x000fc400012d7983 */ /* 0x000f280000300800 */
[----:B------:R-:W4:Y:S04]  /*2d560*/  LDL.LU R44, [R1+0xfd8] ;  /* 0x000fd800012c7983 */ /* 0x000f280000300800 */
[----:B------:R-:W4:Y:S01]  /*2d570*/  LDL.LU R43, [R1+0xfbc] ;  /* 0x000fbc00012b7983 */ /* 0x000f220000300800 */
[----:B-----5:R-:W-:-:S05]  /*2d580*/  IADD3 R16, P5, PT, R14, R16, RZ ;  /* 0x000000100e107210 */ /* 0x020fca0007fbe0ff */
        /* <DEDUP_REMOVED lines=25> */
[----:B0-----:R-:W2:Y:S01]  /*2d720*/  LDL.LU R19, [R1+0xf78] ;  /* 0x000f780001137983 */ /* 0x001ea20000300800 */
[----:B---3--:R-:W-:-:S05]  /*2d730*/  IADD3 R18, P2, PT, R14, R18, RZ ;  /* 0x000000120e127210 */ /* 0x008fca0007f5e0ff */
[----:B------:R0:W-:Y:S04]  /*2d740*/  STL [R1+0xfcc], R18 ;  /* 0x000fcc1201007387 */ /* 0x0001e80000100800 */
[----:B0-----:R-:W3:Y:S01]  /*2d750*/  LDL.LU R18, [R1+0xf5c] ;  /* 0x000f5c0001127983 */ /* 0x001ee20000300800 */
[----:B----4-:R-:W-:Y:S01]  /*2d760*/  IMAD.X R21, R15, 0x1, R21, P3 ;  /* 0x000000010f157824 */ /* 0x010fe200018e0615 */
[----:B------:R-:W-:-:S04]  /*2d770*/  IADD3 R45, P3, PT, R14, R45, RZ ;  /* 0x0000002d0e2d7210 */ /* 0x000fc80007f7e0ff */
[----:B------:R0:W-:Y:S01]  /*2d780*/  STL [R1+0xfe0], R21 ;  /* 0x000fe01501007387 */ /* 0x0001e20000100800 */
[C---:B------:R-:W-:Y:S01]  /*2d790*/  IMAD.X R44, R15.reuse, 0x1, R44, P4 ;  /* 0x000000010f2c7824 */ /* 0x040fe200020e062c */
[----:B------:R-:W-:Y:S02]  /*2d7a0*/  IADD3 R43, P4, PT, R14, R43, RZ ;  /* 0x0000002b0e2b7210 */ /* 0x000fe40007f9e0ff */
[----:B0-----:R-:W4:Y:S04]  /*2d7b0*/  LDL.LU R21, [R1+0xf70] ;  /* 0x000f700001157983 */ /* 0x001f280000300800 */
[----:B------:R-:W-:Y:S01]  /*2d7c0*/  STL [R1+0xfc4], R45 ;  /* 0x000fc42d01007387 */ /* 0x000fe20000100800 */
[----:B-----5:R-:W-:-:S03]  /*2d7d0*/  IMAD.X R42, R15, 0x1, R42, P5 ;  /* 0x000000010f2a7824 */ /* 0x020fc600028e062a */
        /* <DEDUP_REMOVED lines=30> */
[----:B------:R-:W-:Y:S02]  /*2d9c0*/  IMAD.X R16, R15, 0x1, R16, P5 ;  /* 0x000000010f107824 */ /* 0x000fe400028e0610 */
[----:B------:R-:W-:Y:S01]  /*2d9d0*/  STL [R1+0xf84], R29 ;  /* 0x000f841d01007387 */ /* 0x000fe20000100800 */
[----:B------:R-:W-:-:S03]  /*2d9e0*/  IADD3 R26, P5, PT, R14, R26, RZ ;  /* 0x0000001a0e1a7210 */ /* 0x000fc60007fbe0ff */
[----:B------:R0:W-:Y:S01]  /*2d9f0*/  STL [R1+0xf90], R16 ;  /* 0x000f901001007387 */ /* 0x0001e20000100800 */
[----:B------:R-:W-:-:S03]  /*2da00*/  IMAD.X R25, R15, 0x1, R25, P2 ;  /* 0x000000010f197824 */ /* 0x000fc600010e0619 */
[----:B------:R-:W-:Y:S01]  /*2da10*/  STL [R1+0xf98], R28 ;  /* 0x000f981c01007387 */ /* 0x000fe20000100800 */
[----:B------:R-:W-:-:S03]  /*2da20*/  IADD3 R24, P2, PT, R14, R24, RZ ;  /* 0x000000180e187210 */ /* 0x000fc60007f5e0ff */
[----:B0-----:R-:W5:Y:S04]  /*2da30*/  LDL.LU R16, [R1+0xf54] ;  /* 0x000f540001107983 */ /* 0x001f680000300800 */
[----:B------:R-:W-:Y:S04]  /*2da40*/  STL [R1+0xf7c], R27 ;  /* 0x000f7c1b01007387 */ /* 0x000fe80000100800 */
[----:B------:R-:W-:Y:S04]  /*2da50*/  STL [R1+0xf74], R26 ;  /* 0x000f741a01007387 */ /* 0x000fe80000100800 */
[----:B------:R-:W-:Y:S04]  /*2da60*/  STL [R1+0xf88], R25 ;  /* 0x000f881901007387 */ /* 0x000fe80000100800 */
[----:B------:R-:W-:Y:S01]  /*2da70*/  STL [R1+0xf6c], R24 ;  /* 0x000f6c1801007387 */ /* 0x000fe20000100800 */
[----:B--2---:R-:W-:-:S02]  /*2da80*/  IMAD.X R23, R15, 0x1, R23, P3 ;  /* 0x000000010f177824 */ /* 0x004fc400018e0617 */
[----:B------:R-:W-:Y:S01]  /*2da90*/  IMAD.X R19, R15, 0x1, R19, P4 ;  /* 0x000000010f137824 */ /* 0x000fe200020e0613 */
[----:B------:R-:W-:-:S04]  /*2daa0*/  IADD3 R22, P3, PT, R14, R22, RZ ;  /* 0x000000160e167210 */ /* 0x000fc80007f7e0ff */
        /* <DEDUP_REMOVED lines=36> */
[----:B0-----:R-:W5:Y:S01]  /*2dcf0*/  LDL.LU R16, [R1+0xee4] ;  /* 0x000ee40001107983 */ /* 0x001f620000300800 */
[----:B--2---:R-:W-:-:S05]  /*2dd00*/  IMAD.X R19, R15, 0x1, R19, P2 ;  /* 0x000000010f137824 */ /* 0x004fca00010e0613 */
[----:B------:R0:W-:Y:S04]  /*2dd10*/  STL [R1+0xf68], R19 ;  /* 0x000f681301007387 */ /* 0x0001e80000100800 */
[----:B0-----:R-:W2:Y:S01]  /*2dd20*/  LDL.LU R19, [R1+0xef8] ;  /* 0x000ef80001137983 */ /* 0x001ea20000300800 */
[----:B---3--:R-:W-:-:S05]  /*2dd30*/  IADD3 R18, P2, PT, R14, R18, RZ ;  /* 0x000000120e127210 */ /* 0x008fca0007f5e0ff */
[----:B------:R0:W-:Y:S04]  /*2dd40*/  STL [R1+0xf4c], R18 ;  /* 0x000f4c1201007387 */ /* 0x0001e80000100800 */
[----:B0-----:R-:W3:Y:S01]  /*2dd50*/  LDL.LU R18, [R1+0xedc] ;  /* 0x000edc0001127983 */ /* 0x001ee20000300800 */
[C---:B------:R-:W-:Y:S01]  /*2dd60*/  IMAD.X R45, R15.reuse, 0x1, R45, P3 ;  /* 0x000000010f2d7824 */ /* 0x040fe200018e062d */
[----:B------:R-:W-:Y:S01]  /*2dd70*/  IADD3 R44, P3, PT, R14, R44, RZ ;  /* 0x0000002c0e2c7210 */ /* 0x000fe20007f7e0ff */
[----:B------:R-:W-:-:S03]  /*2dd80*/  IMAD.X R43, R15, 0x1, R43, P4 ;  /* 0x000000010f2b7824 */ /* 0x000fc600020e062b */
        /* <DEDUP_REMOVED lines=39> */
[----:B0-----:R-:W4:Y:S04]  /*2e000*/  LDL.LU R21, [R1+0xef0] ;  /* 0x000ef00001157983 */ /* 0x001f280000300800 */
[----:B------:R-:W-:Y:S04]  /*2e010*/  STL [R1+0xf18], R27 ;  /* 0x000f181b01007387 */ /* 0x000fe80000100800 */
[----:B------:R-:W-:Y:S01]  /*2e020*/  STL [R1+0xf10], R26 ;  /* 0x000f101a01007387 */ /* 0x000fe20000100800 */
[----:B-----5:R-:W-:Y:S01]  /*2e030*/  IADD3 R23, P2, PT, R14, R23, RZ ;  /* 0x000000170e177210 */ /* 0x020fe20007f5e0ff */
[----:B------:R-:W-:-:S02]  /*2e040*/  IMAD.X R22, R15, 0x1, R22, P3 ;  /* 0x000000010f167824 */ /* 0x000fc400018e0616 */
[----:B------:R-:W-:Y:S01]  /*2e050*/  STL [R1+0xef4], R25 ;  /* 0x000ef41901007387 */ /* 0x000fe20000100800 */
[----:B------:R-:W-:-:S03]  /*2e060*/  IADD3 R16, P3, PT, R14, R16, RZ ;  /* 0x000000100e107210 */ /* 0x000fc60007f7e0ff */
        /* <DEDUP_REMOVED lines=1951> */
[C---:B------:R-:W-:Y:S01]  /*35a60*/  IADD3 R22, P4, PT, R14.reuse, R22, RZ ;  /* 0x000000160e167210 */ /* 0x040fe20007f9e0ff */
[----:B------:R-:W-:Y:S02]  /*35a70*/  IMAD.X R21, R15, 0x1, R21, P5 ;  /* 0x000000010f157824 */ /* 0x000fe400028e0615 */
[----:B------:R-:W-:Y:S04]  /*35a80*/  STL [R1+0x1788], R24 ;  /* 0x0017881801007387 */ /* 0x000fe80000100800 */
        /* <DEDUP_REMOVED lines=555> */
[C---:B--2---:R-:W-:Y:S01]  /*37d40*/  IMAD.X R23, R15.reuse, 0x1, R23, P5 ;  /* 0x000000010f177824 */ /* 0x044fe200028e0617 */
[----:B------:R-:W-:Y:S01]  /*37d50*/  IADD3 R22, P5, PT, R14, R22, RZ ;  /* 0x000000160e167210 */ /* 0x000fe20007fbe0ff */
[----:B------:R-:W-:-:S05]  /*37d60*/  IMAD.X R19, R15, 0x1, R19, P2 ;  /* 0x000000010f137824 */ /* 0x000fca00010e0613 */
        /* <DEDUP_REMOVED lines=25> */
[----:B------:R-:W4:Y:S04]  /*37f00*/  LDL R24, [R1+0x19ac] ;  /* 0x0019ac0001187983 */ /* 0x000f280000100800 */
[----:B------:R-:W4:Y:S04]  /*37f10*/  LDL.LU R29, [R1+0x1450] ;  /* 0x00145000011d7983 */ /* 0x000f280000300800 */
[----:B------:R-:W4:Y:S04]  /*37f20*/  LDL.LU R28, [R1+0x1434] ;  /* 0x00143400011c7983 */ /* 0x000f280000300800 */
[----:B------:R-:W4:Y:S04]  /*37f30*/  LDL.LU R27, [R1+0x1448] ;  /* 0x00144800011b7983 */ /* 0x000f280000300800 */
[----:B------:R-:W4:Y:S04]  /*37f40*/  LDL.LU R26, [R1+0x142c] ;  /* 0x00142c00011a7983 */ /* 0x000f280000300800 */
[----:B------:R-:W4:Y:S04]  /*37f50*/  LDL.LU R25, [R1+0x1440] ;  /* 0x0014400001197983 */ /* 0x000f280000300800 */
[----:B------:R-:W4:Y:S01]  /*37f60*/  LDL.LU R23, [R1+0x1424] ;  /* 0x0014240001177983 */ /* 0x000f220000300800 */
[----:B-----5:R-:W-:-:S05]  /*37f70*/  IADD3 R16, P3, PT, R14, R16, RZ ;  /* 0x000000100e107210 */ /* 0x020fca0007f7e0ff */
[----:B------:R5:W-:Y:S04]  /*37f80*/  STL [R1+0x1484], R16 ;  /* 0x0014841001007387 */ /* 0x000be80000100800 */
[----:B------:R-:W4:Y:S04]  /*37f90*/  LDL.LU R22, [R1+0x1438] ;  /* 0x0014380001167983 */ /* 0x000f280000300800 */
[----:B0-----:R-:W4:Y:S01]  /*37fa0*/  LDL.LU R21, [R1+0x1430] ;  /* 0x0014300001157983 */ /* 0x001f220000300800 */
[----:B-----5:R-:W0:Y:S01]  /*37fb0*/  LDC R16, c[0x0][0x3a0] ;  /* 0x0000e800ff107b82 */ /* 0x020e220000000800 */
[----:B--2---:R-:W-:-:S05]  /*37fc0*/  IMAD.X R19, R15, 0x1, R19, P4 ;  /* 0x000000010f137824 */ /* 0x004fca00020e0613 */
[----:B------:R2:W-:Y:S04]  /*37fd0*/  STL [R1+0x1498], R19 ;  /* 0x0014981301007387 */ /* 0x0005e80000100800 */
[----:B--2---:R-:W2:Y:S01]  /*37fe0*/  LDL.LU R19, [R1+0x1428] ;  /* 0x0014280001137983 */ /* 0x004ea20000300800 */
[----:B---3--:R-:W-:-:S05]  /*37ff0*/  IADD3 R18, P4, PT, R14, R18, RZ ;  /* 0x000000120e127210 */ /* 0x008fca0007f9e0ff */
[----:B------:R3:W-:Y:S04]  /*38000*/  STL [R1+0x147c], R18 ;  /* 0x00147c1201007387 */ /* 0x0007e80000100800 */
[----:B---3--:R-:W3:Y:S01]  /*38010*/  LDL.LU R18, [R1+0x1420] ;  /* 0x0014200001127983 */ /* 0x008ee20000300800 */
        /* <DEDUP_REMOVED lines=31> */
[----:B------:R-:W-:-:S03]  /*38210*/  VIADD R24, R24, 0x1 ;  /* 0x0000000118187836 */ /* 0x000fc60000000000 */
        /* <DEDUP_REMOVED lines=11> */
[----:B------:R-:W-:Y:S01]  /*382d0*/  STL [R1+0x142c], R26 ;  /* 0x00142c1a01007387 */ /* 0x000fe20000100800 */
[----:B------:R-:W-:-:S03]  /*382e0*/  PRMT R20, RZ, 0x7610, R20 ;  /* 0x00007610ff147816 */ /* 0x000fc60000000014 */
[----:B------:R-:W-:Y:S01]  /*382f0*/  STL [R1+0x1440], R25 ;  /* 0x0014401901007387 */ /* 0x000fe20000100800 */
[----:B------:R-:W-:Y:S01]  /*38300*/  PRMT R17, RZ, 0x7610, R17 ;  /* 0x00007610ff117816 */ /* 0x000fe20000000011 */
[C---:B------:R-:W-:Y:S02]  /*38310*/  IMAD.X R22, R15.reuse, 0x1, R22, P4 ;  /* 0x000000010f167824 */ /* 0x040fe400020e0616 */
[----:B------:R-:W-:Y:S01]  /*38320*/  STL [R1+0x1424], R23 ;  /* 0x0014241701007387 */ /* 0x000fe20000100800 */
[----:B------:R-:W-:-:S03]  /*38330*/  IMAD.X R21, R15, 0x1, R21, P5 ;  /* 0x000000010f157824 */ /* 0x000fc600028e0615 */
[----:B------:R-:W-:Y:S04]  /*38340*/  STL [R1+0x1438], R22 ;  /* 0x0014381601007387 */ /* 0x000fe80000100800 */
[----:B------:R-:W-:Y:S01]  /*38350*/  STL [R1+0x1430], R21 ;  /* 0x0014301501007387 */ /* 0x000fe20000100800 */
[----:B0-----:R-:W-:-:S05]  /*38360*/  IMAD R16, R24, -0x100, R16 ;  /* 0xffffff0018107824 */ /* 0x001fca00078e0210 */
[----:B------:R-:W-:Y:S02]  /*38370*/  ISETP.GT.AND P5, PT, R16, RZ, PT ;  /* 0x000000ff1000720c */ /* 0x000fe40003fa4270 */
[----:B------:R-:W-:-:S05]  /*38380*/  IADD3 R4, P4, PT, R14, R4, RZ ;  /* 0x000000040e047210 */ /* 0x000fca0007f9e0ff */
[C---:B------:R-:W-:Y:S01]  /*38390*/  IMAD.X R6, R15.reuse, 0x1, R6, P4 ;  /* 0x000000010f067824 */ /* 0x040fe200020e0606 */
[----:B------:R-:W-:Y:S01]  /*383a0*/  ISETP.GT.AND P4, PT, R16, 0x2, PT ;  /* 0x000000021000780c */ /* 0x000fe20003f84270 */
[----:B--2---:R-:W-:-:S05]  /*383b0*/  IMAD.X R19, R15, 0x1, R19, P2 ;  /* 0x000000010f137824 */ /* 0x004fca00010e0613 */
[----:B------:R-:W-:Y:S01]  /*383c0*/  STL [R1+0x1428], R19 ;  /* 0x0014281301007387 */ /* 0x000fe20000100800 */
[----:B------:R-:W-:Y:S01]  /*383d0*/  IADD3 R3, P2, PT, R14, R3, RZ ;  /* 0x000000030e037210 */ /* 0x000fe20007f5e0ff */
[----:B---3--:R-:W-:-:S05]  /*383e0*/  IMAD.X R18, R15, 0x1, R18, P3 ;  /* 0x000000010f127824 */ /* 0x008fca00018e0612 */
[----:B------:R0:W-:Y:S04]  /*383f0*/  STL [R1+0x1420], R18 ;  /* 0x0014201201007387 */ /* 0x0001e80000100800 */
[----:B------:R2:W-:Y:S04]  /*38400*/  STL.S16 [R1+0x538], R20 ;  /* 0x0005381401007387 */ /* 0x0005e80000100600 */
[----:B------:R2:W-:Y:S01]  /*38410*/  STL.S16 [R1+0x530], R17 ;  /* 0x0005301101007387 */ /* 0x0005e20000100600 */
[----:B------:R-:W-:Y:S01]  /*38420*/  IMAD.X R5, R15, 0x1, R5, P2 ;  /* 0x000000010f057824 */ /* 0x000fe200010e0605 */
[----:B------:R-:W-:Y:S01]  /*38430*/  ISETP.GT.AND P3, PT, R16, 0x1, PT ;  /* 0x000000011000780c */ /* 0x000fe20003f64270 */
[----:B0-----:R-:W-:-:S02]  /*38440*/  @P5 IMAD.MOV.U32 R18, RZ, RZ, R3 ;  /* 0x000000ffff125224 */ /* 0x001fc400078e0003 */
[----:B------:R-:W-:Y:S01]  /*38450*/  @P5 IMAD.MOV.U32 R19, RZ, RZ, R5 ;  /* 0x000000ffff135224 */ /* 0x000fe200078e0005 */
[----:B-1----:R-:W-:Y:S09]  /*38460*/  @!P1 BRA `(.L_x_8) ;  /* 0x000001d800209947 */ /* 0x002ff20003800000 */
.L_x_16:
[----:B------:R0:W-:Y:S04]  /*38470*/  STL [R1+0x1eac], R6 ;  /* 0x001eac0601007387 */ /* 0x0001e80000100800 */
[----:B0-----:R-:W3:Y:S04]  /*38480*/  LDL R6, [R1+0x538] ;  /* 0x0005380001067983 */ /* 0x001ee80000100800 */
[----:B------:R0:W-:Y:S04]  /*38490*/  STL [R1+0x1ea8], R16 ;  /* 0x001ea81001007387 */ /* 0x0001e80000100800 */
[----:B0-----:R-:W4:Y:S04]  /*384a0*/  LDL R16, [R1+0x530] ;  /* 0x0005300001107983 */ /* 0x001f280000100800 */
        /* <DEDUP_REMOVED lines=71> */
[----:B---3--:R-:W3:Y:S04]  /*38920*/  @P5 LDG.E.U8 R6, desc[UR18][R18.64] ;  /* 0x0000001212065981 */ /* 0x008ee8000c1e1100 */
        /* <DEDUP_REMOVED lines=208> */
[----:B---3--:R0:W-:Y:S04]  /*39630*/  @P5 STL [R1+0x538], R6 ;  /* 0x0005380601005387 */ /* 0x0081e80000100800 */
[----:B0-----:R-:W3:Y:S01]  /*39640*/  LDL.LU R6, [R1+0x1eac] ;  /* 0x001eac0001067983 */ /* 0x001ee20000300800 */
[----:B------:R-:W-:-:S02]  /*39650*/  @P5 IMAD.MOV.U32 R18, RZ, RZ, R4 ;  /* 0x000000ffff125224 */ /* 0x000fc400078e0004 */
[----:B---3--:R-:W-:-:S05]  /*39660*/  @P5 IMAD.MOV.U32 R19, RZ, RZ, R6 ;  /* 0x000000ffff135224 */ /* 0x008fca00078e0006 */
[----:B----4-:R-:W3:Y:S04]  /*39670*/  @P5 LDG.E.U8 R16, desc[UR18][R18.64] ;  /* 0x0000001212105981 */ /* 0x010ee8000c1e1100 */
[----:B------:R-:W-:Y:S04]  /*39680*/  STL [R1+0x19d0], R4 ;  /* 0x0019d00401007387 */ /* 0x000fe80000100800 */
[----:B------:R-:W-:Y:S04]  /*39690*/  STL [R1+0x19cc], R6 ;  /* 0x0019cc0601007387 */ /* 0x000fe80000100800 */
[----:B---3--:R0:W-:Y:S04]  /*396a0*/  @P5 STL [R1+0x530], R16 ;  /* 0x0005301001005387 */ /* 0x0081e80000100800 */
[----:B0-----:R-:W3:Y:S04]  /*396b0*/  LDL.LU R16, [R1+0x1ea8] ;  /* 0x001ea80001107983 */ /* 0x001ee80000300800 */
[----:B------:R-:W4:Y:S04]  /*396c0*/  LDL R18, [R1+0x1420] ;  /* 0x0014200001127983 */ /* 0x000f280000100800 */
[----:B------:R-:W4:Y:S01]  /*396d0*/  LDL R19, [R1+0x1424] ;  /* 0x0014240001137983 */ /* 0x000f220000100800 */
[----:B------:R-:W-:-:S02]  /*396e0*/  PRMT R80, RZ, 0x7610, R80 ;  /* 0x00007610ff507816 */ /* 0x000fc40000000050 */
[----:B----4-:R-:W-:-:S04]  /*396f0*/  @P3 LOP3.LUT R19, R19, R18, RZ, 0x3c, !PT ;  /* 0x0000001213133212 */ /* 0x010fc800078e3cff */
[----:B------:R-:W-:-:S04]  /*39700*/  @P3 LOP3.LUT R18, R19, R18, RZ, 0x3c, !PT ;  /* 0x0000001213123212 */ /* 0x000fc800078e3cff */
[----:B------:R-:W-:-:S05]  /*39710*/  @P3 LOP3.LUT R19, R19, R18, RZ, 0x3c, !PT ;  /* 0x0000001213133212 */ /* 0x000fca00078e3cff */
[----:B------:R-:W4:Y:S04]  /*39720*/  @P3 LDG.E.U8 R80, desc[UR18][R18.64] ;  /* 0x0000001212503981 */ /* 0x000f28000c1e1100 */
[----:B----4-:R0:W-:Y:S04]  /*39730*/  STL [R1+0x528], R80 ;  /* 0x0005285001007387 */ /* 0x0101e80000100800 */
[----:B0-----:R-:W4:Y:S04]  /*39740*/  LDL.LU R80, [R1+0x1ea4] ;  /* 0x001ea40001507983 */ /* 0x001f280000300800 */
[----:B--2---:R-:W2:Y:S04]  /*39750*/  LDL R18, [R1+0x1428] ;  /* 0x0014280001127983 */ /* 0x004ea80000100800 */
[----:B------:R-:W2:Y:S01]  /*39760*/  LDL R19, [R1+0x142c] ;  /* 0x00142c0001137983 */ /* 0x000ea20000100800 */
[----:B------:R-:W-:-:S02]  /*39770*/  PRMT R55, RZ, 0x7610, R55 ;  /* 0x00007610ff377816 */ /* 0x000fc40000000037 */
[----:B--2---:R-:W-:-:S04]  /*39780*/  @P3 LOP3.LUT R19, R19, R18, RZ, 0x3c, !PT ;  /* 0x0000001213133212 */ /* 0x004fc800078e3cff */
[----:B------:R-:W-:-:S04]  /*39790*/  @P3 LOP3.LUT R18, R19, R18, RZ, 0x3c, !PT ;  /* 0x0000001213123212 */ /* 0x000fc800078e3cff */
[----:B------:R-:W-:-:S05]  /*397a0*/  @P3 LOP3.LUT R19, R19, R18, RZ, 0x3c, !PT ;  /* 0x0000001213133212 */ /* 0x000fca00078e3cff */
[----:B------:R-:W2:Y:S04]  /*397b0*/  @P3 LDG.E.U8 R55, desc[UR18][R18.64] ;  /* 0x0000001212373981 */ /* 0x000ea8000c1e1100 */
[----:B--2---:R0:W-:Y:S04]  /*397c0*/  STL [R1+0x520], R55 ;  /* 0x0005203701007387 */ /* 0x0041e80000100800 */
[----:B0-----:R-:W2:Y:S04]  /*397d0*/  LDL.LU R55, [R1+0x1ea0] ;  /* 0x001ea00001377983 */ /* 0x001ea80000300800 */
[----:B------:R-:W2:Y:S04]  /*397e0*/  LDL R18, [R1+0x1430] ;  /* 0x0014300001127983 */ /* 0x000ea80000100800 */
[----:B------:R-:W2:Y:S01]  /*397f0*/  LDL R19, [R1+0x1434] ;  /* 0x0014340001137983 */ /* 0x000ea20000100800 */
[----:B----4-:R-:W-:-:S02]  /*39800*/  PRMT R80, RZ, 0x7610, R80 ;  /* 0x00007610ff507816 */ /* 0x010fc40000000050 */
[----:B--2---:R-:W-:-:S04]  /*39810*/  @P4 LOP3.LUT R19, R19, R18, RZ, 0x3c, !PT ;  /* 0x0000001213134212 */ /* 0x004fc800078e3cff */
[----:B------:R-:W-:-:S04]  /*39820*/  @P4 LOP3.LUT R18, R19, R18, RZ, 0x3c, !PT ;  /* 0x0000001213124212 */ /* 0x000fc800078e3cff */
[----:B------:R-:W-:-:S05]  /*39830*/  @P4 LOP3.LUT R19, R19, R18, RZ, 0x3c, !PT ;  /* 0x0000001213134212 */ /* 0x000fca00078e3cff */
[----:B------:R-:W2:Y:S04]  /*39840*/  @P4 LDG.E.U8 R80, desc[UR18][R18.64] ;  /* 0x0000001212504981 */ /* 0x000ea8000c1e1100 */
[----:B--2---:R0:W-:Y:S04]  /*39850*/  STL [R1+0x51c], R80 ;  /* 0x00051c5001007387 */ /* 0x0041e80000100800 */
[----:B0-----:R-:W2:Y:S04]  /*39860*/  LDL.LU R80, [R1+0x1e9c] ;  /* 0x001e9c0001507983 */ /* 0x001ea80000300800 */
[----:B------:R-:W4:Y:S04]  /*39870*/  LDL R18, [R1+0x1438] ;  /* 0x0014380001127983 */ /* 0x000f280000100800 */
[----:B------:R-:W4:Y:S01]  /*39880*/  LDL R19, [R1+0x143c] ;  /* 0x00143c0001137983 */ /* 0x000f220000100800 */
[----:B------:R-:W-:-:S02]  /*39890*/  PRMT R55, RZ, 0x7610, R55 ;  /* 0x00007610ff377816 */ /* 0x000fc40000000037 */
[----:B----4-:R-:W-:-:S04]  /*398a0*/  @P4 LOP3.LUT R19, R19, R18, RZ, 0x3c, !PT ;  /* 0x0000001213134212 */ /* 0x010fc800078e3cff */
[----:B------:R-:W-:-:S04]  /*398b0*/  @P4 LOP3.LUT R18, R19, R18, RZ, 0x3c, !PT ;  /* 0x0000001213124212 */ /* 0x000fc800078e3cff */
[----:B------:R-:W-:-:S05]  /*398c0*/  @P4 LOP3.LUT R19, R19, R18, RZ, 0x3c, !PT ;  /* 0x0000001213134212 */ /* 0x000fca00078e3cff */
[----:B------:R-:W4:Y:S01]  /*398d0*/  @P4 LDG.E.U8 R55, desc[UR18][R18.64] ;  /* 0x0000001212374981 */ /* 0x000f22000c1e1100 */
[----:B---3--:R-:W-:-:S03]  /*398e0*/  ISETP.GT.AND P1, PT, R16, 0x3, PT ;  /* 0x000000031000780c */ /* 0x008fc60003f24270 */
[----:B----4-:R0:W-:Y:S04]  /*398f0*/  STL [R1+0x518], R55 ;  /* 0x0005183701007387 */ /* 0x0101e80000100800 */
[----:B0-----:R-:W3:Y:S04]  /*39900*/  LDL.LU R55, [R1+0x1e98] ;  /* 0x001e980001377983 */ /* 0x001ee80000300800 */
[----:B------:R-:W4:Y:S04]  /*39910*/  LDL R18, [R1+0x1440] ;  /* 0x0014400001127983 */ /* 0x000f280000100800 */
[----:B------:R-:W4:Y:S01]  /*39920*/  LDL R19, [R1+0x1444] ;  /* 0x0014440001137983 */ /* 0x000f220000100800 */
[----:B--2---:R-:W-:-:S02]  /*39930*/  PRMT R80, RZ, 0x7610, R80 ;  /* 0x00007610ff507816 */ /* 0x004fc40000000050 */
[----:B----4-:R-:W-:-:S04]  /*39940*/  @P1 LOP3.LUT R19, R19, R18, RZ, 0x3c, !PT ;  /* 0x0000001213131212 */ /* 0x010fc800078e3cff */
[----:B------:R-:W-:-:S04]  /*39950*/  @P1 LOP3.LUT R18, R19, R18, RZ, 0x3c, !PT ;  /* 0x0000001213121212 */ /* 0x000fc800078e3cff */
[----:B------:R-:W-:-:S05]  /*39960*/  @P1 LOP3.LUT R19, R19, R18, RZ, 0x3c, !PT ;  /* 0x0000001213131212 */ /* 0x000fca00078e3cff */
[----:B------:R-:W2:Y:S04]  /*39970*/  @P1 LDG.E.U8 R80, desc[UR18][R18.64] ;  /* 0x0000001212501981 */ /* 0x000ea8000c1e1100 */
[----:B--2---:R0:W-:Y:S04]  /*39980*/  STL [R1+0x514], R80 ;  /* 0x0005145001007387 */ /* 0x0041e80000100800 */
[----:B0-----:R-:W2:Y:S04]  /*39990*/  LDL.LU R80, [R1+0x1e94] ;  /* 0x001e940001507983 */ /* 0x001ea80000300800 */
[----:B------:R-:W4:Y:S04]  /*399a0*/  LDL R18, [R1+0x1448] ;  /* 0x0014480001127983 */ /* 0x000f280000100800 */
[----:B------:R-:W4:Y:S01]  /*399b0*/  LDL R19, [R1+0x144c] ;  /* 0x00144c0001137983 */ /* 0x000f220000100800 */
[----:B---3--:R-:W-:-:S02]  /*399c0*/  PRMT R55, RZ, 0x7610, R55 ;  /* 0x00007610ff377816 */ /* 0x008fc40000000037 */
[----:B----4-:R-:W-:-:S04]  /*399d0*/  @P1 LOP3.LUT R19, R19, R18, RZ, 0x3c, !PT ;  /* 0x0000001213131212 */ /* 0x010fc800078e3cff */
[----:B------:R-:W-:-:S04]  /*399e0*/  @P1 LOP3.LUT R18, R19, R18, RZ, 0x3c, !PT ;  /* 0x0000001213121212 */ /* 0x000fc800078e3cff */
[----:B------:R-:W-:-:S05]  /*399f0*/  @P1 LOP3.LUT R19, R19, R18, RZ, 0x3c, !PT ;  /* 0x0000001213131212 */ /* 0x000fca00078e3cff */
[----:B------:R-:W3:Y:S01]  /*39a00*/  @P1 LDG.E.U8 R55, desc[UR18][R18.64] ;  /* 0x0000001212371981 */ /* 0x000ee2000c1e1100 */
[----:B------:R-:W-:-:S03]  /*39a10*/  ISETP.GT.AND P2, PT, R16, 0x4, PT ;  /* 0x000000041000780c */ /* 0x000fc60003f44270 */
[----:B---3--:R0:W-:Y:S04]  /*39a20*/  STL [R1+0x510], R55 ;  /* 0x0005103701007387 */ /* 0x0081e80000100800 */
        /* <DEDUP_REMOVED lines=1100> */
[----:B------:R-:W-:-:S03]  /*3def0*/  ISETP.GT.AND P3, PT, R16, 0x3e, PT ;  /* 0x0000003e1000780c */ /* 0x000fc60003f64270 */
[----:B----4-:R0:W-:Y:S04]  /*3df00*/  STL [R1+0x300], R46 ;  /* 0x0003002e01007387 */ /* 0x0101e80000100800 */
[----:B0-----:R-:W4:Y:S04]  /*3df10*/  LDL.LU R46, [R1+0x1cc0] ;  /* 0x001cc000012e7983 */ /* 0x001f280000300800 */
[----:B------:R-:W2:Y:S04]  /*3df20*/  LDL R18, [R1+0x17f4] ;  /* 0x0017f40001127983 */ /* 0x000ea80000100800 */
        /* <DEDUP_REMOVED lines=10> */
[----:B------:R-:W-:-:S02]  /*3dfd0*/  PRMT R83, RZ, 0x7610, R83 ;  /* 0x00007610ff537816 */ /* 0x000fc40000000053 */
[----:B--2---:R-:W-:-:S04]  /*3dfe0*/  @P3 LOP3.LUT R19, R19, R18, RZ, 0x3c, !PT ;  /* 0x0000001213133212 */ /* 0x004fc800078e3cff */
[----:B------:R-:W-:-:S04]  /*3dff0*/  @P3 LOP3.LUT R18, R19, R18, RZ, 0x3c, !PT ;  /* 0x0000001213123212 */ /* 0x000fc800078e3cff */
[----:B------:R-:W-:-:S05]  /*3e000*/  @P3 LOP3.LUT R19, R19, R18, RZ, 0x3c, !PT ;  /* 0x0000001213133212 */ /* 0x000fca00078e3cff */
[----:B------:R-:W2:Y:S01]  /*3e010*/  @P3 LDG.E.U8 R83, desc[UR18][R18.64] ;  /* 0x0000001212533981 */ /* 0x000ea2000c1e1100 */
[----:B------:R-:W-:-:S03]  /*3e020*/  ISETP.GT.AND P1, PT, R16, 0x3f, PT ;  /* 0x0000003f1000780c */ /* 0x000fc60003f24270 */
        /* <DEDUP_REMOVED lines=1400> */
[----:B---3--:R-:W-:-:S02]  /*437b0*/  PRMT R55, RZ, 0x7610, R55 ;  /* 0x00007610ff377816 */ /* 0x008fc40000000037 */
[----:B--2---:R-:W-:-:S04]  /*437c0*/  @P2 LOP3.LUT R19, R19, R18, RZ, 0x3c, !PT ;  /* 0x0000001213132212 */ /* 0x004fc800078e3cff */
[----:B------:R-:W-:-:S04]  /*437d0*/  @P2 LOP3.LUT R18, R19, R18, RZ, 0x3c, !PT ;  /* 0x0000001213122212 */ /* 0x000fc800078e3cff */
[----:B------:R-:W-:-:S05]  /*437e0*/  @P2 LOP3.LUT R19, R19, R18, RZ, 0x3c, !PT ;  /* 0x0000001213132212 */ /* 0x000fca00078e3cff */
[----:B------:R0:W2:Y:S04]  /*437f0*/  @P2 LDG.E.U8 R55, desc[UR18][R18.64] ;  /* 0x0000001212372981 */ /* 0x0000a8000c1e1100 */
[----:B------:R-:W0:Y:S04]  /*43800*/  LDL R18, [R1+0x9e0] ;  /* 0x0009e00001127983 */ /* 0x000e280000100800 */
[----:B------:R-:W0:Y:S01]  /*43810*/  LDL R19, [R1+0x9e4] ;  /* 0x0009e40001137983 */ /* 0x000e220000100800 */
[----:B------:R-:W-:Y:S02]  /*43820*/  ISETP.GT.AND P3, PT, R16, 0x89, PT ;  /* 0x000000891000780c */ /* 0x000fe40003f64270 */
[----:B------:R-:W-:-:S11]  /*43830*/  PRMT R161, RZ, 0x7610, R161 ;  /* 0x00007610ffa17816 */ /* 0x000fd600000000a1 */
[----:B0-----:R-:W-:-:S04]  /*43840*/  @P3 LOP3.LUT R19, R19, R18, RZ, 0x3c, !PT ;  /* 0x0000001213133212 */ /* 0x001fc800078e3cff */
[----:B------:R-:W-:-:S04]  /*43850*/  @P3 LOP3.LUT R18, R19, R18, RZ, 0x3c, !PT ;  /* 0x0000001213123212 */ /* 0x000fc800078e3cff */
[----:B------:R-:W-:-:S05]  /*43860*/  @P3 LOP3.LUT R19, R19, R18, RZ, 0x3c, !PT ;  /* 0x0000001213133212 */ /* 0x000fca00078e3cff */
[----:B------:R-:W3:Y:S04]  /*43870*/  @P3 LDG.E.U8 R161, desc[UR18][R18.64] ;  /* 0x0000001212a13981 */ /* 0x000ee8000c1e1100 */
[----:B--2---:R0:W-:Y:S04]  /*43880*/  STL [R1+0xd4], R55 ;  /* 0x0000d43701007387 */ /* 0x0041e80000100800 */
[----:B0-----:R-:W2:Y:S04]  /*43890*/  LDL R55, [R1+0xa04] ;  /* 0x000a040001377983 */ /* 0x001ea80000100800 */
[----:B---3--:R0:W-:Y:S04]  /*438a0*/  STL [R1+0xcc], R161 ;  /* 0x0000cca101007387 */ /* 0x0081e80000100800 */
[----:B0-----:R-:W3:Y:S04]  /*438b0*/  LDL.LU R161, [R1+0x1a68] ;  /* 0x001a680001a17983 */ /* 0x001ee80000300800 */
        /* <DEDUP_REMOVED lines=22> */
[----:B------:R-:W-:Y:S02]  /*43a20*/  ISETP.GT.AND P2, PT, R16, 0x8b, PT ;  /* 0x0000008b1000780c */ /* 0x000fe40003f44270 */
[----:B--2---:R-:W-:-:S04]  /*43a30*/  @P1 LOP3.LUT R19, R19, R18, RZ, 0x3c, !PT ;  /* 0x0000001213131212 */ /* 0x004fc800078e3cff */
[----:B------:R-:W-:-:S04]  /*43a40*/  @P1 LOP3.LUT R18, R19, R18, RZ, 0x3c, !PT ;  /* 0x0000001213121212 */ /* 0x000fc800078e3cff */
[----:B------:R-:W-:-:S05]  /*43a50*/  @P1 LOP3.LUT R19, R19, R18, RZ, 0x3c, !PT ;  /* 0x0000001213131212 */ /* 0x000fca00078e3cff */
[----:B------:R0:W2:Y:S04]  /*43a60*/  @P1 LDG.E.U8 R80, desc[UR18][R18.64] ;  /* 0x0000001212501981 */ /* 0x0000a8000c1e1100 */
[----:B------:R-:W3:Y:S01]  /*43a70*/  LDL R19, [R1+0xa00] ;  /* 0x000a000001137983 */ /* 0x000ee20000100800 */
[----:B----4-:R-:W-:Y:S01]  /*43a80*/  PRMT R46, RZ, 0x7610, R46 ;  /* 0x00007610ff2e7816 */ /* 0x010fe2000000002e */
[----:B0-----:R-:W-:Y:S02]  /*43a90*/  @P2 IMAD.MOV.U32 R18, RZ, RZ, R55 ;  /* 0x000000ffff122224 */ /* 0x001fe400078e0037 */
[----:B--2---:R0:W-:Y:S01]  /*43aa0*/  STL [R1+0xbc], R80 ;  /* 0x0000bc5001007387 */ /* 0x0041e20000100800 */
[----:B------:R-:W-:-:S03]  /*43ab0*/  PRMT R44, RZ, 0x7610, R44 ;  /* 0x00007610ff2c7816 */ /* 0x000fc6000000002c */
[----:B------:R-:W2:Y:S04]  /*43ac0*/  LDL R55, [R1+0xa20] ;  /* 0x000a200001377983 */ /* 0x000ea80000100800 */
[----:B---3--:R1:W3:Y:S04]  /*43ad0*/  @P2 LDG.E.U8 R46, desc[UR18][R18.64] ;  /* 0x00000012122e2981 */ /* 0x0082e8000c1e1100 */
[----:B0-----:R-:W4:Y:S04]  /*43ae0*/  LDL R80, [R1+0xa1c] ;  /* 0x000a1c0001507983 */ /* 0x001f280000100800 */
[----:B------:R-:W1:Y:S04]  /*43af0*/  LDL R18, [R1+0xa08] ;  /* 0x000a080001127983 */ /* 0x000e680000100800 */
[----:B------:R-:W1:Y:S02]  /*43b00*/  LDL R19, [R1+0xa0c] ;  /* 0x000a0c0001137983 */ /* 0x000e640000100800 */
[----:B-1----:R-:W-:-:S04]  /*43b10*/  @P2 LOP3.LUT R19, R19, R18, RZ, 0x3c, !PT ;  /* 0x0000001213132212 */ /* 0x002fc800078e3cff */
[----:B------:R-:W-:-:S04]  /*43b20*/  @P2 LOP3.LUT R18, R19, R18, RZ, 0x3c, !PT ;  /* 0x0000001213122212 */ /* 0x000fc800078e3cff */
[----:B------:R-:W-:Y:S01]  /*43b30*/  @P2 LOP3.LUT R19, R19, R18, RZ, 0x3c, !PT ;  /* 0x0000001213132212 */ /* 0x000fe200078e3cff */
[----:B---3--:R0:W-:Y:S04]  /*43b40*/  STL [R1+0xb8], R46 ;  /* 0x0000b82e01007387 */ /* 0x0081e80000100800 */
[----:B------:R1:W3:Y:S01]  /*43b50*/  @P2 LDG.E.U8 R44, desc[UR18][R18.64] ;  /* 0x00000012122c2981 */ /* 0x0002e2000c1e1100 */
[----:B------:R-:W-:Y:S02]  /*43b60*/  ISETP.GT.AND P3, PT, R16, 0x8c, PT ;  /* 0x0000008c1000780c */ /* 0x000fe40003f64270 */
[----:B------:R-:W-:Y:S01]  /*43b70*/  PRMT R83, RZ, 0x7610, R83 ;  /* 0x00007610ff537816 */ /* 0x000fe20000000053 */
[----:B0-----:R-:W2:Y:S04]  /*43b80*/  LDL R46, [R1+0xa24] ;  /* 0x000a2400012e7983 */ /* 0x001ea80000100800 */
        /* <DEDUP_REMOVED lines=8> */
[----:B------:R-:W-:Y:S02]  /*43c10*/  PRMT R76, RZ, 0x7610, R76 ;  /* 0x00007610ff4c7816 */ /* 0x000fe4000000004c */
[----:B------:R-:W-:Y:S01]  /*43c20*/  PRMT R2, RZ, 0x7610, R2 ;  /* 0x00007610ff027816 */ /* 0x000fe20000000002 */
[----:B0-----:R-:W2:Y:S04]  /*43c30*/  LDL R44, [R1+0xa2c] ;  /* 0x000a2c00012c7983 */ /* 0x001ea80000100800 */
[----:B------:R-:W2:Y:S01]  /*43c40*/  LDL R19, [R1+0xa18] ;  /* 0x000a180001137983 */ /* 0x000ea20000100800 */
[----:B----4-:R-:W-:-:S05]  /*43c50*/  @P3 IMAD.MOV.U32 R18, RZ, RZ, R80 ;  /* 0x000000ffff123224 */ /* 0x010fca00078e0050 */
[----:B--2---:R0:W2:Y:S02]  /*43c60*/  @P3 LDG.E.U8 R76, desc[UR18][R18.64] ;  /* 0x00000012124c3981 */ /* 0x0040a4000c1e1100 */
[----:B0-----:R-:W-:Y:S02]  /*43c70*/  @P1 IMAD.MOV.U32 R18, RZ, RZ, R46 ;  /* 0x000000ffff121224 */ /* 0x001fe400078e002e */
[----:B------:R-:W-:-:S05]  /*43c80*/  @P1 IMAD.MOV.U32 R19, RZ, RZ, R55 ;  /* 0x000000ffff131224 */ /* 0x000fca00078e0037 */
[----:B------:R-:W4:Y:S04]  /*43c90*/  @P1 LDG.E.U8 R2, desc[UR18][R18.64] ;  /* 0x0000001212021981 */ /* 0x000f28000c1e1100 */
[----:B---3--:R0:W-:Y:S04]  /*43ca0*/  STL [R1+0xb0], R83 ;  /* 0x0000b05301007387 */ /* 0x0081e80000100800 */
[----:B------:R-:W3:Y:S04]  /*43cb0*/  LDL R80, [R1+0xa38] ;  /* 0x000a380001507983 */ /* 0x000ee80000100800 */
[----:B0-----:R-:W3:Y:S04]  /*43cc0*/  LDL R83, [R1+0xa34] ;  /* 0x000a340001537983 */ /* 0x001ee80000100800 */
[----:B--2---:R0:W-:Y:S04]  /*43cd0*/  STL [R1+0xac], R76 ;  /* 0x0000ac4c01007387 */ /* 0x0041e80000100800 */
[----:B------:R-:W2:Y:S04]  /*43ce0*/  LDL R55, [R1+0xa40] ;  /* 0x000a400001377983 */ /* 0x000ea80000100800 */
[----:B------:R-:W2:Y:S04]  /*43cf0*/  LDL R46, [R1+0xa44] ;  /* 0x000a4400012e7983 */ /* 0x000ea80000100800 */
[----:B0-----:R-:W2:Y:S04]  /*43d00*/  LDL R76, [R1+0xa3c] ;  /* 0x000a3c00014c7983 */ /* 0x001ea80000100800 */
[----:B----4-:R-:W-:Y:S04]  /*43d10*/  STL [R1+0xa8], R2 ;  /* 0x0000a80201007387 */ /* 0x010fe80000100800 */
[----:B------:R-:W4:Y:S01]  /*43d20*/  LDL R19, [R1+0xa28] ;  /* 0x000a280001137983 */ /* 0x000f220000100800 */
[----:B------:R-:W-:Y:S01]  /*43d30*/  PRMT R42, RZ, 0x7610, R42 ;  /* 0x00007610ff2a7816 */ /* 0x000fe2000000002a */
[----:B------:R-:W-:Y:S01]  /*43d40*/  @P1 IMAD.MOV.U32 R18, RZ, RZ, R44 ;  /* 0x000000ffff121224 */ /* 0x000fe200078e002c */
[----:B------:R-:W-:-:S02]  /*43d50*/  ISETP.GT.AND P2, PT, R16, 0x8e, PT ;  /* 0x0000008e1000780c */ /* 0x000fc40003f44270 */
[----:B------:R-:W-:Y:S01]  /*43d60*/  PRMT R82, RZ, 0x7610, R82 ;  /* 0x00007610ff527816 */ /* 0x000fe20000000052 */
[----:B------:R-:W2:Y:S04]  /*43d70*/  LDL R44, [R1+0xa48] ;  /* 0x000a4800012c7983 */ /* 0x000ea80000100800 */
[----:B----4-:R3:W4:Y:S04]  /*43d80*/  @P1 LDG.E.U8 R42, desc[UR18][R18.64] ;  /* 0x00000012122a1981 */ /* 0x010728000c1e1100 */
[----:B------:R-:W2:Y:S02]  /*43d90*/  LDL R19, [R1+0xa30] ;  /* 0x000a300001137983 */ /* 0x000ea40000100800 */
[----:B---3--:R-:W-:Y:S01]  /*43da0*/  @P2 IMAD.MOV.U32 R18, RZ, RZ, R83 ;  /* 0x000000ffff122224 */ /* 0x008fe200078e0053 */
[----:B------:R-:W-:-:S02]  /*43db0*/  ISETP.GT.AND P3, PT, R16, 0x8f, PT ;  /* 0x0000008f1000780c */ /* 0x000fc40003f64270 */
[----:B------:R-:W-:Y:S02]  /*43dc0*/  PRMT R81, RZ, 0x7610, R81 ;  /* 0x00007610ff517816 */ /* 0x000fe40000000051 */
[----:B------:R-:W-:Y:S01]  /*43dd0*/  PRMT R48, RZ, 0x7610, R48 ;  /* 0x00007610ff307816 */ /* 0x000fe20000000030 */
[----:B----4-:R0:W-:Y:S04]  /*43de0*/  STL [R1+0xa4], R42 ;  /* 0x0000a42a01007387 */ /* 0x0101e80000100800 */
[----:B0-----:R-:W3:Y:S04]  /*43df0*/  LDL R42, [R1+0xa4c] ;  /* 0x000a4c00012a7983 */ /* 0x001ee80000100800 */
[----:B--2---:R0:W2:Y:S02]  /*43e00*/  @P2 LDG.E.U8 R82, desc[UR18][R18.64] ;  /* 0x0000001212522981 */ /* 0x0040a4000c1e1100 */
[----:B0-----:R-:W-:-:S02]  /*43e10*/  @P2 IMAD.MOV.U32 R18, RZ, RZ, R76 ;  /* 0x000000ffff122224 */ /* 0x001fc400078e004c */
[----:B------:R-:W-:Y:S01]  /*43e20*/  @P2 IMAD.MOV.U32 R19, RZ, RZ, R80 ;  /* 0x000000ffff132224 */ /* 0x000fe200078e0050 */
[----:B------:R-:W4:Y:S04]  /*43e30*/  LDL R76, [R1+0xa54] ;  /* 0x000a5400014c7983 */ /* 0x000f280000100800 */
[----:B------:R-:W2:Y:S04]  /*43e40*/  LDL R80, [R1+0xa50] ;  /* 0x000a500001507983 */ /* 0x000ea80000100800 */
[----:B------:R0:W2:Y:S02]  /*43e50*/  @P2 LDG.E.U8 R81, desc[UR18][R18.64] ;  /* 0x0000001212512981 */ /* 0x0000a4000c1e1100 */
[----:B0-----:R-:W-:-:S02]  /*43e60*/  @P3 IMAD.MOV.U32 R18, RZ, RZ, R46 ;  /* 0x000000ffff123224 */ /* 0x001fc400078e002e */
[----:B------:R-:W-:Y:S01]  /*43e70*/  @P3 IMAD.MOV.U32 R19, RZ, RZ, R55 ;  /* 0x000000ffff133224 */ /* 0x000fe200078e0037 */
[----:B------:R-:W-:Y:S02]  /*43e80*/  ISETP.GT.AND P1, PT, R16, 0x90, PT ;  /* 0x000000901000780c */ /* 0x000fe40003f24270 */
[----:B------:R-:W-:Y:S02]  /*43e90*/  PRMT R35, RZ, 0x7610, R35 ;  /* 0x00007610ff237816 */ /* 0x000fe40000000023 */
[----:B------:R-:W-:Y:S01]  /*43ea0*/  PRMT R75, RZ, 0x7610, R75 ;  /* 0x00007610ff4b7816 */ /* 0x000fe2000000004b */
[----:B------:R-:W2:Y:S04]  /*43eb0*/  LDL R55, [R1+0xa58] ;  /* 0x000a580001377983 */ /* 0x000ea80000100800 */
[----:B------:R0:W2:Y:S04]  /*43ec0*/  @P3 LDG.E.U8 R48, desc[UR18][R18.64] ;  /* 0x0000001212303981 */ /* 0x0000a8000c1e1100 */
[----:B------:R-:W2:Y:S01]  /*43ed0*/  LDL R46, [R1+0xa5c] ;  /* 0x000a5c00012e7983 */ /* 0x000ea20000100800 */
[----:B0-----:R-:W-:-:S02]  /*43ee0*/  @P3 IMAD.MOV.U32 R19, RZ, RZ, R44 ;  /* 0x000000ffff133224 */ /* 0x001fc400078e002c */
[----:B---3--:R-:W-:-:S05]  /*43ef0*/  @P3 IMAD.MOV.U32 R18, RZ, RZ, R42 ;  /* 0x000000ffff123224 */ /* 0x008fca00078e002a */
[----:B------:R4:W3:Y:S02]  /*43f00*/  @P3 LDG.E.U8 R35, desc[UR18][R18.64] ;  /* 0x0000001212233981 */ /* 0x0008e4000c1e1100 */
[----:B----4-:R-:W-:Y:S02]  /*43f10*/  @P1 IMAD.MOV.U32 R18, RZ, RZ, R76 ;  /* 0x000000ffff121224 */ /* 0x010fe400078e004c */
[----:B--2---:R-:W-:-:S05]  /*43f20*/  @P1 IMAD.MOV.U32 R19, RZ, RZ, R80 ;  /* 0x000000ffff131224 */ /* 0x004fca00078e0050 */
[----:B------:R0:W2:Y:S04]  /*43f30*/  @P1 LDG.E.U8 R75, desc[UR18][R18.64] ;  /* 0x00000012124b1981 */ /* 0x0000a8000c1e1100 */
[----:B------:R1:W-:Y:S04]  /*43f40*/  STL [R1+0x3bc], R48 ;  /* 0x0003bc3001007387 */ /* 0x0003e80000100800 */
[----:B------:R-:W4:Y:S04]  /*43f50*/  LDL R44, [R1+0xa64] ;  /* 0x000a6400012c7983 */ /* 0x000f280000100800 */
[----:B------:R-:W4:Y:S04]  /*43f60*/  LDL R42, [R1+0xa68] ;  /* 0x000a6800012a7983 */ /* 0x000f280000100800 */
[----:B-1----:R-:W4:Y:S01]  /*43f70*/  LDL R48, [R1+0xa60] ;  /* 0x000a600001307983 */ /* 0x002f220000100800 */
[----:B------:R-:W-:-:S02]  /*43f80*/  ISETP.GT.AND P2, PT, R16, 0x91, PT ;  /* 0x000000911000780c */ /* 0x000fc40003f44270 */
[----:B------:R-:W-:Y:S01]  /*43f90*/  PRMT R79, RZ, 0x7610, R79 ;  /* 0x00007610ff4f7816 */ /* 0x000fe2000000004f */
[----:B0-----:R-:W-:Y:S02]  /*43fa0*/  @P1 IMAD.MOV.U32 R18, RZ, RZ, R46 ;  /* 0x000000ffff121224 */ /* 0x001fe400078e002e */
[----:B------:R-:W-:-:S05]  /*43fb0*/  @P1 IMAD.MOV.U32 R19, RZ, RZ, R55 ;  /* 0x000000ffff131224 */ /* 0x000fca00078e0037 */
[----:B------:R4:W4:Y:S04]  /*43fc0*/  @P1 LDG.E.U8 R79, desc[UR18][R18.64] ;  /* 0x00000012124f1981 */ /* 0x000928000c1e1100 */
[----:B---3--:R0:W-:Y:S04]  /*43fd0*/  STL [R1+0x3b8], R35 ;  /* 0x0003b82301007387 */ /* 0x0081e80000100800 */
[----:B------:R-:W3:Y:S04]  /*43fe0*/  LDL R76, [R1+0xa70] ;  /* 0x000a7000014c7983 */ /* 0x000ee80000100800 */
[----:B0-----:R-:W3:Y:S04]  /*43ff0*/  LDL R35, [R1+0xa6c] ;  /* 0x000a6c0001237983 */ /* 0x001ee80000100800 */
[----:B--2---:R0:W-:Y:S04]  /*44000*/  STL [R1+0xa0], R75 ;  /* 0x0000a04b01007387 */ /* 0x0041e80000100800 */
[----:B------:R-:W2:Y:S04]  /*44010*/  LDL R55, [R1+0xa78] ;  /* 0x000a780001377983 */ /* 0x000ea80000100800 */
[----:B0-----:R-:W2:Y:S04]  /*44020*/  LDL R75, [R1+0xa74] ;  /* 0x000a7400014b7983 */ /* 0x001ea80000100800 */
[----:B------:R-:W-:Y:S04]  /*44030*/  STL [R1+0x3cc], R82 ;  /* 0x0003cc5201007387 */ /* 0x000fe80000100800 */
[----:B------:R-:W2:Y:S01]  /*44040*/  LDL R46, [R1+0xa7c] ;  /* 0x000a7c00012e7983 */ /* 0x000ea20000100800 */
[----:B----4-:R-:W-:-:S02]  /*44050*/  @P2 IMAD.MOV.U32 R18, RZ, RZ, R44 ;  /* 0x000000ffff122224 */ /* 0x010fc400078e002c */
[----:B------:R-:W-:Y:S02]  /*44060*/  @P2 IMAD.MOV.U32 R19, RZ, RZ, R48 ;  /* 0x000000ffff132224 */ /* 0x000fe400078e0030 */
[----:B------:R-:W4:Y:S04]  /*44070*/  LDL R48, [R1+0xa80] ;  /* 0x000a800001307983 */ /* 0x000f280000100800 */
[----:B------:R-:W-:Y:S04]  /*44080*/  STL [R1+0x3c0], R81 ;  /* 0x0003c05101007387 */ /* 0x000fe80000100800 */
[----:B------:R-:W4:Y:S01]  /*44090*/  LDL R44, [R1+0xa84] ;  /* 0x000a8400012c7983 */ /* 0x000f220000100800 */
[----:B------:R-:W-:-:S02]  /*440a0*/  ISETP.GT.AND P3, PT, R16, 0x92, PT ;  /* 0x000000921000780c */ /* 0x000fc40003f64270 */
[----:B------:R-:W-:Y:S02]  /*440b0*/  PRMT R78, RZ, 0x7610, R78 ;  /* 0x00007610ff4e7816 */ /* 0x000fe4000000004e */
[----:B------:R-:W-:-:S04]  /*440c0*/  PRMT R77, RZ, 0x7610, R77 ;  /* 0x00007610ff4d7816 */ /* 0x000fc8000000004d */
[----:B------:R0:W4:Y:S01]  /*440d0*/  @P2 LDG.E.U8 R78, desc[UR18][R18.64] ;  /* 0x00000012124e2981 */ /* 0x000122000c1e1100 */
[----:B------:R-:W-:Y:S02]  /*440e0*/  ISETP.GT.AND P1, PT, R16, 0x93, PT ;  /* 0x000000931000780c */ /* 0x000fe40003f24270 */
[----:B------:R-:W-:Y:S01]  /*440f0*/  PRMT R74, RZ, 0x7610, R74 ;  /* 0x00007610ff4a7816 */ /* 0x000fe2000000004a */
[----:B0-----:R-:W-:Y:S01]  /*44100*/  @P2 IMAD.MOV.U32 R19, RZ, RZ, R42 ;  /* 0x000000ffff132224 */ /* 0x001fe200078e002a */
[----:B------:R-:W-:Y:S02]  /*44110*/  PRMT R56, RZ, 0x7610, R56 ;  /* 0x00007610ff387816 */ /* 0x000fe40000000038 */
[----:B------:R-:W-:Y:S01]  /*44120*/  PRMT R47, RZ, 0x7610, R47 ;  /* 0x00007610ff2f7816 */ /* 0x000fe2000000002f */
[----:B------:R-:W4:Y:S01]  /*44130*/  LDL R42, [R1+0xa88] ;  /* 0x000a8800012a7983 */ /* 0x000f220000100800 */
[----:B---3--:R-:W-:-:S03]  /*44140*/  @P2 IMAD.MOV.U32 R18, RZ, RZ, R35 ;  /* 0x000000ffff122224 */ /* 0x008fc600078e0023 */
[----:B------:R-:W3:Y:S04]  /*44150*/  LDL R35, [R1+0xa8c] ;  /* 0x000a8c0001237983 */ /* 0x000ee80000100800 */
[----:B------:R0:W3:Y:S02]  /*44160*/  @P2 LDG.E.U8 R77, desc[UR18][R18.64] ;  /* 0x00000012124d2981 */ /* 0x0000e4000c1e1100 */
[----:B0-----:R-:W-:Y:S02]  /*44170*/  @P3 IMAD.MOV.U32 R19, RZ, RZ, R76 ;  /* 0x000000ffff133224 */ /* 0x001fe400078e004c */
[----:B--2---:R-:W-:-:S05]  /*44180*/  @P3 IMAD.MOV.U32 R18, RZ, RZ, R75 ;  /* 0x000000ffff123224 */ /* 0x004fca00078e004b */
[----:B------:R0:W2:Y:S02]  /*44190*/  @P3 LDG.E.U8 R74, desc[UR18][R18.64] ;  /* 0x00000012124a3981 */ /* 0x0000a4000c1e1100 */
[----:B0-----:R-:W-:Y:S02]  /*441a0*/  @P3 IMAD.MOV.U32 R18, RZ, RZ, R46 ;  /* 0x000000ffff123224 */ /* 0x001fe400078e002e */
[----:B------:R-:W-:Y:S01]  /*441b0*/  @P3 IMAD.MOV.U32 R19, RZ, RZ, R55 ;  /* 0x000000ffff133224 */ /* 0x000fe200078e0037 */
[----:B------:R-:W2:Y:S04]  /*441c0*/  LDL R46, [R1+0xa94] ;  /* 0x000a9400012e7983 */ /* 0x000ea80000100800 */
[----:B------:R-:W2:Y:S04]  /*441d0*/  LDL R55, [R1+0xa90] ;  /* 0x000a900001377983 */ /* 0x000ea80000100800 */
[----:B------:R4:W2:Y:S02]  /*441e0*/  @P3 LDG.E.U8 R56, desc[UR18][R18.64] ;  /* 0x0000001212383981 */ /* 0x0008a4000c1e1100 */
[----:B----4-:R-:W-:-:S02]  /*441f0*/  @P1 IMAD.MOV.U32 R18, RZ, RZ, R44 ;  /* 0x000000ffff121224 */ /* 0x010fc400078e002c */
[----:B------:R-:W-:Y:S01]  /*44200*/  @P1 IMAD.MOV.U32 R19, RZ, RZ, R48 ;  /* 0x000000ffff131224 */ /* 0x000fe200078e0030 */
[----:B------:R-:W4:Y:S04]  /*44210*/  LDL R44, [R1+0xa9c] ;  /* 0x000a9c00012c7983 */ /* 0x000f280000100800 */
[----:B------:R-:W4:Y:S04]  /*44220*/  LDL R48, [R1+0xa98] ;  /* 0x000a980001307983 */ /* 0x000f280000100800 */
[----:B------:R0:W4:Y:S01]  /*44230*/  @P1 LDG.E.U8 R47, desc[UR18][R18.64] ;  /* 0x00000012122f1981 */ /* 0x000122000c1e1100 */
[----:B------:R-:W-:-:S02]  /*44240*/  ISETP.GT.AND P2, PT, R16, 0x94, PT ;  /* 0x000000941000780c */ /* 0x000fc40003f44270 */
[----:B------:R-:W-:Y:S01]  /*44250*/  PRMT R73, RZ, 0x7610, R73 ;  /* 0x00007610ff497816 */ /* 0x000fe20000000049 */
[----:B0-----:R-:W-:Y:S01]  /*44260*/  @P1 IMAD.MOV.U32 R19, RZ, RZ, R42 ;  /* 0x000000ffff131224 */ /* 0x001fe200078e002a */
[----:B------:R-:W-:Y:S01]  /*44270*/  PRMT R72, RZ, 0x7610, R72 ;  /* 0x00007610ff487816 */ /* 0x000fe20000000048 */
[----:B---3--:R-:W-:-:S05]  /*44280*/  @P1 IMAD.MOV.U32 R18, RZ, RZ, R35 ;  /* 0x000000ffff121224 */ /* 0x008fca00078e0023 */
[----:B------:R2:W3:Y:S03]  /*44290*/  @P1 LDG.E.U8 R73, desc[UR18][R18.64] ;  /* 0x0000001212491981 */ /* 0x0004e6000c1e1100 */
[----:B--2---:R-:W-:Y:S02]  /*442a0*/  @P2 IMAD.MOV.U32 R18, RZ, RZ, R46 ;  /* 0x000000ffff122224 */ /* 0x004fe400078e002e */
[----:B------:R-:W-:-:S05]  /*442b0*/  @P2 IMAD.MOV.U32 R19, RZ, RZ, R55 ;  /* 0x000000ffff132224 */ /* 0x000fca00078e0037 */
[----:B------:R0:W2:Y:S04]  /*442c0*/  @P2 LDG.E.U8 R72, desc[UR18][R18.64] ;  /* 0x0000001212482981 */ /* 0x0000a8000c1e1100 */
[----:B----4-:R1:W-:Y:S04]  /*442d0*/  STL [R1+0x80], R47 ;  /* 0x0000802f01007387 */ /* 0x0103e80000100800 */
[----:B------:R-:W4:Y:S04]  /*442e0*/  LDL R42, [R1+0xaa4] ;  /* 0x000aa400012a7983 */ /* 0x000f280000100800 */
[----:B-1----:R-:W2:Y:S04]  /*442f0*/  LDL R47, [R1+0xaa0] ;  /* 0x000aa000012f7983 */ /* 0x002ea80000100800 */
[----:B------:R-:W-:Y:S04]  /*44300*/  STL [R1+0x9c], R79 ;  /* 0x00009c4f01007387 */ /* 0x000fe80000100800 */
[----:B------:R1:W-:Y:S04]  /*44310*/  STL [R1+0x88], R56 ;  /* 0x0000883801007387 */ /* 0x0003e80000100800 */
[----:B------:R-:W3:Y:S04]  /*44320*/  LDL R35, [R1+0xaac] ;  /* 0x000aac0001237983 */ /* 0x000ee80000100800 */
[----:B-1----:R-:W3:Y:S04]  /*44330*/  LDL R56, [R1+0xaa8] ;  /* 0x000aa80001387983 */ /* 0x002ee80000100800 */
[----:B------:R-:W-:Y:S04]  /*44340*/  STL [R1+0x98], R78 ;  /* 0x0000984e01007387 */ /* 0x000fe80000100800 */
[----:B------:R-:W3:Y:S04]  /*44350*/  LDL R55, [R1+0xab0] ;  /* 0x000ab00001377983 */ /* 0x000ee80000100800 */
[----:B------:R-:W3:Y:S04]  /*44360*/  LDL R46, [R1+0xab4] ;  /* 0x000ab400012e7983 */ /* 0x000ee80000100800 */
[----:B------:R-:W-:Y:S01]  /*44370*/  STL [R1+0x90], R77 ;  /* 0x0000904d01007387 */ /* 0x000fe20000100800 */
[----:B0-----:R-:W-:-:S03]  /*44380*/  @P2 IMAD.MOV.U32 R19, RZ, RZ, R48 ;  /* 0x000000ffff132224 */ /* 0x001fc600078e0030 */
[----:B------:R-:W3:Y:S01]  /*44390*/  LDL R48, [R1+0xab8] ;  /* 0x000ab80001307983 */ /* 0x000ee20000100800 */
[----:B------:R-:W-:-:S03]  /*443a0*/  @P2 IMAD.MOV.U32 R18, RZ, RZ, R44 ;  /* 0x000000ffff122224 */ /* 0x000fc600078e002c */
[----:B------:R-:W3:Y:S01]  /*443b0*/  LDL R44, [R1+0xabc] ;  /* 0x000abc00012c7983 */ /* 0x000ee20000100800 */
[C---:B------:R-:W-:Y:S02]  /*443c0*/  ISETP.GT.AND P3, PT, R16.reuse, 0x95, PT ;  /* 0x000000951000780c */ /* 0x040fe40003f64270 */
[----:B------:R-:W-:Y:S02]  /*443d0*/  PRMT R71, RZ, 0x7610, R71 ;  /* 0x00007610ff477816 */ /* 0x000fe40000000047 */
[----:B------:R-:W-:Y:S02]  /*443e0*/  ISETP.GT.AND P1, PT, R16, 0x96, PT ;  /* 0x000000961000780c */ /* 0x000fe40003f24270 */
[----:B------:R-:W-:Y:S01]  /*443f0*/  PRMT R70, RZ, 0x7610, R70 ;  /* 0x00007610ff467816 */ /* 0x000fe20000000046 */
[----:B------:R-:W-:Y:S04]  /*44400*/  STL [R1+0x8c], R74 ;  /* 0x00008c4a01007387 */ /* 0x000fe80000100800 */
[----:B------:R4:W3:Y:S01]  /*44410*/  @P2 LDG.E.U8 R71, desc[UR18][R18.64] ;  /* 0x0000001212472981 */ /* 0x0008e2000c1e1100 */
[----:B------:R-:W-:-:S02]  /*44420*/  PRMT R69, RZ, 0x7610, R69 ;  /* 0x00007610ff457816 */ /* 0x000fc40000000045 */
[----:B------:R-:W-:Y:S01]  /*44430*/  PRMT R68, RZ, 0x7610, R68 ;  /* 0x00007610ff447816 */ /* 0x000fe20000000044 */
[----:B----4-:R-:W-:Y:S02]  /*44440*/  @P3 IMAD.MOV.U32 R18, RZ, RZ, R42 ;  /* 0x000000ffff123224 */ /* 0x010fe400078e002a */
[----:B------:R-:W4:Y:S01]  /*44450*/  LDL R42, [R1+0xac4] ;  /* 0x000ac400012a7983 */ /* 0x000f220000100800 */
[----:B--2---:R-:W-:-:S03]  /*44460*/  @P3 IMAD.MOV.U32 R19, RZ, RZ, R47 ;  /* 0x000000ffff133224 */ /* 0x004fc600078e002f */
[----:B------:R-:W2:Y:S04]  /*44470*/  LDL R47, [R1+0xac0] ;  /* 0x000ac000012f7983 */ /* 0x000ea80000100800 */
[----:B------:R3:W2:Y:S02]  /*44480*/  @P3 LDG.E.U8 R70, desc[UR18][R18.64] ;  /* 0x0000001212463981 */ /* 0x0006a4000c1e1100 */
[----:B---3--:R-:W-:Y:S02]  /*44490*/  @P3 IMAD.MOV.U32 R18, RZ, RZ, R35 ;  /* 0x000000ffff123224 */ /* 0x008fe400078e0023 */
        /* <DEDUP_REMOVED lines=10> */
[----:B------:R-:W-:Y:S01]  /*44540*/  @P1 IMAD.MOV.U32 R18, RZ, RZ, R44 ;  /* 0x000000ffff121224 */ /* 0x000fe200078e002c */
[----:B------:R-:W3:Y:S04]  /*44550*/  LDL R48, [R1+0xad8] ;  /* 0x000ad80001307983 */ /* 0x000ee80000100800 */
[----:B------:R-:W-:Y:S04]  /*44560*/  STL [R1+0x78], R73 ;  /* 0x0000784901007387 */ /* 0x000fe80000100800 */
[----:B------:R-:W3:Y:S01]  /*44570*/  LDL R44, [R1+0xadc] ;  /* 0x000adc00012c7983 */ /* 0x000ee20000100800 */
[----:B------:R-:W-:-:S02]  /*44580*/  ISETP.GT.AND P2, PT, R16, 0x97, PT ;  /* 0x000000971000780c */ /* 0x000fc40003f44270 */
[----:B------:R-:W-:Y:S02]  /*44590*/  PRMT R67, RZ, 0x7610, R67 ;  /* 0x00007610ff437816 */ /* 0x000fe40000000043 */
[----:B------:R-:W-:Y:S02]  /*445a0*/  ISETP.GT.AND P3, PT, R16, 0x98, PT ;  /* 0x000000981000780c */ /* 0x000fe40003f64270 */
[----:B------:R-:W-:Y:S02]  /*445b0*/  PRMT R66, RZ, 0x7610, R66 ;  /* 0x00007610ff427816 */ /* 0x000fe40000000042 */
[----:B------:R4:W3:Y:S01]  /*445c0*/  @P1 LDG.E.U8 R67, desc[UR18][R18.64] ;  /* 0x0000001212431981 */ /* 0x0008e2000c1e1100 */
[----:B------:R-:W-:Y:S02]  /*445d0*/  PRMT R65, RZ, 0x7610, R65 ;  /* 0x00007610ff417816 */ /* 0x000fe40000000041 */
[----:B------:R-:W-:Y:S02]  /*445e0*/  PRMT R52, RZ, 0x7610, R52 ;  /* 0x00007610ff347816 */ /* 0x000fe40000000034 */
[----:B------:R-:W-:Y:S01]  /*445f0*/  PRMT R51, RZ, 0x7610, R51 ;  /* 0x00007610ff337816 */ /* 0x000fe20000000033 */
[----:B----4-:R-:W-:-:S02]  /*44600*/  @P2 IMAD.MOV.U32 R18, RZ, RZ, R42 ;  /* 0x000000ffff122224 */ /* 0x010fc400078e002a */
[----:B------:R-:W4:Y:S01]  /*44610*/  LDL R42, [R1+0xae4] ;  /* 0x000ae400012a7983 */ /* 0x000f220000100800 */
[----:B--2---:R-:W-:-:S03]  /*44620*/  @P2 IMAD.MOV.U32 R19, RZ, RZ, R47 ;  /* 0x000000ffff132224 */ /* 0x004fc600078e002f */
[----:B------:R-:W2:Y:S04]  /*44630*/  LDL R47, [R1+0xae0] ;  /* 0x000ae000012f7983 */ /* 0x000ea80000100800 */
[----:B------:R3:W2:Y:S02]  /*44640*/  @P2 LDG.E.U8 R66, desc[UR18][R18.64] ;  /* 0x0000001212422981 */ /* 0x0006a4000c1e1100 */
[----:B---3--:R-:W-:Y:S02]  /*44650*/  @P2 IMAD.MOV.U32 R18, RZ, RZ, R35 ;  /* 0x000000ffff122224 */ /* 0x008fe400078e0023 */
[----:B------:R-:W-:-:S05]  /*44660*/  @P2 IMAD.MOV.U32 R19, RZ, RZ, R56 ;  /* 0x000000ffff132224 */ /* 0x000fca00078e0038 */
[----:B------:R0:W3:Y:S02]  /*44670*/  @P2 LDG.E.U8 R65, desc[UR18][R18.64] ;  /* 0x0000001212412981 */ /* 0x0000e4000c1e1100 */
[----:B0-----:R-:W-:Y:S02]  /*44680*/  @P3 IMAD.MOV.U32 R18, RZ, RZ, R46 ;  /* 0x000000ffff123224 */ /* 0x001fe400078e002e */
[----:B------:R-:W-:-:S05]  /*44690*/  @P3 IMAD.MOV.U32 R19, RZ, RZ, R55 ;  /* 0x000000ffff133224 */ /* 0x000fca00078e0037 */
[----:B------:R0:W3:Y:S02]  /*446a0*/  @P3 LDG.E.U8 R52, desc[UR18][R18.64] ;  /* 0x0000001212343981 */ /* 0x0000e4000c1e1100 */
[----:B0-----:R-:W-:Y:S02]  /*446b0*/  @P3 IMAD.MOV.U32 R18, RZ, RZ, R44 ;  /* 0x000000ffff123224 */ /* 0x001fe400078e002c */
[----:B------:R-:W-:-:S05]  /*446c0*/  @P3 IMAD.MOV.U32 R19, RZ, RZ, R48 ;  /* 0x000000ffff133224 */ /* 0x000fca00078e0030 */
[----:B------:R4:W3:Y:S04]  /*446d0*/  @P3 LDG.E.U8 R51, desc[UR18][R18.64] ;  /* 0x0000001212333981 */ /* 0x0008e8000c1e1100 */
[----:B------:R-:W-:Y:S04]  /*446e0*/  STL [R1+0x74], R72 ;  /* 0x0000744801007387 */ /* 0x000fe80000100800 */
[----:B------:R-:W3:Y:S04]  /*446f0*/  LDL R56, [R1+0xae8] ;  /* 0x000ae80001387983 */ /* 0x000ee80000100800 */
[----:B------:R-:W-:Y:S04]  /*44700*/  STL [R1+0x70], R71 ;  /* 0x0000704701007387 */ /* 0x000fe80000100800 */
[----:B------:R-:W3:Y:S04]  /*44710*/  LDL R35, [R1+0xaec] ;  /* 0x000aec0001237983 */ /* 0x000ee80000100800 */
[----:B------:R-:W3:Y:S04]  /*44720*/  LDL R55, [R1+0xaf0] ;  /* 0x000af00001377983 */ /* 0x000ee80000100800 */
[----:B------:R-:W-:Y:S04]  /*44730*/  STL [R1+0x6c], R70 ;  /* 0x00006c4601007387 */ /* 0x000fe80000100800 */
[----:B------:R-:W3:Y:S01]  /*44740*/  LDL R46, [R1+0xaf4] ;  /* 0x000af400012e7983 */ /* 0x000ee20000100800 */
[----:B------:R-:W-:-:S02]  /*44750*/  ISETP.GT.AND P1, PT, R16, 0x99, PT ;  /* 0x000000991000780c */ /* 0x000fc40003f24270 */
[----:B------:R-:W-:Y:S02]  /*44760*/  ISETP.GT.AND P2, PT, R16, 0x9a, PT ;  /* 0x0000009a1000780c */ /* 0x000fe40003f44270 */
[----:B------:R-:W-:Y:S02]  /*44770*/  PRMT R64, RZ, 0x7610, R64 ;  /* 0x00007610ff407816 */ /* 0x000fe40000000040 */
[----:B------:R-:W-:-:S07]  /*44780*/  PRMT R63, RZ, 0x7610, R63 ;  /* 0x00007610ff3f7816 */ /* 0x000fce000000003f */
[----:B----4-:R-:W-:Y:S02]  /*44790*/  @P1 IMAD.MOV.U32 R18, RZ, RZ, R42 ;  /* 0x000000ffff121224 */ /* 0x010fe400078e002a */
[----:B--2---:R-:W-:-:S05]  /*447a0*/  @P1 IMAD.MOV.U32 R19, RZ, RZ, R47 ;  /* 0x000000ffff131224 */ /* 0x004fca00078e002f */
[----:B------:R0:W2:Y:S04]  /*447b0*/  @P1 LDG.E.U8 R64, desc[UR18][R18.64] ;  /* 0x0000001212401981 */ /* 0x0000a8000c1e1100 */
[----:B---3--:R1:W-:Y:S04]  /*447c0*/  STL [R1+0x64], R52 ;  /* 0x0000643401007387 */ /* 0x0083e80000100800 */
[----:B------:R-:W-:Y:S04]  /*447d0*/  STL [R1+0x68], R69 ;  /* 0x0000684501007387 */ /* 0x000fe80000100800 */
[----:B------:R-:W3:Y:S04]  /*447e0*/  LDL R48, [R1+0xafc] ;  /* 0x000afc0001307983 */ /* 0x000ee80000100800 */
[----:B------:R-:W4:Y:S04]  /*447f0*/  LDL R44, [R1+0xb04] ;  /* 0x000b0400012c7983 */ /* 0x000f280000100800 */
[----:B-1----:R-:W2:Y:S04]  /*44800*/  LDL R52, [R1+0xaf8] ;  /* 0x000af80001347983 */ /* 0x002ea80000100800 */
[----:B------:R-:W-:Y:S04]  /*44810*/  STL [R1+0x384], R68 ;  /* 0x0003844401007387 */ /* 0x000fe80000100800 */
[----:B------:R1:W-:Y:S04]  /*44820*/  STL [R1+0x60], R51 ;  /* 0x0000603301007387 */ /* 0x0003e80000100800 */
[----:B------:R-:W4:Y:S04]  /*44830*/  LDL R47, [R1+0xb08] ;  /* 0x000b0800012f7983 */ /* 0x000f280000100800 */
[----:B------:R-:W4:Y:S04]  /*44840*/  LDL R42, [R1+0xb0c] ;  /* 0x000b0c00012a7983 */ /* 0x000f280000100800 */
[----:B-1----:R-:W4:Y:S04]  /*44850*/  LDL R51, [R1+0xb00] ;  /* 0x000b000001337983 */ /* 0x002f280000100800 */
[----:B------:R-:W-:Y:S01]  /*44860*/  STL [R1+0x380], R67 ;  /* 0x0003804301007387 */ /* 0x000fe20000100800 */
[----:B0-----:R-:W-:-:S02]  /*44870*/  @P1 IMAD.MOV.U32 R18, RZ, RZ, R35 ;  /* 0x000000ffff121224 */ /* 0x001fc400078e0023 */
[----:B------:R-:W-:Y:S01]  /*44880*/  @P1 IMAD.MOV.U32 R19, RZ, RZ, R56 ;  /* 0x000000ffff131224 */ /* 0x000fe200078e0038 */
[----:B------:R-:W4:Y:S04]  /*44890*/  LDL R35, [R1+0xb14] ;  /* 0x000b140001237983 */ /* 0x000f280000100800 */
[----:B------:R-:W4:Y:S04]  /*448a0*/  LDL R56, [R1+0xb10] ;  /* 0x000b100001387983 */ /* 0x000f280000100800 */
[----:B------:R0:W4:Y:S04]  /*448b0*/  @P1 LDG.E.U8 R63, desc[UR18][R18.64] ;  /* 0x00000012123f1981 */ /* 0x000128000c1e1100 */
[----:B------:R-:W-:Y:S01]  /*448c0*/  STL [R1+0x374], R66 ;  /* 0x0003744201007387 */ /* 0x000fe20000100800 */
[----:B0-----:R-:W-:-:S02]  /*448d0*/  @P2 IMAD.MOV.U32 R18, RZ, RZ, R46 ;  /* 0x000000ffff122224 */ /* 0x001fc400078e002e */
[----:B------:R-:W-:Y:S01]  /*448e0*/  @P2 IMAD.MOV.U32 R19, RZ, RZ, R55 ;  /* 0x000000ffff132224 */ /* 0x000fe200078e0037 */
[----:B------:R-:W4:Y:S04]  /*448f0*/  LDL R46, [R1+0xb1c] ;  /* 0x000b1c00012e7983 */ /* 0x000f280000100800 */
[----:B------:R-:W4:Y:S01]  /*44900*/  LDL R55, [R1+0xb18] ;  /* 0x000b180001377983 */ /* 0x000f220000100800 */
[----:B------:R-:W-:Y:S02]  /*44910*/  ISETP.GT.AND P3, PT, R16, 0x9b, PT ;  /* 0x0000009b1000780c */ /* 0x000fe40003f64270 */
[----:B------:R-:W-:Y:S02]  /*44920*/  PRMT R62, RZ, 0x7610, R62 ;  /* 0x00007610ff3e7816 */ /* 0x000fe4000000003e */
[----:B------:R-:W-:-:S04]  /*44930*/  PRMT R61, RZ, 0x7610, R61 ;  /* 0x00007610ff3d7816 */ /* 0x000fc8000000003d */
[----:B------:R3:W4:Y:S01]  /*44940*/  @P2 LDG.E.U8 R62, desc[UR18][R18.64] ;  /* 0x00000012123e2981 */ /* 0x000722000c1e1100 */
[----:B------:R-:W-:Y:S02]  /*44950*/  PRMT R60, RZ, 0x7610, R60 ;  /* 0x00007610ff3c7816 */ /* 0x000fe4000000003c */
[----:B------:R-:W-:Y:S02]  /*44960*/  ISETP.GT.AND P1, PT, R16, 0x9c, PT ;  /* 0x0000009c1000780c */ /* 0x000fe40003f24270 */
[----:B------:R-:W-:Y:S02]  /*44970*/  PRMT R57, RZ, 0x7610, R57 ;  /* 0x00007610ff397816 */ /* 0x000fe40000000039 */
[----:B------:R-:W-:Y:S02]  /*44980*/  PRMT R59, RZ, 0x7610, R59 ;  /* 0x00007610ff3b7816 */ /* 0x000fe4000000003b */
[----:B------:R-:W-:Y:S01]  /*44990*/  PRMT R54, RZ, 0x7610, R54 ;  /* 0x00007610ff367816 */ /* 0x000fe20000000036 */
[----:B------:R-:W-:Y:S01]  /*449a0*/  STL [R1+0x360], R65 ;  /* 0x0003604101007387 */ /* 0x000fe20000100800 */
[----:B---3--:R-:W-:-:S03]  /*449b0*/  @P2 IMAD.MOV.U32 R18, RZ, RZ, R48 ;  /* 0x000000ffff122224 */ /* 0x008fc600078e0030 */
[----:B------:R-:W3:Y:S01]  /*449c0*/  LDL R48, [R1+0xb24] ;  /* 0x000b240001307983 */ /* 0x000ee20000100800 */
[----:B--2---:R-:W-:-:S03]  /*449d0*/  @P2 IMAD.MOV.U32 R19, RZ, RZ, R52 ;  /* 0x000000ffff132224 */ /* 0x004fc600078e0034 */
[----:B------:R-:W2:Y:S04]  /*449e0*/  LDL R52, [R1+0xb20] ;  /* 0x000b200001347983 */ /* 0x000ea80000100800 */
[----:B------:R4:W2:Y:S02]  /*449f0*/  @P2 LDG.E.U8 R61, desc[UR18][R18.64] ;  /* 0x00000012123d2981 */ /* 0x0008a4000c1e1100 */
[----:B----4-:R-:W-:Y:S02]  /*44a00*/  @P3 IMAD.MOV.U32 R18, RZ, RZ, R44 ;  /* 0x000000ffff123224 */ /* 0x010fe400078e002c */
[----:B------:R-:W4:Y:S01]  /*44a10*/  LDL R44, [R1+0xb2c] ;  /* 0x000b2c00012c7983 */ /* 0x000f220000100800 */
[----:B------:R-:W-:-:S03]  /*44a20*/  @P3 IMAD.MOV.U32 R19, RZ, RZ, R51 ;  /* 0x000000ffff133224 */ /* 0x000fc600078e0033 */
        /* <DEDUP_REMOVED lines=11> */
[----:B------:R-:W-:-:S05]  /*44ae0*/  @P1 IMAD.MOV.U32 R19, RZ, RZ, R55 ;  /* 0x000000ffff131224 */ /* 0x000fca00078e0037 */
[----:B------:R3:W4:Y:S01]  /*44af0*/  @P1 LDG.E.U8 R54, desc[UR18][R18.64] ;  /* 0x0000001212361981 */ /* 0x000722000c1e1100 */
[----:B------:R-:W-:Y:S02]  /*44b00*/  ISETP.GT.AND P2, PT, R16, 0x9d, PT ;  /* 0x0000009d1000780c */ /* 0x000fe40003f44270 */
[----:B------:R-:W-:Y:S02]  /*44b10*/  PRMT R58, RZ, 0x7610, R58 ;  /* 0x00007610ff3a7816 */ /* 0x000fe4000000003a */
[----:B------:R-:W-:-:S09]  /*44b20*/  PRMT R50, RZ, 0x7610, R50 ;  /* 0x00007610ff327816 */ /* 0x000fd20000000032 */
[----:B---3--:R-:W-:Y:S02]  /*44b30*/  @P2 IMAD.MOV.U32 R18, RZ, RZ, R48 ;  /* 0x000000ffff122224 */ /* 0x008fe400078e0030 */
[----:B--2---:R-:W-:-:S05]  /*44b40*/  @P2 IMAD.MOV.U32 R19, RZ, RZ, R52 ;  /* 0x000000ffff132224 */ /* 0x004fca00078e0034 */
[----:B------:R0:W2:Y:S04]  /*44b50*/  @P2 LDG.E.U8 R58, desc[UR18][R18.64] ;  /* 0x00000012123a2981 */ /* 0x0000a8000c1e1100 */
[----:B----4-:R1:W-:Y:S04]  /*44b60*/  STL [R1+0x48], R57 ;  /* 0x0000483901007387 */ /* 0x0103e80000100800 */
[----:B------:R-:W-:Y:S04]  /*44b70*/  STL [R1+0x5c], R64 ;  /* 0x00005c4001007387 */ /* 0x000fe80000100800 */
[----:B------:R-:W3:Y:S04]  /*44b80*/  LDL R56, [R1+0xb3c] ;  /* 0x000b3c0001387983 */ /* 0x000ee80000100800 */
[----:B------:R-:W4:Y:S04]  /*44b90*/  LDL R35, [R1+0xb44] ;  /* 0x000b440001237983 */ /* 0x000f280000100800 */
[----:B-1----:R-:W2:Y:S04]  /*44ba0*/  LDL R57, [R1+0xb38] ;  /* 0x000b380001397983 */ /* 0x002ea80000100800 */
[----:B------:R-:W-:Y:S04]  /*44bb0*/  STL [R1+0x58], R63 ;  /* 0x0000583f01007387 */ /* 0x000fe80000100800 */
[----:B------:R-:W4:Y:S04]  /*44bc0*/  LDL R46, [R1+0xb40] ;  /* 0x000b4000012e7983 */ /* 0x000f280000100800 */
[----:B------:R-:W-:Y:S04]  /*44bd0*/  STL [R1+0x54], R62 ;  /* 0x0000543e01007387 */ /* 0x000fe80000100800 */
[----:B------:R-:W4:Y:S01]  /*44be0*/  LDL R55, [R1+0xb48] ;  /* 0x000b480001377983 */ /* 0x000f220000100800 */
[----:B0-----:R-:W-:-:S02]  /*44bf0*/  @P2 IMAD.MOV.U32 R18, RZ, RZ, R44 ;  /* 0x000000ffff122224 */ /* 0x001fc400078e002c */
[----:B------:R-:W-:-:S05]  /*44c00*/  @P2 IMAD.MOV.U32 R19, RZ, RZ, R51 ;  /* 0x000000ffff132224 */ /* 0x000fca00078e0033 */
[----:B------:R0:W4:Y:S04]  /*44c10*/  @P2 LDG.E.U8 R50, desc[UR18][R18.64] ;  /* 0x0000001212322981 */ /* 0x000128000c1e1100 */
[----:B------:R1:W-:Y:S04]  /*44c20*/  STL [R1+0x40], R54 ;  /* 0x0000403601007387 */ /* 0x0003e80000100800 */
[----:B------:R-:W4:Y:S04]  /*44c30*/  LDL R52, [R1+0xb50] ;  /* 0x000b500001347983 */ /* 0x000f280000100800 */
[----:B------:R-:W4:Y:S04]  /*44c40*/  LDL R48, [R1+0xb54] ;  /* 0x000b540001307983 */ /* 0x000f280000100800 */
[----:B-1----:R-:W4:Y:S01]  /*44c50*/  LDL R54, [R1+0xb4c] ;  /* 0x000b4c0001367983 */ /* 0x002f220000100800 */
[----:B------:R-:W-:-:S02]  /*44c60*/  ISETP.GT.AND P3, PT, R16, 0x9e, PT ;  /* 0x0000009e1000780c */ /* 0x000fc40003f64270 */
[----:B------:R-:W-:Y:S02]  /*44c70*/  ISETP.GT.AND P1, PT, R16, 0x9f, PT ;  /* 0x0000009f1000780c */ /* 0x000fe40003f24270 */
[----:B------:R-:W-:Y:S02]  /*44c80*/  PRMT R23, RZ, 0x7610, R23 ;  /* 0x00007610ff177816 */ /* 0x000fe40000000017 */
[----:B------:R-:W-:-:S07]  /*44c90*/  PRMT R49, RZ, 0x7610, R49 ;  /* 0x00007610ff317816 */ /* 0x000fce0000000031 */
[----:B0-----:R-:W-:Y:S02]  /*44ca0*/  @P3 IMAD.MOV.U32 R18, RZ, RZ, R42 ;  /* 0x000000ffff123224 */ /* 0x001fe400078e002a */
[----:B------:R-:W-:-:S05]  /*44cb0*/  @P3 IMAD.MOV.U32 R19, RZ, RZ, R47 ;  /* 0x000000ffff133224 */ /* 0x000fca00078e002f */
[----:B------:R3:W4:Y:S01]  /*44cc0*/  @P3 LDG.E.U8 R23, desc[UR18][R18.64] ;  /* 0x0000001212173981 */ /* 0x000722000c1e1100 */
[----:B------:R-:W-:Y:S02]  /*44cd0*/  ISETP.GT.AND P2, PT, R16, 0xa0, PT ;  /* 0x000000a01000780c */ /* 0x000fe40003f44270 */
[----:B------:R-:W-:Y:S02]  /*44ce0*/  PRMT R33, RZ, 0x7610, R33 ;  /* 0x00007610ff217816 */ /* 0x000fe40000000021 */
[----:B------:R-:W-:Y:S02]  /*44cf0*/  PRMT R53, RZ, 0x7610, R53 ;  /* 0x00007610ff357816 */ /* 0x000fe40000000035 */
[----:B------:R-:W-:Y:S01]  /*44d00*/  PRMT R45, RZ, 0x7610, R45 ;  /* 0x00007610ff2d7816 */ /* 0x000fe2000000002d */
[----:B------:R-:W-:Y:S04]  /*44d10*/  STL [R1+0x50], R61 ;  /* 0x0000503d01007387 */ /* 0x000fe80000100800 */
[----:B------:R-:W4:Y:S04]  /*44d20*/  LDL R51, [R1+0xb58] ;  /* 0x000b580001337983 */ /* 0x000f280000100800 */
[----:B------:R-:W4:Y:S04]  /*44d30*/  LDL R44, [R1+0xb5c] ;  /* 0x000b5c00012c7983 */ /* 0x000f280000100800 */
[----:B------:R-:W-:Y:S01]  /*44d40*/  STL [R1+0x4c], R60 ;  /* 0x00004c3c01007387 */ /* 0x000fe20000100800 */
[----:B---3--:R-:W-:-:S02]  /*44d50*/  @P3 IMAD.MOV.U32 R18, RZ, RZ, R56 ;  /* 0x000000ffff123224 */ /* 0x008fc400078e0038 */
[----:B--2---:R-:W-:-:S05]  /*44d60*/  @P3 IMAD.MOV.U32 R19, RZ, RZ, R57 ;  /* 0x000000ffff133224 */ /* 0x004fca00078e0039 */
[----:B------:R4:W2:Y:S02]  /*44d70*/  @P3 LDG.E.U8 R49, desc[UR18][R18.64] ;  /* 0x0000001212313981 */ /* 0x0008a4000c1e1100 */
[----:B----4-:R-:W-:Y:S02]  /*44d80*/  @P1 IMAD.MOV.U32 R18, RZ, RZ, R35 ;  /* 0x000000ffff121224 */ /* 0x010fe400078e0023 */
[----:B------:R-:W-:-:S05]  /*44d90*/  @P1 IMAD.MOV.U32 R19, RZ, RZ, R46 ;  /* 0x000000ffff131224 */ /* 0x000fca00078e002e */
[----:B------:R0:W3:Y:S02]  /*44da0*/  @P1 LDG.E.U8 R33, desc[UR18][R18.64] ;  /* 0x0000001212211981 */ /* 0x0000e4000c1e1100 */
[----:B0-----:R-:W-:Y:S02]  /*44db0*/  @P1 IMAD.MOV.U32 R19, RZ, RZ, R55 ;  /* 0x000000ffff131224 */ /* 0x001fe400078e0037 */
[----:B------:R-:W-:-:S05]  /*44dc0*/  @P1 IMAD.MOV.U32 R18, RZ, RZ, R54 ;  /* 0x000000ffff121224 */ /* 0x000fca00078e0036 */
[----:B------:R0:W4:Y:S02]  /*44dd0*/  @P1 LDG.E.U8 R53, desc[UR18][R18.64] ;  /* 0x0000001212351981 */ /* 0x000124000c1e1100 */
[----:B0-----:R-:W-:Y:S02]  /*44de0*/  @P2 IMAD.MOV.U32 R18, RZ, RZ, R48 ;  /* 0x000000ffff122224 */ /* 0x001fe400078e0030 */
[----:B------:R-:W-:-:S05]  /*44df0*/  @P2 IMAD.MOV.U32 R19, RZ, RZ, R52 ;  /* 0x000000ffff132224 */ /* 0x000fca00078e0034 */
[----:B------:R0:W4:Y:S04]  /*44e00*/  @P2 LDG.E.U8 R45, desc[UR18][R18.64] ;  /* 0x00000012122d2981 */ /* 0x000128000c1e1100 */
[----:B------:R1:W-:Y:S04]  /*44e10*/  STL [R1+0x38], R50 ;  /* 0x0000383201007387 */ /* 0x0003e80000100800 */
[----:B------:R-:W4:Y:S04]  /*44e20*/  LDL R47, [R1+0xb64] ;  /* 0x000b6400012f7983 */ /* 0x000f280000100800 */
[----:B------:R-:W4:Y:S04]  /*44e30*/  LDL R42, [R1+0xb68] ;  /* 0x000b6800012a7983 */ /* 0x000f280000100800 */
[----:B-1----:R-:W4:Y:S04]  /*44e40*/  LDL R50, [R1+0xb60] ;  /* 0x000b600001327983 */ /* 0x002f280000100800 */
[----:B------:R1:W-:Y:S04]  /*44e50*/  STL [R1+0x334], R23 ;  /* 0x0003341701007387 */ /* 0x0003e80000100800 */
[----:B-1----:R-:W4:Y:S04]  /*44e60*/  LDL R23, [R1+0xb6c] ;  /* 0x000b6c0001177983 */ /* 0x002f280000100800 */
[----:B------:R-:W-:Y:S01]  /*44e70*/  STL [R1+0x44], R59 ;  /* 0x0000443b01007387 */ /* 0x000fe20000100800 */
[----:B------:R-:W-:-:S02]  /*44e80*/  ISETP.GT.AND P3, PT, R16, 0xa1, PT ;  /* 0x000000a11000780c */ /* 0x000fc40003f64270 */
[----:B------:R-:W-:Y:S01]  /*44e90*/  PRMT R32, RZ, 0x7610, R32 ;  /* 0x00007610ff207816 */ /* 0x000fe20000000020 */
[----:B0-----:R-:W-:Y:S02]  /*44ea0*/  @P2 IMAD.MOV.U32 R18, RZ, RZ, R44 ;  /* 0x000000ffff122224 */ /* 0x001fe400078e002c */
[----:B------:R-:W-:Y:S01]  /*44eb0*/  @P2 IMAD.MOV.U32 R19, RZ, RZ, R51 ;  /* 0x000000ffff132224 */ /* 0x000fe200078e0033 */
[----:B------:R-:W-:-:S04]  /*44ec0*/  PRMT R43, RZ, 0x7610, R43 ;  /* 0x00007610ff2b7816 */ /* 0x000fc8000000002b */
[----:B------:R0:W4:Y:S04]  /*44ed0*/  @P2 LDG.E.U8 R32, desc[UR18][R18.64] ;  /* 0x0000001212202981 */ /* 0x000128000c1e1100 */
[----:B--2---:R1:W-:Y:S04]  /*44ee0*/  STL [R1+0x324], R49 ;  /* 0x0003243101007387 */ /* 0x0043e80000100800 */
[----:B------:R-:W2:Y:S04]  /*44ef0*/  LDL R46, [R1+0xb74] ;  /* 0x000b7400012e7983 */ /* 0x000ea80000100800 */
[----:B------:R-:W2:Y:S04]  /*44f00*/  LDL R35, [R1+0xb78] ;  /* 0x000b780001237983 */ /* 0x000ea80000100800 */
[----:B-1----:R-:W2:Y:S04]  /*44f10*/  LDL R49, [R1+0xb70] ;  /* 0x000b700001317983 */ /* 0x002ea80000100800 */
[----:B---3--:R1:W-:Y:S04]  /*44f20*/  STL [R1+0x318], R33 ;  /* 0x0003182101007387 */ /* 0x0083e80000100800 */
[----:B-1----:R-:W3:Y:S04]  /*44f30*/  LDL R33, [R1+0xb7c] ;  /* 0x000b7c0001217983 */ /* 0x002ee80000100800 */
[----:B------:R-:W-:Y:S04]  /*44f40*/  STL [R1+0x3c], R58 ;  /* 0x00003c3a01007387 */ /* 0x000fe80000100800 */
[----:B------:R-:W3:Y:S04]  /*44f50*/  LDL R48, [R1+0xb80] ;  /* 0x000b800001307983 */ /* 0x000ee80000100800 */
[----:B----4-:R1:W-:Y:S01]  /*44f60*/  STL [R1+0x34], R45 ;  /* 0x0000342d01007387 */ /* 0x0103e20000100800 */
[----:B0-----:R-:W-:-:S02]  /*44f70*/  @P3 IMAD.MOV.U32 R18, RZ, RZ, R47 ;  /* 0x000000ffff123224 */ /* 0x001fc400078e002f */
[----:B------:R-:W-:Y:S01]  /*44f80*/  @P3 IMAD.MOV.U32 R19, RZ, RZ, R50 ;  /* 0x000000ffff133224 */ /* 0x000fe200078e0032 */
[----:B-1----:R-:W4:Y:S01]  /*44f90*/  LDL R45, [R1+0xb84] ;  /* 0x000b8400012d7983 */ /* 0x002f220000100800 */
[C---:B------:R-:W-:Y:S02]  /*44fa0*/  ISETP.GT.AND P1, PT, R16.reuse, 0xa2, PT ;  /* 0x000000a21000780c */ /* 0x040fe40003f24270 */
[----:B------:R-:W-:Y:S02]  /*44fb0*/  PRMT R8, RZ, 0x7610, R8 ;  /* 0x00007610ff087816 */ /* 0x000fe40000000008 */
[----:B------:R-:W-:Y:S01]  /*44fc0*/  ISETP.GT.AND P2, PT, R16, 0xa3, PT ;  /* 0x000000a31000780c */ /* 0x000fe20003f44270 */
[----:B------:R0:W4:Y:S01]  /*44fd0*/  @P3 LDG.E.U8 R43, desc[UR18][R18.64] ;  /* 0x00000012122b3981 */ /* 0x000122000c1e1100 */
[----:B------:R-:W-:Y:S02]  /*44fe0*/  PRMT R39, RZ, 0x7610, R39 ;  /* 0x00007610ff277816 */ /* 0x000fe40000000027 */
[----:B------:R-:W-:-:S02]  /*44ff0*/  PRMT R9, RZ, 0x7610, R9 ;  /* 0x00007610ff097816 */ /* 0x000fc40000000009 */
[----:B------:R-:W-:Y:S01]  /*45000*/  PRMT R41, RZ, 0x7610, R41 ;  /* 0x00007610ff297816 */ /* 0x000fe20000000029 */
[----:B------:R-:W4:Y:S01]  /*45010*/  LDL R44, [R1+0xb88] ;  /* 0x000b8800012c7983 */ /* 0x000f220000100800 */
[----:B0-----:R-:W-:Y:S02]  /*45020*/  @P3 IMAD.MOV.U32 R18, RZ, RZ, R23 ;  /* 0x000000ffff123224 */ /* 0x001fe400078e0017 */
[----:B------:R-:W-:-:S05]  /*45030*/  @P3 IMAD.MOV.U32 R19, RZ, RZ, R42 ;  /* 0x000000ffff133224 */ /* 0x000fca00078e002a */
[----:B------:R2:W4:Y:S04]  /*45040*/  @P3 LDG.E.U8 R8, desc[UR18][R18.64] ;  /* 0x0000001212083981 */ /* 0x000528000c1e1100 */
[----:B------:R0:W-:Y:S04]  /*45050*/  STL [R1+0x30], R32 ;  /* 0x0000302001007387 */ /* 0x0001e80000100800 */
[----:B------:R-:W4:Y:S04]  /*45060*/  LDL R47, [R1+0xb90] ;  /* 0x000b9000012f7983 */ /* 0x000f280000100800 */
[----:B0-----:R-:W4:Y:S01]  /*45070*/  LDL R32, [R1+0xb8c] ;  /* 0x000b8c0001207983 */ /* 0x001f220000100800 */
[----:B--2---:R-:W-:-:S02]  /*45080*/  @P1 IMAD.MOV.U32 R18, RZ, RZ, R46 ;  /* 0x000000ffff121224 */ /* 0x004fc400078e002e */
[----:B------:R-:W-:-:S05]  /*45090*/  @P1 IMAD.MOV.U32 R19, RZ, RZ, R49 ;  /* 0x000000ffff131224 */ /* 0x000fca00078e0031 */
[----:B------:R0:W2:Y:S02]  /*450a0*/  @P1 LDG.E.U8 R39, desc[UR18][R18.64] ;  /* 0x0000001212271981 */ /* 0x0000a4000c1e1100 */
[----:B0-----:R-:W-:Y:S02]  /*450b0*/  @P1 IMAD.MOV.U32 R19, RZ, RZ, R35 ;  /* 0x000000ffff131224 */ /* 0x001fe400078e0023 */
[----:B---3--:R-:W-:-:S05]  /*450c0*/  @P1 IMAD.MOV.U32 R18, RZ, RZ, R33 ;  /* 0x000000ffff121224 */ /* 0x008fca00078e0021 */
[----:B------:R0:W3:Y:S02]  /*450d0*/  @P1 LDG.E.U8 R9, desc[UR18][R18.64] ;  /* 0x0000001212091981 */ /* 0x0000e4000c1e1100 */
[----:B0-----:R-:W-:Y:S02]  /*450e0*/  @P2 IMAD.MOV.U32 R19, RZ, RZ, R48 ;  /* 0x000000ffff132224 */ /* 0x001fe400078e0030 */
[----:B----4-:R-:W-:-:S05]  /*450f0*/  @P2 IMAD.MOV.U32 R18, RZ, RZ, R45 ;  /* 0x000000ffff122224 */ /* 0x010fca00078e002d */
[----:B------:R0:W4:Y:S04]  /*45100*/  @P2 LDG.E.U8 R41, desc[UR18][R18.64] ;  /* 0x0000001212292981 */ /* 0x000128000c1e1100 */
[----:B------:R1:W-:Y:S04]  /*45110*/  STL [R1+0x2c], R43 ;  /* 0x00002c2b01007387 */ /* 0x0003e80000100800 */
[----:B------:R-:W4:Y:S04]  /*45120*/  LDL R42, [R1+0xb98] ;  /* 0x000b9800012a7983 */ /* 0x000f280000100800 */
[----:B------:R-:W4:Y:S04]  /*45130*/  LDL R23, [R1+0xb9c] ;  /* 0x000b9c0001177983 */ /* 0x000f280000100800 */
[----:B-1----:R-:W4:Y:S04]  /*45140*/  LDL R43, [R1+0xb94] ;  /* 0x000b9400012b7983 */ /* 0x002f280000100800 */
[----:B------:R-:W-:Y:S04]  /*45150*/  STL [R1+0x19ec], R8 ;  /* 0x0019ec0801007387 */ /* 0x000fe80000100800 */
[----:B------:R-:W-:Y:S04]  /*45160*/  STL [R1+0x308], R53 ;  /* 0x0003083501007387 */ /* 0x000fe80000100800 */
[----:B------:R-:W4:Y:S04]  /*45170*/  LDL R46, [R1+0xba0] ;  /* 0x000ba000012e7983 */ /* 0x000f280000100800 */
[----:B------:R-:W4:Y:S01]  /*45180*/  LDL R33, [R1+0xba4] ;  /* 0x000ba40001217983 */ /* 0x000f220000100800 */
[----:B------:R-:W-:-:S02]  /*45190*/  ISETP.GT.AND P3, PT, R16, 0xa4, PT ;  /* 0x000000a41000780c */ /* 0x000fc40003f64270 */
[----:B------:R-:W-:Y:S01]  /*451a0*/  PRMT R10, RZ, 0x7610, R10 ;  /* 0x00007610ff0a7816 */ /* 0x000fe2000000000a */
[----:B0-----:R-:W-:Y:S02]  /*451b0*/  @P2 IMAD.MOV.U32 R19, RZ, RZ, R44 ;  /* 0x000000ffff132224 */ /* 0x001fe400078e002c */
[----:B------:R-:W-:Y:S01]  /*451c0*/  @P2 IMAD.MOV.U32 R18, RZ, RZ, R32 ;  /* 0x000000ffff122224 */ /* 0x000fe200078e0020 */
[----:B------:R-:W-:-:S04]  /*451d0*/  PRMT R36, RZ, 0x7610, R36 ;  /* 0x00007610ff247816 */ /* 0x000fc80000000024 */
[----:B------:R0:W4:Y:S03]  /*451e0*/  @P2 LDG.E.U8 R10, desc[UR18][R18.64] ;  /* 0x00000012120a2981 */ /* 0x000126000c1e1100 */
[----:B0-----:R-:W-:Y:S01]  /*451f0*/  @P3 IMAD.MOV.U32 R19, RZ, RZ, R47 ;  /* 0x000000ffff133224 */ /* 0x001fe200078e002f */
[----:B--2---:R0:W-:Y:S04]  /*45200*/  STL [R1+0x24], R39 ;  /* 0x0000242701007387 */ /* 0x0041e80000100800 */
[----:B------:R-:W2:Y:S04]  /*45210*/  LDL R35, [R1+0xbac] ;  /* 0x000bac0001237983 */ /* 0x000ea80000100800 */
[----:B0-----:R-:W2:Y:S04]  /*45220*/  LDL R39, [R1+0xba8] ;  /* 0x000ba80001277983 */ /* 0x001ea80000100800 */
[----:B---3--:R-:W-:Y:S04]  /*45230*/  STL [R1+0x19e0], R9 ;  /* 0x0019e00901007387 */ /* 0x008fe80000100800 */
[----:B------:R-:W3:Y:S04]  /*45240*/  LDL R45, [R1+0xbb0] ;  /* 0x000bb000012d7983 */ /* 0x000ee80000100800 */
[----:B----4-:R0:W-:Y:S01]  /*45250*/  STL [R1+0x1c], R41 ;  /* 0x00001c2901007387 */ /* 0x0101e20000100800 */
[----:B------:R-:W-:-:S03]  /*45260*/  @P3 IMAD.MOV.U32 R18, RZ, RZ, R43 ;  /* 0x000000ffff123224 */ /* 0x000fc600078e002b */
[----:B0-----:R-:W4:Y:S01]  /*45270*/  LDL R41, [R1+0xbb4] ;  /* 0x000bb40001297983 */ /* 0x001f220000100800 */
[C---:B------:R-:W-:Y:S02]  /*45280*/  ISETP.GT.AND P1, PT, R16.reuse, 0xa5, PT ;  /* 0x000000a51000780c */ /* 0x040fe40003f24270 */
[----:B------:R-:W-:Y:S02]  /*45290*/  PRMT R11, RZ, 0x7610, R11 ;  /* 0x00007610ff0b7816 */ /* 0x000fe4000000000b */
[----:B------:R-:W-:Y:S01]  /*452a0*/  ISETP.GT.AND P2, PT, R16, 0xa6, PT ;  /* 0x000000a61000780c */ /* 0x000fe20003f44270 */
[----:B------:R0:W4:Y:S01]  /*452b0*/  @P3 LDG.E.U8 R36, desc[UR18][R18.64] ;  /* 0x0000001212243981 */ /* 0x000122000c1e1100 */
[----:B------:R-:W-:Y:S02]  /*452c0*/  PRMT R31, RZ, 0x7610, R31 ;  /* 0x00007610ff1f7816 */ /* 0x000fe4000000001f */
[----:B------:R-:W-:Y:S02]  /*452d0*/  PRMT R12, RZ, 0x7610, R12 ;  /* 0x00007610ff0c7816 */ /* 0x000fe4000000000c */
[----:B------:R-:W-:Y:S01]  /*452e0*/  PRMT R40, RZ, 0x7610, R40 ;  /* 0x00007610ff287816 */ /* 0x000fe20000000028 */
[----:B------:R-:W4:Y:S04]  /*452f0*/  LDL R44, [R1+0xbb8] ;  /* 0x000bb800012c7983 */ /* 0x000f280000100800 */
[----:B------:R-:W4:Y:S01]  /*45300*/  LDL R32, [R1+0xbbc] ;  /* 0x000bbc0001207983 */ /* 0x000f220000100800 */
[----:B0-----:R-:W-:-:S02]  /*45310*/  @P3 IMAD.MOV.U32 R18, RZ, RZ, R23 ;  /* 0x000000ffff123224 */ /* 0x001fc400078e0017 */
[----:B------:R-:W-:-:S05]  /*45320*/  @P3 IMAD.MOV.U32 R19, RZ, RZ, R42 ;  /* 0x000000ffff133224 */ /* 0x000fca00078e002a */
[----:B------:R0:W4:Y:S02]  /*45330*/  @P3 LDG.E.U8 R11, desc[UR18][R18.64] ;  /* 0x00000012120b3981 */ /* 0x000124000c1e1100 */
[----:B0-----:R-:W-:Y:S02]  /*45340*/  @P1 IMAD.MOV.U32 R18, RZ, RZ, R33 ;  /* 0x000000ffff121224 */ /* 0x001fe400078e0021 */
[----:B------:R-:W-:-:S05]  /*45350*/  @P1 IMAD.MOV.U32 R19, RZ, RZ, R46 ;  /* 0x000000ffff131224 */ /* 0x000fca00078e002e */
[----:B------:R2:W4:Y:S04]  /*45360*/  @P1 LDG.E.U8 R31, desc[UR18][R18.64] ;  /* 0x00000012121f1981 */ /* 0x000528000c1e1100 */
[----:B------:R-:W-:Y:S04]  /*45370*/  STL [R1+0x19e4], R10 ;  /* 0x0019e40a01007387 */ /* 0x000fe80000100800 */
[----:B------:R-:W4:Y:S01]  /*45380*/  LDL R43, [R1+0xbc0] ;  /* 0x000bc000012b7983 */ /* 0x000f220000100800 */
[----:B--2---:R-:W-:Y:S02]  /*45390*/  @P1 IMAD.MOV.U32 R18, RZ, RZ, R35 ;  /* 0x000000ffff121224 */ /* 0x004fe400078e0023 */
[----:B------:R-:W-:-:S05]  /*453a0*/  @P1 IMAD.MOV.U32 R19, RZ, RZ, R39 ;  /* 0x000000ffff131224 */ /* 0x000fca00078e0027 */
[----:B------:R3:W2:Y:S02]  /*453b0*/  @P1 LDG.E.U8 R12, desc[UR18][R18.64] ;  /* 0x00000012120c1981 */ /* 0x0006a4000c1e1100 */
[----:B---3--:R-:W-:Y:S02]  /*453c0*/  @P2 IMAD.MOV.U32 R19, RZ, RZ, R45 ;  /* 0x000000ffff132224 */ /* 0x008fe400078e002d */
[----:B----4-:R-:W-:-:S05]  /*453d0*/  @P2 IMAD.MOV.U32 R18, RZ, RZ, R41 ;  /* 0x000000ffff122224 */ /* 0x010fca00078e0029 */
[----:B------:R0:W3:Y:S04]  /*453e0*/  @P2 LDG.E.U8 R40, desc[UR18][R18.64] ;  /* 0x0000001212282981 */ /* 0x0000e8000c1e1100 */
[----:B------:R1:W-:Y:S04]  /*453f0*/  STL [R1+0x14], R36 ;  /* 0x0000142401007387 */ /* 0x0003e80000100800 */
[----:B------:R-:W4:Y:S04]  /*45400*/  LDL R42, [R1+0xbc8] ;  /* 0x000bc800012a7983 */ /* 0x000f280000100800 */
[----:B------:R-:W4:Y:S04]  /*45410*/  LDL R23, [R1+0xbcc] ;  /* 0x000bcc0001177983 */ /* 0x000f280000100800 */
[----:B-1----:R-:W4:Y:S04]  /*45420*/  LDL R36, [R1+0xbc4] ;  /* 0x000bc40001247983 */ /* 0x002f280000100800 */
[----:B------:R-:W-:Y:S04]  /*45430*/  STL [R1+0x19e8], R11 ;  /* 0x0019e80b01007387 */ /* 0x000fe80000100800 */
[----:B------:R-:W4:Y:S01]  /*45440*/  LDL R33, [R1+0xbd0] ;  /* 0x000bd00001217983 */ /* 0x000f220000100800 */
[----:B------:R-:W-:-:S02]  /*45450*/  ISETP.GT.AND P3, PT, R16, 0xa7, PT ;  /* 0x000000a71000780c */ /* 0x000fc40003f64270 */
[----:B------:R-:W-:Y:S01]  /*45460*/  PRMT R21, RZ, 0x7610, R21 ;  /* 0x00007610ff157816 */ /* 0x000fe20000000015 */
[----:B0-----:R-:W-:Y:S01]  /*45470*/  @P2 IMAD.MOV.U32 R18, RZ, RZ, R32 ;  /* 0x000000ffff122224 */ /* 0x001fe200078e0020 */
[----:B------:R0:W-:Y:S04]  /*45480*/  STL [R1+0xc], R31 ;  /* 0x00000c1f01007387 */ /* 0x0001e80000100800 */
[----:B------:R-:W4:Y:S04]  /*45490*/  LDL R39, [R1+0xbd8] ;  /* 0x000bd80001277983 */ /* 0x000f280000100800 */
[----:B------:R-:W4:Y:S04]  /*454a0*/  LDL R35, [R1+0xbdc] ;  /* 0x000bdc0001237983 */ /* 0x000f280000100800 */
[----:B0-----:R-:W4:Y:S01]  /*454b0*/  LDL R31, [R1+0xbd4] ;  /* 0x000bd400011f7983 */ /* 0x001f220000100800 */
[----:B------:R-:W-:Y:S01]  /*454c0*/  @P2 IMAD.MOV.U32 R19, RZ, RZ, R44 ;  /* 0x000000ffff132224 */ /* 0x000fe200078e002c */
[----:B------:R-:W-:-:S04]  /*454d0*/  PRMT R26, RZ, 0x7610, R26 ;  /* 0x00007610ff1a7816 */ /* 0x000fc8000000001a */
[----:B------:R0:W4:Y:S01]  /*454e0*/  @P2 LDG.E.U8 R21, desc[UR18][R18.64] ;  /* 0x0000001212152981 */ /* 0x000122000c1e1100 */
[----:B------:R-:W-:Y:S01]  /*454f0*/  PRMT R22, RZ, 0x7610, R22 ;  /* 0x00007610ff167816 */ /* 0x000fe20000000016 */
[----:B0-----:R-:W-:Y:S02]  /*45500*/  @P3 IMAD.MOV.U32 R19, RZ, RZ, R43 ;  /* 0x000000ffff133224 */ /* 0x001fe400078e002b */
[----:B--2---:R-:W-:Y:S04]  /*45510*/  STL [R1+0x19f0], R12 ;  /* 0x0019f00c01007387 */ /* 0x004fe80000100800 */
[----:B------:R-:W2:Y:S04]  /*45520*/  LDL R41, [R1+0xbe0] ;  /* 0x000be00001297983 */ /* 0x000ea80000100800 */
[----:B---3--:R0:W-:Y:S01]  /*45530*/  STL [R1+0x2dc], R40 ;  /* 0x0002dc2801007387 */ /* 0x0081e20000100800 */
[----:B----4-:R-:W-:-:S03]  /*45540*/  @P3 IMAD.MOV.U32 R18, RZ, RZ, R36 ;  /* 0x000000ffff123224 */ /* 0x010fc600078e0024 */
[----:B0-----:R-:W3:Y:S01]  /*45550*/  LDL R40, [R1+0xbe4] ;  /* 0x000be40001287983 */ /* 0x001ee20000100800 */
[C---:B------:R-:W-:Y:S02]  /*45560*/  ISETP.GT.AND P1, PT, R16.reuse, 0xa8, PT ;  /* 0x000000a81000780c */ /* 0x040fe40003f24270 */
[----:B------:R-:W-:Y:S02]  /*45570*/  ISETP.GT.AND P2, PT, R16, 0xa9, PT ;  /* 0x000000a91000780c */ /* 0x000fe40003f44270 */
[----:B------:R-:W-:Y:S01]  /*45580*/  PRMT R8, RZ, 0x7610, R8 ;  /* 0x00007610ff087816 */ /* 0x000fe20000000008 */
[----:B------:R0:W4:Y:S01]  /*45590*/  @P3 LDG.E.U8 R26, desc[UR18][R18.64] ;  /* 0x00000012121a3981 */ /* 0x000122000c1e1100 */
[----:B------:R-:W-:Y:S02]  /*455a0*/  PRMT R7, RZ, 0x7610, R7 ;  /* 0x00007610ff077816 */ /* 0x000fe40000000007 */
[----:B------:R-:W-:Y:S01]  /*455b0*/  PRMT R164, RZ, 0x7610, R164 ;  /* 0x00007610ffa47816 */ /* 0x000fe200000000a4 */
[----:B------:R-:W4:Y:S01]  /*455c0*/  LDL R32, [R1+0xbe8] ;  /* 0x000be80001207983 */ /* 0x000f220000100800 */
[----:B0-----:R-:W-:-:S02]  /*455d0*/  @P3 IMAD.MOV.U32 R18, RZ, RZ, R23 ;  /* 0x000000ffff123224 */ /* 0x001fc400078e0017 */
[----:B------:R-:W-:-:S05]  /*455e0*/  @P3 IMAD.MOV.U32 R19, RZ, RZ, R42 ;  /* 0x000000ffff133224 */ /* 0x000fca00078e002a */
[----:B------:R0:W4:Y:S02]  /*455f0*/  @P3 LDG.E.U8 R22, desc[UR18][R18.64] ;  /* 0x0000001212163981 */ /* 0x000124000c1e1100 */
        /* <DEDUP_REMOVED lines=8> */
[----:B0-----:R-:W4:Y:S01]  /*45680*/  LDL R21, [R1+0xbec] ;  /* 0x000bec0001157983 */ /* 0x001f220000100800 */
[----:B--2---:R-:W-:-:S02]  /*45690*/  @P2 IMAD.MOV.U32 R19, RZ, RZ, R41 ;  /* 0x000000ffff132224 */ /* 0x004fc400078e0029 */
[----:B---3--:R-:W-:-:S05]  /*456a0*/  @P2 IMAD.MOV.U32 R18, RZ, RZ, R40 ;  /* 0x000000ffff122224 */ /* 0x008fca00078e0028 */
[----:B------:R0:W2:Y:S04]  /*456b0*/  @P2 LDG.E.U8 R164, desc[UR18][R18.64] ;  /* 0x0000001212a42981 */ /* 0x0000a8000c1e1100 */
[----:B----4-:R1:W-:Y:S04]  /*456c0*/  STL [R1+0x2cc], R26 ;  /* 0x0002cc1a01007387 */ /* 0x0103e80000100800 */
[----:B------:R-:W3:Y:S04]  /*456d0*/  LDL R23, [R1+0xbf8] ;  /* 0x000bf80001177983 */ /* 0x000ee80000100800 */
[----:B-1----:R-:W4:Y:S04]  /*456e0*/  LDL R26, [R1+0xbf4] ;  /* 0x000bf400011a7983 */ /* 0x002f280000100800 */
[----:B------:R1:W-:Y:S04]  /*456f0*/  STL [R1+0x2c0], R22 ;  /* 0x0002c01601007387 */ /* 0x0003e80000100800 */
[----:B------:R-:W3:Y:S04]  /*45700*/  LDL R33, [R1+0xc00] ;  /* 0x000c000001217983 */ /* 0x000ee80000100800 */
[----:B------:R-:W3:Y:S04]  /*45710*/  LDL R31, [R1+0xc04] ;  /* 0x000c0400011f7983 */ /* 0x000ee80000100800 */
[----:B-1----:R-:W3:Y:S04]  /*45720*/  LDL R22, [R1+0xbfc] ;  /* 0x000bfc0001167983 */ /* 0x002ee80000100800 */
[----:B------:R1:W-:Y:S04]  /*45730*/  STL [R1+0x1a2c], R8 ;  /* 0x001a2c0801007387 */ /* 0x0003e80000100800 */
[----:B------:R-:W3:Y:S04]  /*45740*/  LDL R39, [R1+0xc08] ;  /* 0x000c080001277983 */ /* 0x000ee80000100800 */
[----:B------:R-:W3:Y:S01]  /*45750*/  LDL R35, [R1+0xc0c] ;  /* 0x000c0c0001237983 */ /* 0x000ee20000100800 */
[----:B------:R-:W-:-:S02]  /*45760*/  ISETP.GT.AND P3, PT, R16, 0xaa, PT ;  /* 0x000000aa1000780c */ /* 0x000fc40003f64270 */
[----:B------:R-:W-:Y:S01]  /*45770*/  PRMT R162, RZ, 0x7610, R162 ;  /* 0x00007610ffa27816 */ /* 0x000fe200000000a2 */
[----:B0-----:R-:W-:Y:S01]  /*45780*/  @P2 IMAD.MOV.U32 R19, RZ, RZ, R32 ;  /* 0x000000ffff132224 */ /* 0x001fe200078e0020 */
[----:B------:R-:W-:Y:S02]  /*45790*/  ISETP.GT.AND P1, PT, R16, 0xab, PT ;  /* 0x000000ab1000780c */ /* 0x000fe40003f24270 */
[----:B------:R-:W-:Y:S01]  /*457a0*/  PRMT R160, RZ, 0x7610, R160 ;  /* 0x00007610ffa07816 */ /* 0x000fe200000000a0 */
[----:B------:R-:W-:Y:S01]  /*457b0*/  STL [R1+0x1a30], R7 ;  /* 0x001a300701007387 */ /* 0x000fe20000100800 */
[----:B------:R-:W-:-:S05]  /*457c0*/  @P2 IMAD.MOV.U32 R18, RZ, RZ, R21 ;  /* 0x000000ffff122224 */ /* 0x000fca00078e0015 */
[----:B------:R0:W3:Y:S01]  /*457d0*/  @P2 LDG.E.U8 R162, desc[UR18][R18.64] ;  /* 0x0000001212a22981 */ /* 0x0000e2000c1e1100 */
[----:B------:R-:W-:Y:S01]  /*457e0*/  PRMT R158, RZ, 0x7610, R158 ;  /* 0x00007610ff9e7816 */ /* 0x000fe2000000009e */
[----:B0-----:R-:W-:Y:S01]  /*457f0*/  @P3 IMAD.MOV.U32 R19, RZ, RZ, R36 ;  /* 0x000000ffff133224 */ /* 0x001fe200078e0024 */
[----:B------:R-:W-:Y:S01]  /*45800*/  PRMT R156, RZ, 0x7610, R156 ;  /* 0x00007610ff9c7816 */ /* 0x000fe2000000009c */
[----:B--2---:R-:W-:Y:S04]  /*45810*/  STL [R1+0x19f4], R164 ;  /* 0x0019f4a401007387 */ /* 0x004fe80000100800 */
[----:B------:R-:W2:Y:S04]  /*45820*/  LDL R32, [R1+0xc10] ;  /* 0x000c100001207983 */ /* 0x000ea80000100800 */
[----:B------:R-:W2:Y:S01]  /*45830*/  LDL R21, [R1+0xc14] ;  /* 0x000c140001157983 */ /* 0x000ea20000100800 */
[----:B----4-:R-:W-:-:S05]  /*45840*/  @P3 IMAD.MOV.U32 R18, RZ, RZ, R26 ;  /* 0x000000ffff123224 */ /* 0x010fca00078e001a */
[----:B------:R3:W4:Y:S02]  /*45850*/  @P3 LDG.E.U8 R160, desc[UR18][R18.64] ;  /* 0x0000001212a03981 */ /* 0x000724000c1e1100 */
[----:B---3--:R-:W-:Y:S02]  /*45860*/  @P3 IMAD.MOV.U32 R18, RZ, RZ, R22 ;  /* 0x000000ffff123224 */ /* 0x008fe400078e0016 */
[----:B------:R-:W-:-:S05]  /*45870*/  @P3 IMAD.MOV.U32 R19, RZ, RZ, R23 ;  /* 0x000000ffff133224 */ /* 0x000fca00078e0017 */
[----:B------:R0:W3:Y:S02]  /*45880*/  @P3 LDG.E.U8 R158, desc[UR18][R18.64] ;  /* 0x00000012129e3981 */ /* 0x0000e4000c1e1100 */
[----:B0-----:R-:W-:Y:S02]  /*45890*/  @P1 IMAD.MOV.U32 R18, RZ, RZ, R31 ;  /* 0x000000ffff121224 */ /* 0x001fe400078e001f */
[----:B------:R-:W-:-:S05]  /*458a0*/  @P1 IMAD.MOV.U32 R19, RZ, RZ, R33 ;  /* 0x000000ffff131224 */ /* 0x000fca00078e0021 */
[----:B------:R0:W3:Y:S01]  /*458b0*/  @P1 LDG.E.U8 R156, desc[UR18][R18.64] ;  /* 0x00000012129c1981 */ /* 0x0000e2000c1e1100 */
[----:B------:R-:W-:Y:S02]  /*458c0*/  ISETP.GT.AND P2, PT, R16, 0xac, PT ;  /* 0x000000ac1000780c */ /* 0x000fe40003f44270 */
[----:B------:R-:W-:Y:S01]  /*458d0*/  PRMT R154, RZ, 0x7610, R154 ;  /* 0x00007610ff9a7816 */ /* 0x000fe2000000009a */
[----:B0-----:R-:W-:Y:S02]  /*458e0*/  @P1 IMAD.MOV.U32 R18, RZ, RZ, R35 ;  /* 0x000000ffff121224 */ /* 0x001fe400078e0023 */
[----:B------:R-:W-:-:S05]  /*458f0*/  @P1 IMAD.MOV.U32 R19, RZ, RZ, R39 ;  /* 0x000000ffff131224 */ /* 0x000fca00078e0027 */
[----:B------:R2:W3:Y:S01]  /*45900*/  @P1 LDG.E.U8 R154, desc[UR18][R18.64] ;  /* 0x00000012129a1981 */ /* 0x0004e2000c1e1100 */
[----:B------:R-:W-:-:S03]  /*45910*/  PRMT R152, RZ, 0x7610, R152 ;  /* 0x00007610ff987816 */ /* 0x000fc60000000098 */
[----:B------:R-:W-:Y:S04]  /*45920*/  STL [R1+0x19f8], R162 ;  /* 0x0019f8a201007387 */ /* 0x000fe80000100800 */
[----:B------:R-:W3:Y:S04]  /*45930*/  LDL R36, [R1+0xc18] ;  /* 0x000c180001247983 */ /* 0x000ee80000100800 */
[----:B------:R-:W3:Y:S01]  /*45940*/  LDL R26, [R1+0xc1c] ;  /* 0x000c1c00011a7983 */ /* 0x000ee20000100800 */
[----:B--2---:R-:W-:Y:S02]  /*45950*/  @P2 IMAD.MOV.U32 R19, RZ, RZ, R32 ;  /* 0x000000ffff132224 */ /* 0x004fe400078e0020 */
[----:B------:R-:W-:-:S05]  /*45960*/  @P2 IMAD.MOV.U32 R18, RZ, RZ, R21 ;  /* 0x000000ffff122224 */ /* 0x000fca00078e0015 */
[----:B------:R0:W2:Y:S04]  /*45970*/  @P2 LDG.E.U8 R152, desc[UR18][R18.64] ;  /* 0x0000001212982981 */ /* 0x0000a8000c1e1100 */
[----:B----4-:R-:W-:Y:S04]  /*45980*/  STL [R1+0x19fc], R160 ;  /* 0x0019fca001007387 */ /* 0x010fe80000100800 */
[----:B------:R-:W4:Y:S04]  /*45990*/  LDL R23, [R1+0xc20] ;  /* 0x000c200001177983 */ /* 0x000f280000100800 */
[----:B------:R-:W4:Y:S04]  /*459a0*/  LDL R22, [R1+0xc24] ;  /* 0x000c240001167983 */ /* 0x000f280000100800 */
[----:B---3--:R-:W-:Y:S04]  /*459b0*/  STL [R1+0x1a00], R158 ;  /* 0x001a009e01007387 */ /* 0x008fe80000100800 */
[----:B------:R-:W3:Y:S04]  /*459c0*/  LDL R33, [R1+0xc28] ;  /* 0x000c280001217983 */ /* 0x000ee80000100800 */
[----:B------:R-:W3:Y:S04]  /*459d0*/  LDL R31, [R1+0xc2c] ;  /* 0x000c2c00011f7983 */ /* 0x000ee80000100800 */
[----:B------:R-:W-:Y:S04]  /*459e0*/  STL [R1+0x1a04], R156 ;  /* 0x001a049c01007387 */ /* 0x000fe80000100800 */
[----:B------:R-:W3:Y:S04]  /*459f0*/  LDL R41, [R1+0xc30] ;  /* 0x000c300001297983 */ /* 0x000ee80000100800 */
[----:B------:R-:W3:Y:S01]  /*45a00*/  LDL R35, [R1+0xc34] ;  /* 0x000c340001237983 */ /* 0x000ee20000100800 */
[----:B------:R-:W-:-:S02]  /*45a10*/  ISETP.GT.AND P3, PT, R16, 0xad, PT ;  /* 0x000000ad1000780c */ /* 0x000fc40003f64270 */
[----:B------:R-:W-:Y:S01]  /*45a20*/  PRMT R150, RZ, 0x7610, R150 ;  /* 0x00007610ff967816 */ /* 0x000fe20000000096 */
[----:B------:R-:W-:Y:S04]  /*45a30*/  STL [R1+0x1a08], R154 ;  /* 0x001a089a01007387 */ /* 0x000fe80000100800 */
[----:B------:R-:W3:Y:S04]  /*45a40*/  LDL R40, [R1+0xc38] ;  /* 0x000c380001287983 */ /* 0x000ee80000100800 */
[----:B------:R-:W3:Y:S04]  /*45a50*/  LDL R21, [R1+0xc3c] ;  /* 0x000c3c0001157983 */ /* 0x000ee80000100800 */
[----:B------:R-:W3:Y:S04]  /*45a60*/  LDL R39, [R1+0xc40] ;  /* 0x000c400001277983 */ /* 0x000ee80000100800 */
[----:B------:R-:W3:Y:S01]  /*45a70*/  LDL R32, [R1+0xc44] ;  /* 0x000c440001207983 */ /* 0x000ee20000100800 */
[----:B0-----:R-:W-:-:S02]  /*45a80*/  @P2 IMAD.MOV.U32 R18, RZ, RZ, R26 ;  /* 0x000000ffff122224 */ /* 0x001fc400078e001a */
[----:B------:R-:W-:Y:S01]  /*45a90*/  @P2 IMAD.MOV.U32 R19, RZ, RZ, R36 ;  /* 0x000000ffff132224 */ /* 0x000fe200078e0024 */
[----:B------:R-:W-:Y:S02]  /*45aa0*/  ISETP.GT.AND P1, PT, R16, 0xae, PT ;  /* 0x000000ae1000780c */ /* 0x000fe40003f24270 */
[----:B------:R-:W-:Y:S02]  /*45ab0*/  PRMT R148, RZ, 0x7610, R148 ;  /* 0x00007610ff947816 */ /* 0x000fe40000000094 */
[----:B------:R4:W3:Y:S01]  /*45ac0*/  @P2 LDG.E.U8 R150, desc[UR18][R18.64] ;  /* 0x0000001212962981 */ /* 0x0008e2000c1e1100 */
[----:B------:R-:W-:Y:S02]  /*45ad0*/  PRMT R146, RZ, 0x7610, R146 ;  /* 0x00007610ff927816 */ /* 0x000fe40000000092 */
[----:B------:R-:W-:Y:S01]  /*45ae0*/  PRMT R34, RZ, 0x7610, R34 ;  /* 0x00007610ff227816 */ /* 0x000fe20000000022 */
[----:B--2---:R-:W-:Y:S04]  /*45af0*/  STL [R1+0x1a0c], R152 ;  /* 0x001a0c9801007387 */ /* 0x004fe80000100800 */
[----:B------:R-:W2:Y:S04]  /*45b00*/  LDL R36, [R1+0xc48] ;  /* 0x000c480001247983 */ /* 0x000ea80000100800 */
[----:B------:R-:W2:Y:S01]  /*45b10*/  LDL R26, [R1+0xc4c] ;  /* 0x000c4c00011a7983 */ /* 0x000ea20000100800 */
[----:B----4-:R-:W-:-:S02]  /*45b20*/  @P3 IMAD.MOV.U32 R19, RZ, RZ, R23 ;  /* 0x000000ffff133224 */ /* 0x010fc400078e0017 */
[----:B------:R-:W-:-:S05]  /*45b30*/  @P3 IMAD.MOV.U32 R18, RZ, RZ, R22 ;  /* 0x000000ffff123224 */ /* 0x000fca00078e0016 */
        /* <DEDUP_REMOVED lines=8> */
[----:B------:R-:W-:Y:S02]  /*45bc0*/  PRMT R12, RZ, 0x7610, R12 ;  /* 0x00007610ff0c7816 */ /* 0x000fe4000000000c */
[----:B-1----:R-:W-:Y:S01]  /*45bd0*/  PRMT R8, RZ, 0x7610, R8 ;  /* 0x00007610ff087816 */ /* 0x002fe20000000008 */
[----:B0-----:R-:W-:Y:S02]  /*45be0*/  @P1 IMAD.MOV.U32 R19, RZ, RZ, R40 ;  /* 0x000000ffff131224 */ /* 0x001fe400078e0028 */
[----:B------:R-:W-:-:S05]  /*45bf0*/  @P1 IMAD.MOV.U32 R18, RZ, RZ, R21 ;  /* 0x000000ffff121224 */ /* 0x000fca00078e0015 */
[----:B------:R0:W3:Y:S01]  /*45c00*/  @P1 LDG.E.U8 R12, desc[UR18][R18.64] ;  /* 0x00000012120c1981 */ /* 0x0000e2000c1e1100 */
[----:B------:R-:W-:Y:S01]  /*45c10*/  PRMT R25, RZ, 0x7610, R25 ;  /* 0x00007610ff197816 */ /* 0x000fe20000000019 */
[----:B0-----:R-:W-:Y:S02]  /*45c20*/  @P2 IMAD.MOV.U32 R18, RZ, RZ, R32 ;  /* 0x000000ffff122224 */ /* 0x001fe400078e0020 */
[----:B------:R-:W-:-:S05]  /*45c30*/  @P2 IMAD.MOV.U32 R19, RZ, RZ, R39 ;  /* 0x000000ffff132224 */ /* 0x000fca00078e0027 */
[----:B------:R2:W3:Y:S04]  /*45c40*/  @P2 LDG.E.U8 R8, desc[UR18][R18.64] ;  /* 0x0000001212082981 */ /* 0x0004e8000c1e1100 */
[----:B------:R-:W-:Y:S04]  /*45c50*/  STL [R1+0x1a10], R150 ;  /* 0x001a109601007387 */ /* 0x000fe80000100800 */
[----:B------:R-:W3:Y:S04]  /*45c60*/  LDL R23, [R1+0xc50] ;  /* 0x000c500001177983 */ /* 0x000ee80000100800 */
[----:B------:R-:W3:Y:S01]  /*45c70*/  LDL R22, [R1+0xc54] ;  /* 0x000c540001167983 */ /* 0x000ee20000100800 */
[----:B--2---:R-:W-:-:S02]  /*45c80*/  @P2 IMAD.MOV.U32 R19, RZ, RZ, R36 ;  /* 0x000000ffff132224 */ /* 0x004fc400078e0024 */
[----:B------:R-:W-:-:S05]  /*45c90*/  @P2 IMAD.MOV.U32 R18, RZ, RZ, R26 ;  /* 0x000000ffff122224 */ /* 0x000fca00078e001a */
[----:B------:R0:W2:Y:S04]  /*45ca0*/  @P2 LDG.E.U8 R25, desc[UR18][R18.64] ;  /* 0x0000001212192981 */ /* 0x0000a8000c1e1100 */
[----:B----4-:R-:W-:Y:S04]  /*45cb0*/  STL [R1+0x1a14], R148 ;  /* 0x001a149401007387 */ /* 0x010fe80000100800 */
[----:B------:R-:W4:Y:S04]  /*45cc0*/  LDL R33, [R1+0xc58] ;  /* 0x000c580001217983 */ /* 0x000f280000100800 */
[----:B------:R-:W4:Y:S04]  /*45cd0*/  LDL R31, [R1+0xc5c] ;  /* 0x000c5c00011f7983 */ /* 0x000f280000100800 */
[----:B---3--:R-:W-:Y:S04]  /*45ce0*/  STL [R1+0x1a18], R146 ;  /* 0x001a189201007387 */ /* 0x008fe80000100800 */
[----:B------:R-:W3:Y:S04]  /*45cf0*/  LDL R35, [R1+0xc60] ;  /* 0x000c600001237983 */ /* 0x000ee80000100800 */
[----:B------:R1:W-:Y:S04]  /*45d00*/  STL [R1+0x294], R34 ;  /* 0x0002942201007387 */ /* 0x0003e80000100800 */
[----:B------:R-:W3:Y:S04]  /*45d10*/  LDL R21, [R1+0xc68] ;  /* 0x000c680001157983 */ /* 0x000ee80000100800 */
[----:B-1----:R-:W3:Y:S01]  /*45d20*/  LDL R34, [R1+0xc64] ;  /* 0x000c640001227983 */ /* 0x002ee20000100800 */
[----:B------:R-:W-:-:S03]  /*45d30*/  ISETP.GT.AND P3, PT, R16, 0xb0, PT ;  /* 0x000000b01000780c */ /* 0x000fc60003f64270 */
[----:B------:R1:W-:Y:S04]  /*45d40*/  STL [R1+0x284], R12 ;  /* 0x0002840c01007387 */ /* 0x0003e80000100800 */
[----:B------:R-:W3:Y:S04]  /*45d50*/  LDL R32, [R1+0xc70] ;  /* 0x000c700001207983 */ /* 0x000ee80000100800 */
[----:B-1----:R-:W3:Y:S04]  /*45d60*/  LDL R12, [R1+0xc6c] ;  /* 0x000c6c00010c7983 */ /* 0x002ee80000100800 */
[----:B------:R1:W-:Y:S04]  /*45d70*/  STL [R1+0x278], R8 ;  /* 0x0002780801007387 */ /* 0x0003e80000100800 */
[----:B------:R-:W3:Y:S04]  /*45d80*/  LDL R26, [R1+0xc78] ;  /* 0x000c7800011a7983 */ /* 0x000ee80000100800 */
[----:B-1----:R-:W3:Y:S01]  /*45d90*/  LDL R8, [R1+0xc74] ;  /* 0x000c740001087983 */ /* 0x002ee20000100800 */
[----:B------:R-:W-:-:S02]  /*45da0*/  PRMT R144, RZ, 0x7610, R144 ;  /* 0x00007610ff907816 */ /* 0x000fc40000000090 */
[----:B------:R-:W-:Y:S01]  /*45db0*/  ISETP.GT.AND P1, PT, R16, 0xb1, PT ;  /* 0x000000b11000780c */ /* 0x000fe20003f24270 */
[----:B0-----:R-:W-:Y:S02]  /*45dc0*/  @P3 IMAD.MOV.U32 R18, RZ, RZ, R22 ;  /* 0x000000ffff123224 */ /* 0x001fe400078e0016 */
[----:B------:R-:W-:Y:S01]  /*45dd0*/  @P3 IMAD.MOV.U32 R19, RZ, RZ, R23 ;  /* 0x000000ffff133224 */ /* 0x000fe200078e0017 */
[----:B------:R-:W-:-:S04]  /*45de0*/  PRMT R142, RZ, 0x7610, R142 ;  /* 0x00007610ff8e7816 */ /* 0x000fc8000000008e */
[----:B------:R4:W3:Y:S01]  /*45df0*/  @P3 LDG.E.U8 R144, desc[UR18][R18.64] ;  /* 0x0000001212903981 */ /* 0x0008e2000c1e1100 */
[----:B------:R-:W-:-:S03]  /*45e00*/  PRMT R140, RZ, 0x7610, R140 ;  /* 0x00007610ff8c7816 */ /* 0x000fc6000000008c */
[----:B--2---:R0:W-:Y:S04]  /*45e10*/  STL [R1+0x268], R25 ;  /* 0x0002681901007387 */ /* 0x0041e80000100800 */
[----:B------:R-:W2:Y:S04]  /*45e20*/  LDL R23, [R1+0xc80] ;  /* 0x000c800001177983 */ /* 0x000ea80000100800 */
[----:B------:R-:W2:Y:S04]  /*45e30*/  LDL R22, [R1+0xc84] ;  /* 0x000c840001167983 */ /* 0x000ea80000100800 */
[----:B0-----:R-:W2:Y:S01]  /*45e40*/  LDL R25, [R1+0xc7c] ;  /* 0x000c7c0001197983 */ /* 0x001ea20000100800 */
[----:B----4-:R-:W-:-:S02]  /*45e50*/  @P3 IMAD.MOV.U32 R18, RZ, RZ, R31 ;  /* 0x000000ffff123224 */ /* 0x010fc400078e001f */
[----:B------:R-:W-:-:S05]  /*45e60*/  @P3 IMAD.MOV.U32 R19, RZ, RZ, R33 ;  /* 0x000000ffff133224 */ /* 0x000fca00078e0021 */
[----:B------:R3:W4:Y:S02]  /*45e70*/  @P3 LDG.E.U8 R142, desc[UR18][R18.64] ;  /* 0x00000012128e3981 */ /* 0x000724000c1e1100 */
[----:B---3--:R-:W-:Y:S02]  /*45e80*/  @P1 IMAD.MOV.U32 R19, RZ, RZ, R35 ;  /* 0x000000ffff131224 */ /* 0x008fe400078e0023 */
[----:B------:R-:W-:-:S05]  /*45e90*/  @P1 IMAD.MOV.U32 R18, RZ, RZ, R34 ;  /* 0x000000ffff121224 */ /* 0x000fca00078e0022 */
[----:B------:R0:W3:Y:S01]  /*45ea0*/  @P1 LDG.E.U8 R140, desc[UR18][R18.64] ;  /* 0x00000012128c1981 */ /* 0x0000e2000c1e1100 */
[C---:B------:R-:W-:Y:S02]  /*45eb0*/  ISETP.GT.AND P2, PT, R16.reuse, 0xb2, PT ;  /* 0x000000b21000780c */ /* 0x040fe40003f44270 */
[----:B------:R-:W-:Y:S02]  /*45ec0*/  PRMT R138, RZ, 0x7610, R138 ;  /* 0x00007610ff8a7816 */ /* 0x000fe4000000008a */
[----:B------:R-:W-:Y:S02]  /*45ed0*/  ISETP.GT.AND P3, PT, R16, 0xb3, PT ;  /* 0x000000b31000780c */ /* 0x000fe40003f64270 */
[----:B------:R-:W-:Y:S01]  /*45ee0*/  PRMT R136, RZ, 0x7610, R136 ;  /* 0x00007610ff887816 */ /* 0x000fe20000000088 */
[----:B0-----:R-:W-:Y:S02]  /*45ef0*/  @P1 IMAD.MOV.U32 R19, RZ, RZ, R21 ;  /* 0x000000ffff131224 */ /* 0x001fe400078e0015 */
[----:B------:R-:W-:-:S05]  /*45f00*/  @P1 IMAD.MOV.U32 R18, RZ, RZ, R12 ;  /* 0x000000ffff121224 */ /* 0x000fca00078e000c */
[----:B------:R0:W3:Y:S01]  /*45f10*/  @P1 LDG.E.U8 R138, desc[UR18][R18.64] ;  /* 0x00000012128a1981 */ /* 0x0000e2000c1e1100 */
[----:B------:R-:W-:Y:S01]  /*45f20*/  PRMT R134, RZ, 0x7610, R134 ;  /* 0x00007610ff867816 */ /* 0x000fe20000000086 */
[----:B0-----:R-:W-:Y:S02]  /*45f30*/  @P2 IMAD.MOV.U32 R19, RZ, RZ, R32 ;  /* 0x000000ffff132224 */ /* 0x001fe400078e0020 */
[----:B------:R-:W-:-:S05]  /*45f40*/  @P2 IMAD.MOV.U32 R18, RZ, RZ, R8 ;  /* 0x000000ffff122224 */ /* 0x000fca00078e0008 */
[----:B------:R0:W3:Y:S01]  /*45f50*/  @P2 LDG.E.U8 R136, desc[UR18][R18.64] ;  /* 0x0000001212882981 */ /* 0x0000e2000c1e1100 */
[----:B------:R-:W-:Y:S01]  /*45f60*/  PRMT R132, RZ, 0x7610, R132 ;  /* 0x00007610ff847816 */ /* 0x000fe20000000084 */
[----:B0-----:R-:W-:Y:S02]  /*45f70*/  @P2 IMAD.MOV.U32 R19, RZ, RZ, R26 ;  /* 0x000000ffff132224 */ /* 0x001fe400078e001a */
[----:B------:R-:W-:Y:S04]  /*45f80*/  STL [R1+0x1a34], R144 ;  /* 0x001a349001007387 */ /* 0x000fe80000100800 */
[----:B------:R-:W3:Y:S04]  /*45f90*/  LDL R33, [R1+0xc88] ;  /* 0x000c880001217983 */ /* 0x000ee80000100800 */
[----:B------:R-:W3:Y:S01]  /*45fa0*/  LDL R31, [R1+0xc8c] ;  /* 0x000c8c00011f7983 */ /* 0x000ee20000100800 */
[----:B--2---:R-:W-:-:S05]  /*45fb0*/  @P2 IMAD.MOV.U32 R18, RZ, RZ, R25 ;  /* 0x000000ffff122224 */ /* 0x004fca00078e0019 */
[----:B------:R0:W2:Y:S02]  /*45fc0*/  @P2 LDG.E.U8 R134, desc[UR18][R18.64] ;  /* 0x0000001212862981 */ /* 0x0000a4000c1e1100 */
[----:B0-----:R-:W-:Y:S02]  /*45fd0*/  @P3 IMAD.MOV.U32 R18, RZ, RZ, R22 ;  /* 0x000000ffff123224 */ /* 0x001fe400078e0016 */
[----:B------:R-:W-:-:S05]  /*45fe0*/  @P3 IMAD.MOV.U32 R19, RZ, RZ, R23 ;  /* 0x000000ffff133224 */ /* 0x000fca00078e0017 */
[----:B------:R0:W2:Y:S04]  /*45ff0*/  @P3 LDG.E.U8 R132, desc[UR18][R18.64] ;  /* 0x0000001212843981 */ /* 0x0000a8000c1e1100 */
[----:B----4-:R-:W-:Y:S04]  /*46000*/  STL [R1+0x1a38], R142 ;  /* 0x001a388e01007387 */ /* 0x010fe80000100800 */
[----:B---3--:R-:W-:Y:S04]  /*46010*/  STL [R1+0x1a1c], R140 ;  /* 0x001a1c8c01007387 */ /* 0x008fe80000100800 */
[----:B------:R-:W3:Y:S04]  /*46020*/  LDL R21, [R1+0xc90] ;  /* 0x000c900001157983 */ /* 0x000ee80000100800 */
[----:B------:R-:W4:Y:S04]  /*46030*/  LDL R12, [R1+0xc94] ;  /* 0x000c9400010c7983 */ /* 0x000f280000100800 */
[----:B------:R-:W-:Y:S04]  /*46040*/  STL [R1+0x1a20], R138 ;  /* 0x001a208a01007387 */ /* 0x000fe80000100800 */
[----:B------:R-:W4:Y:S04]  /*46050*/  LDL R32, [R1+0xc98] ;  /* 0x000c980001207983 */ /* 0x000f280000100800 */
[----:B------:R-:W4:Y:S01]  /*46060*/  LDL R8, [R1+0xc9c] ;  /* 0x000c9c0001087983 */ /* 0x000f220000100800 */
[----:B------:R-:W-:-:S02]  /*46070*/  PRMT R130, RZ, 0x7610, R130 ;  /* 0x00007610ff827816 */ /* 0x000fc40000000082 */
[----:B------:R-:W-:Y:S01]  /*46080*/  ISETP.GT.AND P1, PT, R16, 0xb4, PT ;  /* 0x000000b41000780c */ /* 0x000fe20003f24270 */
[----:B------:R-:W-:Y:S04]  /*46090*/  STL [R1+0x1a24], R136 ;  /* 0x001a248801007387 */ /* 0x000fe80000100800 */
[----:B------:R-:W4:Y:S04]  /*460a0*/  LDL R26, [R1+0xca0] ;  /* 0x000ca000011a7983 */ /* 0x000f280000100800 */
[----:B------:R-:W4:Y:S01]  /*460b0*/  LDL R25, [R1+0xca4] ;  /* 0x000ca40001197983 */ /* 0x000f220000100800 */
[----:B0-----:R-:W-:-:S02]  /*460c0*/  @P3 IMAD.MOV.U32 R19, RZ, RZ, R33 ;  /* 0x000000ffff133224 */ /* 0x001fc400078e0021 */
[----:B------:R-:W-:-:S05]  /*460d0*/  @P3 IMAD.MOV.U32 R18, RZ, RZ, R31 ;  /* 0x000000ffff123224 */ /* 0x000fca00078e001f */
[----:B------:R3:W4:Y:S01]  /*460e0*/  @P3 LDG.E.U8 R130, desc[UR18][R18.64] ;  /* 0x0000001212823981 */ /* 0x000722000c1e1100 */
[----:B------:R-:W-:-:S03]  /*460f0*/  PRMT R128, RZ, 0x7610, R128 ;  /* 0x00007610ff807816 */ /* 0x000fc60000000080 */
[----:B--2---:R-:W-:Y:S04]  /*46100*/  STL [R1+0x1a28], R134 ;  /* 0x001a288601007387 */ /* 0x004fe80000100800 */
[----:B------:R-:W2:Y:S04]  /*46110*/  LDL R23, [R1+0xca8] ;  /* 0x000ca80001177983 */ /* 0x000ea80000100800 */
[----:B------:R-:W2:Y:S04]  /*46120*/  LDL R22, [R1+0xcac] ;  /* 0x000cac0001167983 */ /* 0x000ea80000100800 */
[----:B------:R-:W-:Y:S04]  /*46130*/  STL [R1+0x1a3c], R132 ;  /* 0x001a3c8401007387 */ /* 0x000fe80000100800 */
[----:B------:R-:W2:Y:S04]  /*46140*/  LDL R35, [R1+0xcb0] ;  /* 0x000cb00001237983 */ /* 0x000ea80000100800 */
[----:B------:R-:W2:Y:S01]  /*46150*/  LDL R31, [R1+0xcb4] ;  /* 0x000cb400011f7983 */ /* 0x000ea20000100800 */
[----:B---3--:R-:W-:-:S02]  /*46160*/  @P1 IMAD.MOV.U32 R19, RZ, RZ, R21 ;  /* 0x000000ffff131224 */ /* 0x008fc400078e0015 */
[----:B----4-:R-:W-:-:S05]  /*46170*/  @P1 IMAD.MOV.U32 R18, RZ, RZ, R12 ;  /* 0x000000ffff121224 */ /* 0x010fca00078e000c */
[----:B------:R0:W3:Y:S01]  /*46180*/  @P1 LDG.E.U8 R128, desc[UR18][R18.64] ;  /* 0x0000001212801981 */ /* 0x0000e2000c1e1100 */
[C---:B------:R-:W-:Y:S02]  /*46190*/  ISETP.GT.AND P2, PT, R16.reuse, 0xb5, PT ;  /* 0x000000b51000780c */ /* 0x040fe40003f44270 */
[----:B------:R-:W-:Y:S02]  /*461a0*/  PRMT R126, RZ, 0x7610, R126 ;  /* 0x00007610ff7e7816 */ /* 0x000fe4000000007e */
[----:B------:R-:W-:Y:S02]  /*461b0*/  ISETP.GT.AND P3, PT, R16, 0xb6, PT ;  /* 0x000000b61000780c */ /* 0x000fe40003f64270 */
[----:B------:R-:W-:Y:S01]  /*461c0*/  PRMT R124, RZ, 0x7610, R124 ;  /* 0x00007610ff7c7816 */ /* 0x000fe2000000007c */
[----:B0-----:R-:W-:Y:S02]  /*461d0*/  @P1 IMAD.MOV.U32 R19, RZ, RZ, R32 ;  /* 0x000000ffff131224 */ /* 0x001fe400078e0020 */
[----:B------:R-:W-:-:S05]  /*461e0*/  @P1 IMAD.MOV.U32 R18, RZ, RZ, R8 ;  /* 0x000000ffff121224 */ /* 0x000fca00078e0008 */
[----:B------:R0:W4:Y:S01]  /*461f0*/  @P1 LDG.E.U8 R126, desc[UR18][R18.64] ;  /* 0x00000012127e1981 */ /* 0x000122000c1e1100 */
[----:B------:R-:W-:Y:S01]  /*46200*/  PRMT R122, RZ, 0x7610, R122 ;  /* 0x00007610ff7a7816 */ /* 0x000fe2000000007a */
[----:B0-----:R-:W-:Y:S02]  /*46210*/  @P2 IMAD.MOV.U32 R19, RZ, RZ, R26 ;  /* 0x000000ffff132224 */ /* 0x001fe400078e001a */
[----:B------:R-:W-:-:S05]  /*46220*/  @P2 IMAD.MOV.U32 R18, RZ, RZ, R25 ;  /* 0x000000ffff122224 */ /* 0x000fca00078e0019 */
[----:B------:R2:W4:Y:S01]  /*46230*/  @P2 LDG.E.U8 R124, desc[UR18][R18.64] ;  /* 0x00000012127c2981 */ /* 0x000522000c1e1100 */
[----:B------:R-:W-:-:S03]  /*46240*/  PRMT R28, RZ, 0x7610, R28 ;  /* 0x00007610ff1c7816 */ /* 0x000fc6000000001c */
[----:B------:R-:W-:Y:S04]  /*46250*/  STL [R1+0x1a40], R130 ;  /* 0x001a408201007387 */ /* 0x000fe80000100800 */
[----:B------:R-:W4:Y:S04]  /*46260*/  LDL R34, [R1+0xcb8] ;  /* 0x000cb80001227983 */ /* 0x000f280000100800 */
[----:B------:R-:W4:Y:S04]  /*46270*/  LDL R33, [R1+0xcbc] ;  /* 0x000cbc0001217983 */ /* 0x000f280000100800 */
[----:B------:R-:W4:Y:S04]  /*46280*/  LDL R21, [R1+0xcc0] ;  /* 0x000cc00001157983 */ /* 0x000f280000100800 */
[----:B------:R-:W4:Y:S01]  /*46290*/  LDL R12, [R1+0xcc4] ;  /* 0x000cc400010c7983 */ /* 0x000f220000100800 */
[----:B--2---:R-:W-:-:S02]  /*462a0*/  @P2 IMAD.MOV.U32 R19, RZ, RZ, R23 ;  /* 0x000000ffff132224 */ /* 0x004fc400078e0017 */
[----:B------:R-:W-:-:S05]  /*462b0*/  @P2 IMAD.MOV.U32 R18, RZ, RZ, R22 ;  /* 0x000000ffff122224 */ /* 0x000fca00078e0016 */
[----:B------:R0:W2:Y:S02]  /*462c0*/  @P2 LDG.E.U8 R122, desc[UR18][R18.64] ;  /* 0x00000012127a2981 */ /* 0x0000a4000c1e1100 */
[----:B0-----:R-:W-:Y:S02]  /*462d0*/  @P3 IMAD.MOV.U32 R19, RZ, RZ, R35 ;  /* 0x000000ffff133224 */ /* 0x001fe400078e0023 */
[----:B------:R-:W-:-:S05]  /*462e0*/  @P3 IMAD.MOV.U32 R18, RZ, RZ, R31 ;  /* 0x000000ffff123224 */ /* 0x000fca00078e001f */
[----:B------:R0:W2:Y:S04]  /*462f0*/  @P3 LDG.E.U8 R28, desc[UR18][R18.64] ;  /* 0x00000012121c3981 */ /* 0x0000a8000c1e1100 */
[----:B---3--:R-:W-:Y:S04]  /*46300*/  STL [R1+0x1a44], R128 ;  /* 0x001a448001007387 */ /* 0x008fe80000100800 */
[----:B------:R-:W3:Y:S04]  /*46310*/  LDL R32, [R1+0xcc8] ;  /* 0x000cc80001207983 */ /* 0x000ee80000100800 */
[----:B------:R-:W3:Y:S01]  /*46320*/  LDL R8, [R1+0xccc] ;  /* 0x000ccc0001087983 */ /* 0x000ee20000100800 */
[----:B------:R-:W-:-:S02]  /*46330*/  ISETP.GT.AND P1, PT, R16, 0xb7, PT ;  /* 0x000000b71000780c */ /* 0x000fc40003f24270 */
[----:B------:R-:W-:Y:S01]  /*46340*/  PRMT R27, RZ, 0x7610, R27 ;  /* 0x00007610ff1b7816 */ /* 0x000fe2000000001b */
[----:B----4-:R-:W-:Y:S04]  /*46350*/  STL [R1+0x1a48], R126 ;  /* 0x001a487e01007387 */ /* 0x010fe80000100800 */
[----:B------:R-:W4:Y:S04]  /*46360*/  LDL R26, [R1+0xcd0] ;  /* 0x000cd000011a7983 */ /* 0x000f280000100800 */
[----:B------:R-:W4:Y:S01]  /*46370*/  LDL R25, [R1+0xcd4] ;  /* 0x000cd40001197983 */ /* 0x000f220000100800 */
[----:B------:R-:W-:-:S03]  /*46380*/  PRMT R10, RZ, 0x7610, R10 ;  /* 0x00007610ff0a7816 */ /* 0x000fc6000000000a */
[----:B------:R-:W-:Y:S04]  /*46390*/  STL [R1+0x1a4c], R124 ;  /* 0x001a4c7c01007387 */ /* 0x000fe80000100800 */
[----:B------:R-:W4:Y:S04]  /*463a0*/  LDL R23, [R1+0xcd8] ;  /* 0x000cd80001177983 */ /* 0x000f280000100800 */
[----:B------:R-:W4:Y:S01]  /*463b0*/  LDL R22, [R1+0xcdc] ;  /* 0x000cdc0001167983 */ /* 0x000f220000100800 */
[----:B0-----:R-:W-:Y:S02]  /*463c0*/  @P3 IMAD.MOV.U32 R19, RZ, RZ, R34 ;  /* 0x000000ffff133224 */ /* 0x001fe400078e0022 */
[----:B------:R-:W-:-:S05]  /*463d0*/  @P3 IMAD.MOV.U32 R18, RZ, RZ, R33 ;  /* 0x000000ffff123224 */ /* 0x000fca00078e0021 */
[----:B------:R0:W4:Y:S01]  /*463e0*/  @P3 LDG.E.U8 R27, desc[UR18][R18.64] ;  /* 0x00000012121b3981 */ /* 0x000122000c1e1100 */
[----:B------:R-:W-:Y:S01]  /*463f0*/  PRMT R7, RZ, 0x7610, R7 ;  /* 0x00007610ff077816 */ /* 0x000fe20000000007 */
[----:B0-----:R-:W-:Y:S02]  /*46400*/  @P1 IMAD.MOV.U32 R18, RZ, RZ, R12 ;  /* 0x000000ffff121224 */ /* 0x001fe400078e000c */
[----:B------:R-:W-:-:S05]  /*46410*/  @P1 IMAD.MOV.U32 R19, RZ, RZ, R21 ;  /* 0x000000ffff131224 */ /* 0x000fca00078e0015 */
[----:B------:R3:W4:Y:S04]  /*46420*/  @P1 LDG.E.U8 R10, desc[UR18][R18.64] ;  /* 0x00000012120a1981 */ /* 0x000728000c1e1100 */
[----:B--2---:R-:W-:Y:S04]  /*46430*/  STL [R1+0x1a50], R122 ;  /* 0x001a507a01007387 */ /* 0x004fe80000100800 */
[----:B------:R-:W2:Y:S04]  /*46440*/  LDL R31, [R1+0xce0] ;  /* 0x000ce000011f7983 */ /* 0x000ea80000100800 */
[----:B------:R0:W-:Y:S04]  /*46450*/  STL [R1+0x23c], R28 ;  /* 0x00023c1c01007387 */ /* 0x0001e80000100800 */
[----:B0-----:R-:W2:Y:S01]  /*46460*/  LDL R28, [R1+0xce4] ;  /* 0x000ce400011c7983 */ /* 0x001ea20000100800 */
[----:B---3--:R-:W-:-:S02]  /*46470*/  @P1 IMAD.MOV.U32 R19, RZ, RZ, R32 ;  /* 0x000000ffff131224 */ /* 0x008fc400078e0020 */
[----:B------:R-:W-:-:S05]  /*46480*/  @P1 IMAD.MOV.U32 R18, RZ, RZ, R8 ;  /* 0x000000ffff121224 */ /* 0x000fca00078e0008 */
[----:B------:R4:W3:Y:S01]  /*46490*/  @P1 LDG.E.U8 R7, desc[UR18][R18.64] ;  /* 0x0000001212071981 */ /* 0x0008e2000c1e1100 */
[C---:B------:R-:W-:Y:S02]  /*464a0*/  ISETP.GT.AND P2, PT, R16.reuse, 0xb8, PT ;  /* 0x000000b81000780c */ /* 0x040fe40003f44270 */
[----:B------:R-:W-:Y:S02]  /*464b0*/  ISETP.GT.AND P3, PT, R16, 0xb9, PT ;  /* 0x000000b91000780c */ /* 0x000fe40003f64270 */
[----:B------:R-:W-:Y:S02]  /*464c0*/  PRMT R120, RZ, 0x7610, R120 ;  /* 0x00007610ff787816 */ /* 0x000fe40000000078 */
[----:B------:R-:W-:-:S07]  /*464d0*/  PRMT R118, RZ, 0x7610, R118 ;  /* 0x00007610ff767816 */ /* 0x000fce0000000076 */
[----:B----4-:R-:W-:Y:S02]  /*464e0*/  @P2 IMAD.MOV.U32 R18, RZ, RZ, R25 ;  /* 0x000000ffff122224 */ /* 0x010fe400078e0019 */
[----:B------:R-:W-:-:S05]  /*464f0*/  @P2 IMAD.MOV.U32 R19, RZ, RZ, R26 ;  /* 0x000000ffff132224 */ /* 0x000fca00078e001a */
[----:B------:R0:W4:Y:S01]  /*46500*/  @P2 LDG.E.U8 R120, desc[UR18][R18.64] ;  /* 0x0000001212782981 */ /* 0x000122000c1e1100 */
[----:B------:R-:W-:Y:S01]  /*46510*/  PRMT R116, RZ, 0x7610, R116 ;  /* 0x00007610ff747816 */ /* 0x000fe20000000074 */
[----:B0-----:R-:W-:Y:S02]  /*46520*/  @P2 IMAD.MOV.U32 R18, RZ, RZ, R22 ;  /* 0x000000ffff122224 */ /* 0x001fe400078e0016 */
[----:B------:R-:W-:-:S05]  /*46530*/  @P2 IMAD.MOV.U32 R19, RZ, RZ, R23 ;  /* 0x000000ffff132224 */ /* 0x000fca00078e0017 */
[----:B------:R2:W4:Y:S04]  /*46540*/  @P2 LDG.E.U8 R118, desc[UR18][R18.64] ;  /* 0x0000001212762981 */ /* 0x000528000c1e1100 */
[----:B------:R0:W-:Y:S04]  /*46550*/  STL [R1+0x22c], R27 ;  /* 0x00022c1b01007387 */ /* 0x0001e80000100800 */
[----:B------:R-:W4:Y:S04]  /*46560*/  LDL R21, [R1+0xcec] ;  /* 0x000cec0001157983 */ /* 0x000f280000100800 */
[----:B------:R-:W4:Y:S04]  /*46570*/  LDL R12, [R1+0xcf0] ;  /* 0x000cf000010c7983 */ /* 0x000f280000100800 */
[----:B0-----:R-:W4:Y:S04]  /*46580*/  LDL R27, [R1+0xce8] ;  /* 0x000ce800011b7983 */ /* 0x001f280000100800 */
[----:B------:R0:W-:Y:S04]  /*46590*/  STL [R1+0x220], R10 ;  /* 0x0002200a01007387 */ /* 0x0001e80000100800 */
[----:B------:R-:W4:Y:S04]  /*465a0*/  LDL R8, [R1+0xcf8] ;  /* 0x000cf80001087983 */ /* 0x000f280000100800 */
[----:B0-----:R-:W4:Y:S01]  /*465b0*/  LDL R10, [R1+0xcf4] ;  /* 0x000cf400010a7983 */ /* 0x001f220000100800 */
[----:B--2---:R-:W-:-:S02]  /*465c0*/  @P3 IMAD.MOV.U32 R19, RZ, RZ, R31 ;  /* 0x000000ffff133224 */ /* 0x004fc400078e001f */
[----:B------:R-:W-:-:S05]  /*465d0*/  @P3 IMAD.MOV.U32 R18, RZ, RZ, R28 ;  /* 0x000000ffff123224 */ /* 0x000fca00078e001c */
[----:B------:R0:W2:Y:S04]  /*465e0*/  @P3 LDG.E.U8 R116, desc[UR18][R18.64] ;  /* 0x0000001212743981 */ /* 0x0000a8000c1e1100 */
[----:B---3--:R1:W-:Y:S04]  /*465f0*/  STL [R1+0x218], R7 ;  /* 0x0002180701007387 */ /* 0x0083e80000100800 */
[----:B------:R-:W3:Y:S04]  /*46600*/  LDL R25, [R1+0xd04] ;  /* 0x000d040001197983 */ /* 0x000ee80000100800 */
[----:B------:R-:W3:Y:S04]  /*46610*/  LDL R26, [R1+0xd00] ;  /* 0x000d0000011a7983 */ /* 0x000ee80000100800 */
[----:B-1----:R-:W3:Y:S01]  /*46620*/  LDL R7, [R1+0xcfc] ;  /* 0x000cfc0001077983 */ /* 0x002ee20000100800 */
[----:B------:R-:W-:-:S03]  /*46630*/  ISETP.GT.AND P1, PT, R16, 0xba, PT ;  /* 0x000000ba1000780c */ /* 0x000fc60003f24270 */
[----:B----4-:R-:W-:Y:S04]  /*46640*/  STL [R1+0x1a54], R120 ;  /* 0x001a547801007387 */ /* 0x010fe80000100800 */
[----:B------:R-:W4:Y:S04]  /*46650*/  LDL R23, [R1+0xd08] ;  /* 0x000d080001177983 */ /* 0x000f280000100800 */
[----:B------:R-:W4:Y:S01]  /*46660*/  LDL R22, [R1+0xd0c] ;  /* 0x000d0c0001167983 */ /* 0x000f220000100800 */
[----:B------:R-:W-:Y:S02]  /*46670*/  PRMT R114, RZ, 0x7610, R114 ;  /* 0x00007610ff727816 */ /* 0x000fe40000000072 */
[----:B------:R-:W-:Y:S01]  /*46680*/  ISETP.GT.AND P2, PT, R16, 0xbb, PT ;  /* 0x000000bb1000780c */ /* 0x000fe20003f44270 */
[----:B------:R-:W-:Y:S04]  /*46690*/  STL [R1+0x1a58], R118 ;  /* 0x001a587601007387 */ /* 0x000fe80000100800 */
[----:B------:R-:W4:Y:S04]  /*466a0*/  LDL R33, [R1+0xd10] ;  /* 0x000d100001217983 */ /* 0x000f280000100800 */
[----:B------:R-:W4:Y:S01]  /*466b0*/  LDL R32, [R1+0xd14] ;  /* 0x000d140001207983 */ /* 0x000f220000100800 */
[----:B0-----:R-:W-:Y:S01]  /*466c0*/  @P3 IMAD.MOV.U32 R18, RZ, RZ, R21 ;  /* 0x000000ffff123224 */ /* 0x001fe200078e0015 */
[----:B------:R-:W-:Y:S01]  /*466d0*/  PRMT R112, RZ, 0x7610, R112 ;  /* 0x00007610ff707816 */ /* 0x000fe20000000070 */
[----:B------:R-:W-:-:S05]  /*466e0*/  @P3 IMAD.MOV.U32 R19, RZ, RZ, R27 ;  /* 0x000000ffff133224 */ /* 0x000fca00078e001b */
[----:B------:R0:W4:Y:S01]  /*466f0*/  @P3 LDG.E.U8 R114, desc[UR18][R18.64] ;  /* 0x0000001212723981 */ /* 0x000122000c1e1100 */
[----:B------:R-:W-:Y:S01]  /*46700*/  PRMT R110, RZ, 0x7610, R110 ;  /* 0x00007610ff6e7816 */ /* 0x000fe2000000006e */
[----:B0-----:R-:W-:Y:S02]  /*46710*/  @P1 IMAD.MOV.U32 R19, RZ, RZ, R12 ;  /* 0x000000ffff131224 */ /* 0x001fe400078e000c */
[----:B------:R-:W-:-:S05]  /*46720*/  @P1 IMAD.MOV.U32 R18, RZ, RZ, R10 ;  /* 0x000000ffff121224 */ /* 0x000fca00078e000a */
[----:B------:R0:W4:Y:S02]  /*46730*/  @P1 LDG.E.U8 R112, desc[UR18][R18.64] ;  /* 0x0000001212701981 */ /* 0x000124000c1e1100 */
[----:B0-----:R-:W-:Y:S02]  /*46740*/  @P1 IMAD.MOV.U32 R19, RZ, RZ, R8 ;  /* 0x000000ffff131224 */ /* 0x001fe400078e0008 */
[----:B--2---:R-:W-:Y:S04]  /*46750*/  STL [R1+0x1a5c], R116 ;  /* 0x001a5c7401007387 */ /* 0x004fe80000100800 */
[----:B------:R-:W2:Y:S04]  /*46760*/  LDL R28, [R1+0xd18] ;  /* 0x000d1800011c7983 */ /* 0x000ea80000100800 */
[----:B------:R-:W2:Y:S04]  /*46770*/  LDL R21, [R1+0xd1c] ;  /* 0x000d1c0001157983 */ /* 0x000ea80000100800 */
[----:B------:R-:W2:Y:S04]  /*46780*/  LDL R12, [R1+0xd20] ;  /* 0x000d2000010c7983 */ /* 0x000ea80000100800 */
[----:B------:R-:W2:Y:S04]  /*46790*/  LDL R10, [R1+0xd24] ;  /* 0x000d2400010a7983 */ /* 0x000ea80000100800 */
[----:B------:R-:W2:Y:S04]  /*467a0*/  LDL R8, [R1+0xd28] ;  /* 0x000d280001087983 */ /* 0x000ea80000100800 */
[----:B------:R-:W2:Y:S01]  /*467b0*/  LDL R31, [R1+0xd30] ;  /* 0x000d3000011f7983 */ /* 0x000ea20000100800 */
[----:B------:R-:W-:-:S02]  /*467c0*/  ISETP.GT.AND P3, PT, R16, 0xbc, PT ;  /* 0x000000bc1000780c */ /* 0x000fc40003f64270 */
[----:B------:R-:W-:Y:S02]  /*467d0*/  PRMT R108, RZ, 0x7610, R108 ;  /* 0x00007610ff6c7816 */ /* 0x000fe4000000006c */
[----:B------:R-:W-:Y:S02]  /*467e0*/  PRMT R106, RZ, 0x7610, R106 ;  /* 0x00007610ff6a7816 */ /* 0x000fe4000000006a */
[----:B------:R-:W-:Y:S01]  /*467f0*/  PRMT R104, RZ, 0x7610, R104 ;  /* 0x00007610ff687816 */ /* 0x000fe20000000068 */
[----:B------:R-:W2:Y:S01]  /*46800*/  LDL R27, [R1+0xd40] ;  /* 0x000d4000011b7983 */ /* 0x000ea20000100800 */
[----:B---3--:R-:W-:-:S03]  /*46810*/  @P1 IMAD.MOV.U32 R18, RZ, RZ, R7 ;  /* 0x000000ffff121224 */ /* 0x008fc600078e0007 */
[----:B------:R-:W3:Y:S04]  /*46820*/  LDL R7, [R1+0xd2c] ;  /* 0x000d2c0001077983 */ /* 0x000ee80000100800 */
[----:B------:R0:W3:Y:S02]  /*46830*/  @P1 LDG.E.U8 R110, desc[UR18][R18.64] ;  /* 0x00000012126e1981 */ /* 0x0000e4000c1e1100 */
[----:B0-----:R-:W-:Y:S02]  /*46840*/  @P2 IMAD.MOV.U32 R18, RZ, RZ, R25 ;  /* 0x000000ffff122224 */ /* 0x001fe400078e0019 */
[----:B------:R-:W3:Y:S01]  /*46850*/  LDL R25, [R1+0xd34] ;  /* 0x000d340001197983 */ /* 0x000ee20000100800 */
[----:B------:R-:W-:Y:S01]  /*46860*/  @P2 IMAD.MOV.U32 R19, RZ, RZ, R26 ;  /* 0x000000ffff132224 */ /* 0x000fe200078e001a */
[----:B------:R-:W-:-:S02]  /*46870*/  ISETP.GT.AND P1, PT, R16, 0xbd, PT ;  /* 0x000000bd1000780c */ /* 0x000fc40003f24270 */
[----:B------:R-:W3:Y:S04]  /*46880*/  LDL R26, [R1+0xd44] ;  /* 0x000d4400011a7983 */ /* 0x000ee80000100800 */
[----:B------:R4:W3:Y:S02]  /*46890*/  @P2 LDG.E.U8 R108, desc[UR18][R18.64] ;  /* 0x00000012126c2981 */ /* 0x0008e4000c1e1100 */
[----:B----4-:R-:W-:Y:S02]  /*468a0*/  @P2 IMAD.MOV.U32 R18, RZ, RZ, R22 ;  /* 0x000000ffff122224 */ /* 0x010fe400078e0016 */
[----:B------:R-:W-:Y:S01]  /*468b0*/  @P2 IMAD.MOV.U32 R19, RZ, RZ, R23 ;  /* 0x000000ffff132224 */ /* 0x000fe200078e0017 */
[----:B------:R-:W4:Y:S04]  /*468c0*/  LDL R22, [R1+0xd3c] ;  /* 0x000d3c0001167983 */ /* 0x000f280000100800 */
[----:B------:R-:W4:Y:S04]  /*468d0*/  LDL R23, [R1+0xd38] ;  /* 0x000d380001177983 */ /* 0x000f280000100800 */
[----:B------:R0:W4:Y:S01]  /*468e0*/  @P2 LDG.E.U8 R106, desc[UR18][R18.64] ;  /* 0x00000012126a2981 */ /* 0x000122000c1e1100 */
[----:B------:R-:W-:Y:S01]  /*468f0*/  PRMT R102, RZ, 0x7610, R102 ;  /* 0x00007610ff667816 */ /* 0x000fe20000000066 */
[----:B0-----:R-:W-:-:S02]  /*46900*/  @P3 IMAD.MOV.U32 R18, RZ, RZ, R32 ;  /* 0x000000ffff123224 */ /* 0x001fc400078e0020 */
[----:B------:R-:W-:-:S05]  /*46910*/  @P3 IMAD.MOV.U32 R19, RZ, RZ, R33 ;  /* 0x000000ffff133224 */ /* 0x000fca00078e0021 */
[----:B------:R2:W4:Y:S01]  /*46920*/  @P3 LDG.E.U8 R104, desc[UR18][R18.64] ;  /* 0x0000001212683981 */ /* 0x000522000c1e1100 */
[----:B------:R-:W-:Y:S02]  /*46930*/  ISETP.GT.AND P2, PT, R16, 0xbe, PT ;  /* 0x000000be1000780c */ /* 0x000fe40003f44270 */
[----:B------:R-:W-:Y:S02]  /*46940*/  PRMT R100, RZ, 0x7610, R100 ;  /* 0x00007610ff647816 */ /* 0x000fe40000000064 */
[----:B------:R-:W-:Y:S02]  /*46950*/  PRMT R98, RZ, 0x7610, R98 ;  /* 0x00007610ff627816 */ /* 0x000fe40000000062 */
[----:B------:R-:W-:Y:S01]  /*46960*/  PRMT R24, RZ, 0x7610, R24 ;  /* 0x00007610ff187816 */ /* 0x000fe20000000018 */
[----:B--2---:R-:W-:Y:S02]  /*46970*/  @P3 IMAD.MOV.U32 R19, RZ, RZ, R28 ;  /* 0x000000ffff133224 */ /* 0x004fe400078e001c */
[----:B------:R-:W-:Y:S01]  /*46980*/  @P3 IMAD.MOV.U32 R18, RZ, RZ, R21 ;  /* 0x000000ffff123224 */ /* 0x000fe200078e0015 */
[----:B------:R-:W2:Y:S04]  /*46990*/  LDL R28, [R1+0xd48] ;  /* 0x000d4800011c7983 */ /* 0x000ea80000100800 */
[----:B------:R-:W2:Y:S04]  /*469a0*/  LDL R21, [R1+0xd4c] ;  /* 0x000d4c0001157983 */ /* 0x000ea80000100800 */
[----:B------:R0:W2:Y:S02]  /*469b0*/  @P3 LDG.E.U8 R102, desc[UR18][R18.64] ;  /* 0x0000001212663981 */ /* 0x0000a4000c1e1100 */
[----:B0-----:R-:W-:-:S02]  /*469c0*/  @P1 IMAD.MOV.U32 R18, RZ, RZ, R10 ;  /* 0x000000ffff121224 */ /* 0x001fc400078e000a */
[----:B------:R-:W-:Y:S01]  /*469d0*/  @P1 IMAD.MOV.U32 R19, RZ, RZ, R12 ;  /* 0x000000ffff131224 */ /* 0x000fe200078e000c */
[----:B------:R-:W-:Y:S02]  /*469e0*/  ISETP.GT.AND P3, PT, R16, 0xbf, PT ;  /* 0x000000bf1000780c */ /* 0x000fe40003f64270 */
[----:B------:R-:W-:Y:S02]  /*469f0*/  PRMT R30, RZ, 0x7610, R30 ;  /* 0x00007610ff1e7816 */ /* 0x000fe4000000001e */
[----:B------:R-:W-:Y:S02]  /*46a00*/  PRMT R29, RZ, 0x7610, R29 ;  /* 0x00007610ff1d7816 */ /* 0x000fe4000000001d */
[----:B------:R-:W-:Y:S01]  /*46a10*/  PRMT R20, RZ, 0x7610, R20 ;  /* 0x00007610ff147816 */ /* 0x000fe20000000014 */
[----:B------:R3:W2:Y:S04]  /*46a20*/  @P1 LDG.E.U8 R100, desc[UR18][R18.64] ;  /* 0x0000001212641981 */ /* 0x0006a8000c1e1100 */
[----:B------:R-:W2:Y:S04]  /*46a30*/  LDL R12, [R1+0xd50] ;  /* 0x000d5000010c7983 */ /* 0x000ea80000100800 */
[----:B------:R-:W2:Y:S01]  /*46a40*/  LDL R10, [R1+0xd54] ;  /* 0x000d5400010a7983 */ /* 0x000ea20000100800 */
[----:B---3--:R-:W-:-:S02]  /*46a50*/  @P1 IMAD.MOV.U32 R18, RZ, RZ, R7 ;  /* 0x000000ffff121224 */ /* 0x008fc400078e0007 */
[----:B------:R-:W-:Y:S01]  /*46a60*/  @P1 IMAD.MOV.U32 R19, RZ, RZ, R8 ;  /* 0x000000ffff131224 */ /* 0x000fe200078e0008 */
[----:B------:R-:W3:Y:S04]  /*46a70*/  LDL R7, [R1+0xd5c] ;  /* 0x000d5c0001077983 */ /* 0x000ee80000100800 */
[----:B------:R-:W3:Y:S04]  /*46a80*/  LDL R8, [R1+0xd58] ;  /* 0x000d580001087983 */ /* 0x000ee80000100800 */
[----:B------:R0:W3:Y:S02]  /*46a90*/  @P1 LDG.E.U8 R98, desc[UR18][R18.64] ;  /* 0x0000001212621981 */ /* 0x0000e4000c1e1100 */
[----:B0-----:R-:W-:-:S02]  /*46aa0*/  @P2 IMAD.MOV.U32 R18, RZ, RZ, R25 ;  /* 0x000000ffff122224 */ /* 0x001fc400078e0019 */
[----:B------:R-:W-:Y:S01]  /*46ab0*/  @P2 IMAD.MOV.U32 R19, RZ, RZ, R31 ;  /* 0x000000ffff132224 */ /* 0x000fe200078e001f */
[----:B------:R-:W3:Y:S04]  /*46ac0*/  LDL R25, [R1+0xd60] ;  /* 0x000d600001197983 */ /* 0x000ee80000100800 */
[----:B------:R4:W3:Y:S02]  /*46ad0*/  @P2 LDG.E.U8 R24, desc[UR18][R18.64] ;  /* 0x0000001212182981 */ /* 0x0008e4000c1e1100 */
[----:B----4-:R-:W-:Y:S02]  /*46ae0*/  @P2 IMAD.MOV.U32 R18, RZ, RZ, R22 ;  /* 0x000000ffff122224 */ /* 0x010fe400078e0016 */
[----:B------:R-:W-:-:S05]  /*46af0*/  @P2 IMAD.MOV.U32 R19, RZ, RZ, R23 ;  /* 0x000000ffff132224 */ /* 0x000fca00078e0017 */
[----:B------:R0:W4:Y:S02]  /*46b00*/  @P2 LDG.E.U8 R30, desc[UR18][R18.64] ;  /* 0x00000012121e2981 */ /* 0x000124000c1e1100 */
[----:B0-----:R-:W-:Y:S02]  /*46b10*/  @P3 IMAD.MOV.U32 R18, RZ, RZ, R26 ;  /* 0x000000ffff123224 */ /* 0x001fe400078e001a */
[----:B------:R-:W-:-:S05]  /*46b20*/  @P3 IMAD.MOV.U32 R19, RZ, RZ, R27 ;  /* 0x000000ffff133224 */ /* 0x000fca00078e001b */
[----:B------:R2:W4:Y:S02]  /*46b30*/  @P3 LDG.E.U8 R29, desc[UR18][R18.64] ;  /* 0x00000012121d3981 */ /* 0x000524000c1e1100 */
[----:B--2---:R-:W-:Y:S02]  /*46b40*/  @P3 IMAD.MOV.U32 R19, RZ, RZ, R28 ;  /* 0x000000ffff133224 */ /* 0x004fe400078e001c */
[----:B------:R-:W-:-:S05]  /*46b50*/  @P3 IMAD.MOV.U32 R18, RZ, RZ, R21 ;  /* 0x000000ffff123224 */ /* 0x000fca00078e0015 */
[----:B------:R0:W2:Y:S04]  /*46b60*/  @P3 LDG.E.U8 R20, desc[UR18][R18.64] ;  /* 0x0000001212143981 */ /* 0x0000a8000c1e1100 */
[----:B---3--:R1:W-:Y:S04]  /*46b70*/  STL [R1+0x1e4], R24 ;  /* 0x0001e41801007387 */ /* 0x0083e80000100800 */
[----:B------:R-:W3:Y:S04]  /*46b80*/  LDL R23, [R1+0xd68] ;  /* 0x000d680001177983 */ /* 0x000ee80000100800 */
[----:B------:R-:W3:Y:S04]  /*46b90*/  LDL R22, [R1+0xd6c] ;  /* 0x000d6c0001167983 */ /* 0x000ee80000100800 */
[----:B------:R-:W3:Y:S04]  /*46ba0*/  LDL R27, [R1+0xd70] ;  /* 0x000d7000011b7983 */ /* 0x000ee80000100800 */
[----:B------:R-:W3:Y:S01]  /*46bb0*/  LDL R26, [R1+0xd74] ;  /* 0x000d7400011a7983 */ /* 0x000ee20000100800 */
[----:B------:R-:W-:-:S03]  /*46bc0*/  ISETP.GT.AND P1, PT, R16, 0xc0, PT ;  /* 0x000000c01000780c */ /* 0x000fc60003f24270 */
[----:B------:R-:W3:Y:S04]  /*46bd0*/  LDL R21, [R1+0xd78] ;  /* 0x000d780001157983 */ /* 0x000ee80000100800 */
[----:B-1----:R-:W3:Y:S01]  /*46be0*/  LDL R24, [R1+0xd64] ;  /* 0x000d640001187983 */ /* 0x002ee20000100800 */
[----:B------:R-:W-:Y:S02]  /*46bf0*/  ISETP.GT.AND P2, PT, R16, 0xc1, PT ;  /* 0x000000c11000780c */ /* 0x000fe40003f44270 */
[----:B------:R-:W-:-:S03]  /*46c00*/  PRMT R96, RZ, 0x7610, R96 ;  /* 0x00007610ff607816 */ /* 0x000fc60000000060 */
[----:B0-----:R-:W-:Y:S02]  /*46c10*/  @P1 IMAD.MOV.U32 R18, RZ, RZ, R10 ;  /* 0x000000ffff121224 */ /* 0x001fe400078e000a */
[----:B------:R-:W-:Y:S01]  /*46c20*/  @P1 IMAD.MOV.U32 R19, RZ, RZ, R12 ;  /* 0x000000ffff131224 */ /* 0x000fe200078e000c */
[----:B------:R-:W-:-:S04]  /*46c30*/  PRMT R94, RZ, 0x7610, R94 ;  /* 0x00007610ff5e7816 */ /* 0x000fc8000000005e */
[----:B------:R0:W4:Y:S01]  /*46c40*/  @P1 LDG.E.U8 R96, desc[UR18][R18.64] ;  /* 0x0000001212601981 */ /* 0x000122000c1e1100 */
[----:B------:R-:W-:Y:S02]  /*46c50*/  PRMT R92, RZ, 0x7610, R92 ;  /* 0x00007610ff5c7816 */ /* 0x000fe4000000005c */
[----:B------:R-:W-:Y:S01]  /*46c60*/  ISETP.GT.AND P3, PT, R16, 0xc2, PT ;  /* 0x000000c21000780c */ /* 0x000fe20003f64270 */
[----:B0-----:R-:W-:Y:S02]  /*46c70*/  @P1 IMAD.MOV.U32 R18, RZ, RZ, R7 ;  /* 0x000000ffff121224 */ /* 0x001fe400078e0007 */
[----:B------:R-:W-:-:S05]  /*46c80*/  @P1 IMAD.MOV.U32 R19, RZ, RZ, R8 ;  /* 0x000000ffff131224 */ /* 0x000fca00078e0008 */
[----:B------:R0:W4:Y:S01]  /*46c90*/  @P1 LDG.E.U8 R94, desc[UR18][R18.64] ;  /* 0x00000012125e1981 */ /* 0x000122000c1e1100 */
[----:B------:R-:W-:Y:S01]  /*46ca0*/  PRMT R90, RZ, 0x7610, R90 ;  /* 0x00007610ff5a7816 */ /* 0x000fe2000000005a */
[----:B0-----:R-:W-:Y:S02]  /*46cb0*/  @P2 IMAD.MOV.U32 R19, RZ, RZ, R25 ;  /* 0x000000ffff132224 */ /* 0x001fe400078e0019 */
[----:B--2---:R0:W-:Y:S04]  /*46cc0*/  STL [R1+0x1bc], R20 ;  /* 0x0001bc1401007387 */ /* 0x0041e80000100800 */
[----:B------:R-:W2:Y:S04]  /*46cd0*/  LDL R12, [R1+0xd80] ;  /* 0x000d8000010c7983 */ /* 0x000ea80000100800 */
[----:B------:R-:W2:Y:S04]  /*46ce0*/  LDL R10, [R1+0xd84] ;  /* 0x000d8400010a7983 */ /* 0x000ea80000100800 */
[----:B------:R-:W2:Y:S04]  /*46cf0*/  LDL R8, [R1+0xd88] ;  /* 0x000d880001087983 */ /* 0x000ea80000100800 */
[----:B------:R-:W2:Y:S04]  /*46d00*/  LDL R7, [R1+0xd8c] ;  /* 0x000d8c0001077983 */ /* 0x000ea80000100800 */
[----:B------:R-:W2:Y:S04]  /*46d10*/  LDL R25, [R1+0xd90] ;  /* 0x000d900001197983 */ /* 0x000ea80000100800 */
[----:B0-----:R-:W2:Y:S01]  /*46d20*/  LDL R20, [R1+0xd7c] ;  /* 0x000d7c0001147983 */ /* 0x001ea20000100800 */
[----:B---3--:R-:W-:-:S03]  /*46d30*/  @P2 IMAD.MOV.U32 R18, RZ, RZ, R24 ;  /* 0x000000ffff122224 */ /* 0x008fc600078e0018 */
[----:B------:R-:W3:Y:S04]  /*46d40*/  LDL R24, [R1+0xd94] ;  /* 0x000d940001187983 */ /* 0x000ee80000100800 */
[----:B------:R0:W3:Y:S04]  /*46d50*/  @P2 LDG.E.U8 R92, desc[UR18][R18.64] ;  /* 0x00000012125c2981 */ /* 0x0000e8000c1e1100 */
[----:B----4-:R1:W-:Y:S01]  /*46d60*/  STL [R1+0x1d8], R30 ;  /* 0x0001d81e01007387 */ /* 0x0103e20000100800 */
[----:B0-----:R-:W-:Y:S02]  /*46d70*/  @P2 IMAD.MOV.U32 R18, RZ, RZ, R22 ;  /* 0x000000ffff122224 */ /* 0x001fe400078e0016 */
[----:B------:R-:W-:Y:S01]  /*46d80*/  @P2 IMAD.MOV.U32 R19, RZ, RZ, R23 ;  /* 0x000000ffff132224 */ /* 0x000fe200078e0017 */
[----:B------:R-:W4:Y:S04]  /*46d90*/  LDL R22, [R1+0xd9c] ;  /* 0x000d9c0001167983 */ /* 0x000f280000100800 */
[----:B------:R-:W4:Y:S04]  /*46da0*/  LDL R23, [R1+0xd98] ;  /* 0x000d980001177983 */ /* 0x000f280000100800 */
[----:B------:R0:W-:Y:S04]  /*46db0*/  STL [R1+0x1cc], R29 ;  /* 0x0001cc1d01007387 */ /* 0x0001e80000100800 */
[----:B------:R-:W4:Y:S04]  /*46dc0*/  LDL R31, [R1+0xda0] ;  /* 0x000da000011f7983 */ /* 0x000f280000100800 */
[----:B-1----:R-:W4:Y:S04]  /*46dd0*/  LDL R30, [R1+0xda4] ;  /* 0x000da400011e7983 */ /* 0x002f280000100800 */
[----:B------:R1:W4:Y:S04]  /*46de0*/  @P2 LDG.E.U8 R90, desc[UR18][R18.64] ;  /* 0x00000012125a2981 */ /* 0x000328000c1e1100 */
[----:B------:R-:W4:Y:S04]  /*46df0*/  LDL R28, [R1+0xda8] ;  /* 0x000da800011c7983 */ /* 0x000f280000100800 */
[----:B0-----:R-:W4:Y:S01]  /*46e00*/  LDL R29, [R1+0xdb0] ;  /* 0x000db000011d7983 */ /* 0x001f220000100800 */
[----:B-1----:R-:W-:-:S03]  /*46e10*/  @P3 IMAD.MOV.U32 R19, RZ, RZ, R27 ;  /* 0x000000ffff133224 */ /* 0x002fc600078e001b */
[----:B------:R-:W4:Y:S01]  /*46e20*/  LDL R27, [R1+0xdac] ;  /* 0x000dac00011b7983 */ /* 0x000f220000100800 */
[----:B------:R-:W-:-:S03]  /*46e30*/  @P3 IMAD.MOV.U32 R18, RZ, RZ, R26 ;  /* 0x000000ffff123224 */ /* 0x000fc600078e001a */
[----:B------:R-:W4:Y:S01]  /*46e40*/  LDL R26, [R1+0xdb4] ;  /* 0x000db400011a7983 */ /* 0x000f220000100800 */
[----:B------:R-:W-:Y:S02]  /*46e50*/  ISETP.GT.AND P1, PT, R16, 0xc3, PT ;  /* 0x000000c31000780c */ /* 0x000fe40003f24270 */
[----:B------:R-:W-:Y:S02]  /*46e60*/  PRMT R88, RZ, 0x7610, R88 ;  /* 0x00007610ff587816 */ /* 0x000fe40000000058 */
[----:B------:R-:W-:-:S04]  /*46e70*/  PRMT R86, RZ, 0x7610, R86 ;  /* 0x00007610ff567816 */ /* 0x000fc80000000056 */
[----:B------:R0:W4:Y:S01]  /*46e80*/  @P3 LDG.E.U8 R88, desc[UR18][R18.64] ;  /* 0x0000001212583981 */ /* 0x000122000c1e1100 */
[----:B------:R-:W-:Y:S01]  /*46e90*/  ISETP.GT.AND P2, PT, R16, 0xc4, PT ;  /* 0x000000c41000780c */ /* 0x000fe20003f44270 */
[----:B0-----:R-:W-:Y:S01]  /*46ea0*/  @P3 IMAD.MOV.U32 R19, RZ, RZ, R21 ;  /* 0x000000ffff133224 */ /* 0x001fe200078e0015 */
[----:B------:R-:W-:Y:S02]  /*46eb0*/  PRMT R84, RZ, 0x7610, R84 ;  /* 0x00007610ff547816 */ /* 0x000fe40000000054 */
[----:B------:R-:W-:Y:S02]  /*46ec0*/  PRMT R17, RZ, 0x7610, R17 ;  /* 0x00007610ff117816 */ /* 0x000fe40000000011 */
[----:B------:R-:W-:Y:S01]  /*46ed0*/  PRMT R11, RZ, 0x7610, R11 ;  /* 0x00007610ff0b7816 */ /* 0x000fe2000000000b */
[----:B--2---:R-:W-:-:S05]  /*46ee0*/  @P3 IMAD.MOV.U32 R18, RZ, RZ, R20 ;  /* 0x000000ffff123224 */ /* 0x004fca00078e0014 */
[----:B------:R0:W2:Y:S01]  /*46ef0*/  @P3 LDG.E.U8 R86, desc[UR18][R18.64] ;  /* 0x0000001212563981 */ /* 0x0000a2000c1e1100 */
[----:B------:R-:W-:Y:S01]  /*46f00*/  ISETP.GT.AND P3, PT, R16, 0xc5, PT ;  /* 0x000000c51000780c */ /* 0x000fe20003f64270 */
[----:B------:R-:W-:Y:S02]  /*46f10*/  @P1 IMAD.MOV.U32 R20, RZ, RZ, R7 ;  /* 0x000000ffff141224 */ /* 0x000fe400078e0007 */
[----:B------:R-:W-:Y:S01]  /*46f20*/  @P1 IMAD.MOV.U32 R21, RZ, RZ, R8 ;  /* 0x000000ffff151224 */ /* 0x000fe200078e0008 */
[----:B------:R-:W2:Y:S04]  /*46f30*/  LDL R7, [R1+0xdc4] ;  /* 0x000dc40001077983 */ /* 0x000ea80000100800 */
[----:B------:R-:W2:Y:S04]  /*46f40*/  LDL R8, [R1+0xdc0] ;  /* 0x000dc00001087983 */ /* 0x000ea80000100800 */
[----:B------:R1:W2:Y:S01]  /*46f50*/  @P1 LDG.E.U8 R17, desc[UR18][R20.64] ;  /* 0x0000001214111981 */ /* 0x0002a2000c1e1100 */
[----:B0-----:R-:W-:-:S02]  /*46f60*/  @P1 IMAD.MOV.U32 R18, RZ, RZ, R10 ;  /* 0x000000ffff121224 */ /* 0x001fc400078e000a */
[----:B------:R-:W-:Y:S01]  /*46f70*/  @P1 IMAD.MOV.U32 R19, RZ, RZ, R12 ;  /* 0x000000ffff131224 */ /* 0x000fe200078e000c */
[----:B------:R-:W2:Y:S04]  /*46f80*/  LDL R10, [R1+0xdbc] ;  /* 0x000dbc00010a7983 */ /* 0x000ea80000100800 */
[----:B------:R-:W2:Y:S04]  /*46f90*/  LDL R12, [R1+0xdb8] ;  /* 0x000db800010c7983 */ /* 0x000ea80000100800 */
[----:B------:R0:W2:Y:S01]  /*46fa0*/  @P1 LDG.E.U8 R84, desc[UR18][R18.64] ;  /* 0x0000001212541981 */ /* 0x0000a2000c1e1100 */
[----:B-1----:R-:W-:Y:S01]  /*46fb0*/  @P2 IMAD.MOV.U32 R21, RZ, RZ, R25 ;  /* 0x000000ffff152224 */ /* 0x002fe200078e0019 */
[----:B------:R-:W-:-:S02]  /*46fc0*/  ISETP.GT.AND P1, PT, R16, 0xc6, PT ;  /* 0x000000c61000780c */ /* 0x000fc40003f24270 */
[----:B------:R-:W2:Y:S01]  /*46fd0*/  LDL R25, [R1+0xdc8] ;  /* 0x000dc80001197983 */ /* 0x000ea20000100800 */
[----:B0-----:R-:W-:Y:S02]  /*46fe0*/  PRMT R18, RZ, 0x7610, R18 ;  /* 0x00007610ff127816 */ /* 0x001fe40000000012 */
[----:B------:R-:W-:Y:S01]  /*46ff0*/  PRMT R19, RZ, 0x7610, R19 ;  /* 0x00007610ff137816 */ /* 0x000fe20000000013 */
[----:B---3--:R-:W-:Y:S02]  /*47000*/  @P2 IMAD.MOV.U32 R20, RZ, RZ, R24 ;  /* 0x000000ffff142224 */ /* 0x008fe400078e0018 */
[----:B------:R-:W3:Y:S04]  /*47010*/  LDL R24, [R1+0xdcc] ;  /* 0x000dcc0001187983 */ /* 0x000ee80000100800 */
[----:B------:R0:W3:Y:S02]  /*47020*/  @P2 LDG.E.U8 R18, desc[UR18][R20.64] ;  /* 0x0000001214122981 */ /* 0x0000e4000c1e1100 */
[----:B0-----:R-:W-:-:S02]  /*47030*/  PRMT R20, RZ, 0x7610, R20 ;  /* 0x00007610ff147816 */ /* 0x001fc40000000014 */
[----:B----4-:R0:W4:Y:S01]  /*47040*/  @P2 LDG.E.U8 R19, desc[UR18][R22.64] ;  /* 0x0000001216132981 */ /* 0x010122000c1e1100 */
[----:B------:R-:W-:Y:S01]  /*47050*/  PRMT R21, RZ, 0x7610, R21 ;  /* 0x00007610ff157816 */ /* 0x000fe20000000015 */
[----:B0-----:R-:W-:Y:S02]  /*47060*/  @P3 IMAD.MOV.U32 R22, RZ, RZ, R30 ;  /* 0x000000ffff163224 */ /* 0x001fe400078e001e */
[----:B------:R-:W-:-:S05]  /*47070*/  @P3 IMAD.MOV.U32 R23, RZ, RZ, R31 ;  /* 0x000000ffff173224 */ /* 0x000fca00078e001f */
[----:B------:R0:W4:Y:S02]  /*47080*/  @P3 LDG.E.U8 R20, desc[UR18][R22.64] ;  /* 0x0000001216143981 */ /* 0x000124000c1e1100 */
[----:B0-----:R-:W-:Y:S02]  /*47090*/  @P3 IMAD.MOV.U32 R22, RZ, RZ, R27 ;  /* 0x000000ffff163224 */ /* 0x001fe400078e001b */
[----:B------:R-:W-:Y:S01]  /*470a0*/  @P3 IMAD.MOV.U32 R23, RZ, RZ, R28 ;  /* 0x000000ffff173224 */ /* 0x000fe200078e001c */
[----:B------:R-:W-:Y:S02]  /*470b0*/  PRMT R9, RZ, 0x7610, R9 ;  /* 0x00007610ff097816 */ /* 0x000fe40000000009 */
[----:B------:R-:W-:Y:S02]  /*470c0*/  ISETP.GT.AND P2, PT, R16, 0xc7, PT ;  /* 0x000000c71000780c */ /* 0x000fe40003f44270 */
[----:B------:R-:W-:Y:S02]  /*470d0*/  PRMT R4, RZ, 0x7610, R4 ;  /* 0x00007610ff047816 */ /* 0x000fe40000000004 */
[----:B------:R-:W-:Y:S01]  /*470e0*/  PRMT R6, RZ, 0x7610, R6 ;  /* 0x00007610ff067816 */ /* 0x000fe20000000006 */
[----:B------:R0:W4:Y:S04]  /*470f0*/  @P3 LDG.E.U8 R21, desc[UR18][R22.64] ;  /* 0x0000001216153981 */ /* 0x000128000c1e1100 */
[----:B------:R-:W4:Y:S04]  /*47100*/  LDL R28, [R1+0xdd0] ;  /* 0x000dd000011c7983 */ /* 0x000f280000100800 */
[----:B------:R-:W4:Y:S01]  /*47110*/  LDL R27, [R1+0xdd4] ;  /* 0x000dd400011b7983 */ /* 0x000f220000100800 */
[----:B0-----:R-:W-:-:S02]  /*47120*/  @P1 IMAD.MOV.U32 R22, RZ, RZ, R26 ;  /* 0x000000ffff161224 */ /* 0x001fc400078e001a */
[----:B------:R-:W-:Y:S01]  /*47130*/  @P1 IMAD.MOV.U32 R23, RZ, RZ, R29 ;  /* 0x000000ffff171224 */ /* 0x000fe200078e001d */
[----:B------:R-:W4:Y:S04]  /*47140*/  LDL R26, [R1+0xdd8] ;  /* 0x000dd800011a7983 */ /* 0x000f280000100800 */
[----:B------:R2:W4:Y:S02]  /*47150*/  @P1 LDG.E.U8 R11, desc[UR18][R22.64] ;  /* 0x00000012160b1981 */ /* 0x000524000c1e1100 */
[----:B--2---:R-:W-:Y:S02]  /*47160*/  @P1 IMAD.MOV.U32 R22, RZ, RZ, R10 ;  /* 0x000000ffff161224 */ /* 0x004fe400078e000a */
[----:B------:R-:W-:-:S05]  /*47170*/  @P1 IMAD.MOV.U32 R23, RZ, RZ, R12 ;  /* 0x000000ffff171224 */ /* 0x000fca00078e000c */
[----:B------:R0:W2:Y:S02]  /*47180*/  @P1 LDG.E.U8 R9, desc[UR18][R22.64] ;  /* 0x0000001216091981 */ /* 0x0000a4000c1e1100 */
[----:B0-----:R-:W-:Y:S02]  /*47190*/  @P2 IMAD.MOV.U32 R22, RZ, RZ, R7 ;  /* 0x000000ffff162224 */ /* 0x001fe400078e0007 */
[----:B------:R-:W-:-:S05]  /*471a0*/  @P2 IMAD.MOV.U32 R23, RZ, RZ, R8 ;  /* 0x000000ffff172224 */ /* 0x000fca00078e0008 */
[----:B------:R-:W2:Y:S04]  /*471b0*/  @P2 LDG.E.U8 R4, desc[UR18][R22.64] ;  /* 0x0000001216042981 */ /* 0x000ea8000c1e1100 */
[----:B---3--:R0:W3:Y:S04]  /*471c0*/  @P2 LDG.E.U8 R6, desc[UR18][R24.64] ;  /* 0x0000001218062981 */ /* 0x0080e8000c1e1100 */
[----:B----4-:R1:W-:Y:S04]  /*471d0*/  STL [R1+0x190], R11 ;  /* 0x0001900b01007387 */ /* 0x0103e80000100800 */
[----:B------:R-:W4:Y:S04]  /*471e0*/  LDL R12, [R1+0xde0] ;  /* 0x000de000010c7983 */ /* 0x000f280000100800 */
[----:B-1----:R-:W4:Y:S01]  /*471f0*/  LDL R11, [R1+0xddc] ;  /* 0x000ddc00010b7983 */ /* 0x002f220000100800 */
[----:B------:R-:W-:-:S13]  /*47200*/  ISETP.GT.AND P3, PT, R16, 0xc8, PT ;  /* 0x000000c81000780c */ /* 0x000fda0003f64270 */
[----:B0-----:R-:W-:Y:S02]  /*47210*/  @P3 IMAD.MOV.U32 R24, RZ, RZ, R27 ;  /* 0x000000ffff183224 */ /* 0x001fe400078e001b */
[----:B------:R-:W-:Y:S01]  /*47220*/  @P3 IMAD.MOV.U32 R27, RZ, RZ, R26 ;  /* 0x000000ffff1b3224 */ /* 0x000fe200078e001a */
[----:B--2---:R0:W-:Y:S04]  /*47230*/  STL [R1+0x180], R9 ;  /* 0x0001800901007387 */ /* 0x0041e80000100800 */
[----:B------:R-:W2:Y:S04]  /*47240*/  LDL R8, [R1+0xde8] ;  /* 0x000de80001087983 */ /* 0x000ea80000100800 */
[----:B------:R-:W2:Y:S04]  /*47250*/  LDL R7, [R1+0xdec] ;  /* 0x000dec0001077983 */ /* 0x000ea80000100800 */
[----:B------:R-:W2:Y:S04]  /*47260*/  LDL R10, [R1+0xdf4] ;  /* 0x000df400010a7983 */ /* 0x000ea80000100800 */
[----:B------:R-:W2:Y:S04]  /*47270*/  LDL R39, [R1+0xdf0] ;  /* 0x000df00001277983 */ /* 0x000ea80000100800 */
[----:B0-----:R-:W2:Y:S04]  /*47280*/  LDL R9, [R1+0xde4] ;  /* 0x000de40001097983 */ /* 0x001ea80000100800 */
[----:B------:R-:W-:Y:S04]  /*47290*/  STL [R1+0x19d4], R4 ;  /* 0x0019d40401007387 */ /* 0x000fe80000100800 */
[----:B------:R-:W2:Y:S04]  /*472a0*/  LDL R31, [R1+0xdf8] ;  /* 0x000df800011f7983 */ /* 0x000ea80000100800 */
[----:B------:R-:W2:Y:S04]  /*472b0*/  LDL R30, [R1+0xdfc] ;  /* 0x000dfc00011e7983 */ /* 0x000ea80000100800 */
[----:B------:R-:W2:Y:S04]  /*472c0*/  LDL R36, [R1+0xe00] ;  /* 0x000e000001247983 */ /* 0x000ea80000100800 */
[----:B------:R-:W2:Y:S04]  /*472d0*/  LDL R35, [R1+0xe04] ;  /* 0x000e040001237983 */ /* 0x000ea80000100800 */
[----:B---3--:R-:W-:Y:S04]  /*472e0*/  STL [R1+0x19d8], R6 ;  /* 0x0019d80601007387 */ /* 0x008fe80000100800 */
[----:B------:R-:W3:Y:S04]  /*472f0*/  LDL R33, [R1+0xe0c] ;  /* 0x000e0c0001217983 */ /* 0x000ee80000100800 */
[----:B------:R-:W3:Y:S01]  /*47300*/  LDL R32, [R1+0xe10] ;  /* 0x000e100001207983 */ /* 0x000ee20000100800 */
[----:B------:R-:W-:-:S03]  /*47310*/  ISETP.GT.AND P1, PT, R16, 0xc9, PT ;  /* 0x000000c91000780c */ /* 0x000fc60003f24270 */
[----:B------:R-:W3:Y:S01]  /*47320*/  LDL R34, [R1+0xe08] ;  /* 0x000e080001227983 */ /* 0x000ee20000100800 */
[----:B------:R-:W-:Y:S02]  /*47330*/  PRMT R23, RZ, 0x7610, R23 ;  /* 0x00007610ff177816 */ /* 0x000fe40000000017 */
[----:B------:R-:W-:Y:S02]  /*47340*/  PRMT R22, RZ, 0x7610, R22 ;  /* 0x00007610ff167816 */ /* 0x000fe40000000016 */
[----:B------:R-:W-:Y:S01]  /*47350*/  ISETP.GT.AND P2, PT, R16, 0xca, PT ;  /* 0x000000ca1000780c */ /* 0x000fe20003f44270 */
[----:B------:R-:W-:Y:S01]  /*47360*/  @P3 IMAD.MOV.U32 R25, RZ, RZ, R28 ;  /* 0x000000ffff193224 */ /* 0x000fe200078e001c */
[----:B------:R-:W3:Y:S04]  /*47370*/  LDL R43, [R1+0xe28] ;  /* 0x000e2800012b7983 */ /* 0x000ee80000100800 */
[----:B------:R-:W3:Y:S04]  /*47380*/  LDL R42, [R1+0xe30] ;  /* 0x000e3000012a7983 */ /* 0x000ee80000100800 */
[----:B------:R0:W3:Y:S04]  /*47390*/  @P3 LDG.E.U8 R22, desc[UR18][R24.64] ;  /* 0x0000001218163981 */ /* 0x0000e8000c1e1100 */
[----:B------:R-:W3:Y:S04]  /*473a0*/  LDL R41, [R1+0xe38] ;  /* 0x000e380001297983 */ /* 0x000ee80000100800 */
[----:B------:R-:W3:Y:S01]  /*473b0*/  LDL R40, [R1+0xe3c] ;  /* 0x000e3c0001287983 */ /* 0x000ee20000100800 */
[----:B----4-:R-:W-:-:S03]  /*473c0*/  @P3 IMAD.MOV.U32 R26, RZ, RZ, R11 ;  /* 0x000000ffff1a3224 */ /* 0x010fc600078e000b */
[----:B------:R-:W4:Y:S04]  /*473d0*/  LDL R11, [R1+0xe14] ;  /* 0x000e1400010b7983 */ /* 0x000f280000100800 */
[----:B------:R1:W4:Y:S01]  /*473e0*/  @P3 LDG.E.U8 R23, desc[UR18][R26.64] ;  /* 0x000000121a173981 */ /* 0x000322000c1e1100 */
[----:B0-----:R-:W-:Y:S01]  /*473f0*/  PRMT R25, RZ, 0x7610, R25 ;  /* 0x00007610ff197816 */ /* 0x001fe20000000019 */
[----:B-1----:R-:W-:Y:S02]  /*47400*/  @P1 IMAD.MOV.U32 R27, RZ, RZ, R12 ;  /* 0x000000ffff1b1224 */ /* 0x002fe400078e000c */
[----:B------:R-:W4:Y:S01]  /*47410*/  LDL R12, [R1+0xe18] ;  /* 0x000e1800010c7983 */ /* 0x000f220000100800 */
[----:B------:R-:W-:Y:S02]  /*47420*/  PRMT R24, RZ, 0x7610, R24 ;  /* 0x00007610ff187816 */ /* 0x000fe40000000018 */
[----:B------:R-:W-:Y:S01]  /*47430*/  ISETP.GT.AND P3, PT, R16, 0xcb, PT ;  /* 0x000000cb1000780c */ /* 0x000fe20003f64270 */
[----:B--2---:R-:W-:-:S02]  /*47440*/  @P1 IMAD.MOV.U32 R29, RZ, RZ, R8 ;  /* 0x000000ffff1d1224 */ /* 0x004fc400078e0008 */
[----:B------:R-:W-:Y:S01]  /*47450*/  @P1 IMAD.MOV.U32 R28, RZ, RZ, R7 ;  /* 0x000000ffff1c1224 */ /* 0x000fe200078e0007 */
[----:B------:R-:W2:Y:S04]  /*47460*/  LDL R8, [R1+0xe20] ;  /* 0x000e200001087983 */ /* 0x000ea80000100800 */
[----:B------:R-:W2:Y:S04]  /*47470*/  LDL R7, [R1+0xe24] ;  /* 0x000e240001077983 */ /* 0x000ea80000100800 */
[----:B------:R0:W2:Y:S01]  /*47480*/  @P1 LDG.E.U8 R25, desc[UR18][R28.64] ;  /* 0x000000121c191981 */ /* 0x0000a2000c1e1100 */
[----:B------:R-:W-:-:S03]  /*47490*/  @P1 IMAD.MOV.U32 R26, RZ, RZ, R9 ;  /* 0x000000ffff1a1224 */ /* 0x000fc600078e0009 */
[----:B------:R-:W2:Y:S04]  /*474a0*/  LDL R9, [R1+0xe1c] ;  /* 0x000e1c0001097983 */ /* 0x000ea80000100800 */
[----:B------:R1:W2:Y:S01]  /*474b0*/  @P1 LDG.E.U8 R24, desc[UR18][R26.64] ;  /* 0x000000121a181981 */ /* 0x0002a2000c1e1100 */
[----:B0-----:R-:W-:-:S03]  /*474c0*/  @P2 IMAD.MOV.U32 R28, RZ, RZ, R10 ;  /* 0x000000ffff1c2224 */ /* 0x001fc600078e000a */
[----:B------:R-:W2:Y:S01]  /*474d0*/  LDL R10, [R1+0xe2c] ;  /* 0x000e2c00010a7983 */ /* 0x000ea20000100800 */
[----:B------:R-:W-:Y:S01]  /*474e0*/  @P2 IMAD.MOV.U32 R29, RZ, RZ, R39 ;  /* 0x000000ffff1d2224 */ /* 0x000fe200078e0027 */
[----:B------:R-:W-:Y:S02]  /*474f0*/  ISETP.GT.AND P1, PT, R16, 0xcc, PT ;  /* 0x000000cc1000780c */ /* 0x000fe40003f24270 */
[----:B------:R-:W2:Y:S01]  /*47500*/  LDL R39, [R1+0xe34] ;  /* 0x000e340001277983 */ /* 0x000ea20000100800 */
[----:B-1----:R-:W-:Y:S02]  /*47510*/  PRMT R26, RZ, 0x7610, R26 ;  /* 0x00007610ff1a7816 */ /* 0x002fe4000000001a */
[----:B------:R-:W-:-:S04]  /*47520*/  PRMT R27, RZ, 0x7610, R27 ;  /* 0x00007610ff1b7816 */ /* 0x000fc8000000001b */
[----:B------:R0:W2:Y:S04]  /*47530*/  @P2 LDG.E.U8 R26, desc[UR18][R28.64] ;  /* 0x000000121c1a2981 */ /* 0x0000a8000c1e1100 */
[----:B------:R1:W2:Y:S01]  /*47540*/  @P2 LDG.E.U8 R27, desc[UR18][R30.64] ;  /* 0x000000121e1b2981 */ /* 0x0002a2000c1e1100 */
[----:B0-----:R-:W-:Y:S01]  /*47550*/  PRMT R28, RZ, 0x7610, R28 ;  /* 0x00007610ff1c7816 */ /* 0x001fe2000000001c */
[----:B-1----:R-:W-:Y:S02]  /*47560*/  @P3 IMAD.MOV.U32 R30, RZ, RZ, R35 ;  /* 0x000000ffff1e3224 */ /* 0x002fe400078e0023 */
[----:B------:R-:W-:Y:S02]  /*47570*/  @P3 IMAD.MOV.U32 R31, RZ, RZ, R36 ;  /* 0x000000ffff1f3224 */ /* 0x000fe400078e0024 */
[----:B------:R-:W2:Y:S04]  /*47580*/  LDL R36, [R1+0xe40] ;  /* 0x000e400001247983 */ /* 0x000ea80000100800 */
[----:B------:R3:W2:Y:S02]  /*47590*/  @P3 LDG.E.U8 R28, desc[UR18][R30.64] ;  /* 0x000000121e1c3981 */ /* 0x0006a4000c1e1100 */
[----:B---3--:R-:W-:-:S02]  /*475a0*/  @P3 IMAD.MOV.U32 R30, RZ, RZ, R33 ;  /* 0x000000ffff1e3224 */ /* 0x008fc400078e0021 */
[----:B------:R-:W-:Y:S02]  /*475b0*/  @P1 IMAD.MOV.U32 R33, RZ, RZ, R32 ;  /* 0x000000ffff211224 */ /* 0x000fe400078e0020 */
[----:B----4-:R-:W-:Y:S02]  /*475c0*/  @P1 IMAD.MOV.U32 R32, RZ, RZ, R11 ;  /* 0x000000ffff201224 */ /* 0x010fe400078e000b */
[----:B------:R-:W3:Y:S01]  /*475d0*/  LDL R11, [R1+0xe44] ;  /* 0x000e4400010b7983 */ /* 0x000ee20000100800 */
[----:B------:R-:W-:Y:S01]  /*475e0*/  PRMT R29, RZ, 0x7610, R29 ;  /* 0x00007610ff1d7816 */ /* 0x000fe2000000001d */
[----:B------:R-:W-:Y:S01]  /*475f0*/  @P3 IMAD.MOV.U32 R31, RZ, RZ, R34 ;  /* 0x000000ffff1f3224 */ /* 0x000fe200078e0022 */
[----:B------:R-:W-:-:S04]  /*47600*/  ISETP.GT.AND P2, PT, R16, 0xcd, PT ;  /* 0x000000cd1000780c */ /* 0x000fc80003f44270 */
[----:B------:R0:W4:Y:S02]  /*47610*/  @P3 LDG.E.U8 R29, desc[UR18][R30.64] ;  /* 0x000000121e1d3981 */ /* 0x000124000c1e1100 */
[----:B0-----:R-:W-:Y:S02]  /*47620*/  PRMT R30, RZ, 0x7610, R30 ;  /* 0x00007610ff1e7816 */ /* 0x001fe4000000001e */
[----:B------:R-:W-:-:S04]  /*47630*/  PRMT R31, RZ, 0x7610, R31 ;  /* 0x00007610ff1f7816 */ /* 0x000fc8000000001f */
[----:B------:R0:W4:Y:S02]  /*47640*/  @P1 LDG.E.U8 R30, desc[UR18][R32.64] ;  /* 0x00000012201e1981 */ /* 0x000124000c1e1100 */
[----:B0-----:R-:W-:Y:S01]  /*47650*/  @P1 IMAD.MOV.U32 R33, RZ, RZ, R12 ;  /* 0x000000ffff211224 */ /* 0x001fe200078e000c */
[----:B------:R-:W-:Y:S02]  /*47660*/  PRMT R38, RZ, 0x7610, R38 ;  /* 0x00007610ff267816 */ /* 0x000fe40000000026 */
[----:B------:R-:W-:Y:S02]  /*47670*/  PRMT R37, RZ, 0x7610, R37 ;  /* 0x00007610ff257816 */ /* 0x000fe40000000025 */
[----:B------:R-:W-:Y:S01]  /*47680*/  PRMT R15, RZ, 0x7610, R15 ;  /* 0x00007610ff0f7816 */ /* 0x000fe2000000000f */
[----:B------:R-:W4:Y:S01]  /*47690*/  LDL R12, [R1+0xe48] ;  /* 0x000e4800010c7983 */ /* 0x000f220000100800 */
[----:B--2---:R-:W-:Y:S02]  /*476a0*/  @P2 IMAD.MOV.U32 R35, RZ, RZ, R8 ;  /* 0x000000ffff232224 */ /* 0x004fe400078e0008 */
[----:B------:R-:W-:Y:S01]  /*476b0*/  @P2 IMAD.MOV.U32 R34, RZ, RZ, R7 ;  /* 0x000000ffff222224 */ /* 0x000fe200078e0007 */
[----:B------:R-:W2:Y:S04]  /*476c0*/  LDL R8, [R1+0xe50] ;  /* 0x000e500001087983 */ /* 0x000ea80000100800 */
[----:B------:R-:W2:Y:S01]  /*476d0*/  LDL R7, [R1+0xe54] ;  /* 0x000e540001077983 */ /* 0x000ea20000100800 */
[----:B------:R-:W-:-:S03]  /*476e0*/  @P1 IMAD.MOV.U32 R32, RZ, RZ, R9 ;  /* 0x000000ffff201224 */ /* 0x000fc600078e0009 */
[----:B------:R-:W2:Y:S04]  /*476f0*/  LDL R9, [R1+0xe4c] ;  /* 0x000e4c0001097983 */ /* 0x000ea80000100800 */
[----:B------:R0:W2:Y:S01]  /*47700*/  @P1 LDG.E.U8 R31, desc[UR18][R32.64] ;  /* 0x00000012201f1981 */ /* 0x0000a2000c1e1100 */
[----:B------:R-:W-:Y:S02]  /*47710*/  ISETP.GT.AND P1, PT, R16, 0xce, PT ;  /* 0x000000ce1000780c */ /* 0x000fe40003f24270 */
[----:B0-----:R-:W-:Y:S02]  /*47720*/  PRMT R32, RZ, 0x7610, R32 ;  /* 0x00007610ff207816 */ /* 0x001fe40000000020 */
[----:B------:R-:W-:-:S04]  /*47730*/  PRMT R33, RZ, 0x7610, R33 ;  /* 0x00007610ff217816 */ /* 0x000fc80000000021 */
[----:B------:R0:W2:Y:S02]  /*47740*/  @P2 LDG.E.U8 R32, desc[UR18][R34.64] ;  /* 0x0000001222202981 */ /* 0x0000a4000c1e1100 */
[----:B0-----:R-:W-:Y:S02]  /*47750*/  @P2 IMAD.MOV.U32 R34, RZ, RZ, R10 ;  /* 0x000000ffff222224 */ /* 0x001fe400078e000a */
[----:B------:R-:W-:Y:S01]  /*47760*/  @P2 IMAD.MOV.U32 R35, RZ, RZ, R43 ;  /* 0x000000ffff232224 */ /* 0x000fe200078e002b */
[----:B------:R-:W2:Y:S04]  /*47770*/  LDL R10, [R1+0xe5c] ;  /* 0x000e5c00010a7983 */ /* 0x000ea80000100800 */
[----:B------:R-:W2:Y:S04]  /*47780*/  LDL R43, [R1+0xe58] ;  /* 0x000e5800012b7983 */ /* 0x000ea80000100800 */
[----:B------:R0:W2:Y:S01]  /*47790*/  @P2 LDG.E.U8 R33, desc[UR18][R34.64] ;  /* 0x0000001222212981 */ /* 0x0000a2000c1e1100 */
[----:B------:R-:W-:Y:S01]  /*477a0*/  ISETP.GT.AND P2, PT, R16, 0xcf, PT ;  /* 0x000000cf1000780c */ /* 0x000fe20003f44270 */
[----:B0-----:R-:W-:-:S02]  /*477b0*/  @P1 IMAD.MOV.U32 R34, RZ, RZ, R39 ;  /* 0x000000ffff221224 */ /* 0x001fc400078e0027 */
[----:B------:R-:W-:Y:S01]  /*477c0*/  @P1 IMAD.MOV.U32 R35, RZ, RZ, R42 ;  /* 0x000000ffff231224 */ /* 0x000fe200078e002a */
[----:B------:R-:W2:Y:S04]  /*477d0*/  LDL R39, [R1+0xe60] ;  /* 0x000e600001277983 */ /* 0x000ea80000100800 */
[----:B------:R0:W2:Y:S02]  /*477e0*/  @P1 LDG.E.U8 R38, desc[UR18][R34.64] ;  /* 0x0000001222261981 */ /* 0x0000a4000c1e1100 */
[----:B0-----:R-:W-:Y:S02]  /*477f0*/  @P1 IMAD.MOV.U32 R34, RZ, RZ, R40 ;  /* 0x000000ffff221224 */ /* 0x001fe400078e0028 */
[----:B------:R-:W-:-:S05]  /*47800*/  @P1 IMAD.MOV.U32 R35, RZ, RZ, R41 ;  /* 0x000000ffff231224 */ /* 0x000fca00078e0029 */
[----:B------:R0:W2:Y:S02]  /*47810*/  @P1 LDG.E.U8 R37, desc[UR18][R34.64] ;  /* 0x0000001222251981 */ /* 0x0000a4000c1e1100 */
[----:B0-----:R-:W-:Y:S02]  /*47820*/  @P2 IMAD.MOV.U32 R35, RZ, RZ, R36 ;  /* 0x000000ffff232224 */ /* 0x001fe400078e0024 */
[----:B---3--:R-:W-:-:S05]  /*47830*/  @P2 IMAD.MOV.U32 R34, RZ, RZ, R11 ;  /* 0x000000ffff222224 */ /* 0x008fca00078e000b */
[----:B------:R4:W3:Y:S01]  /*47840*/  @P2 LDG.E.U8 R15, desc[UR18][R34.64] ;  /* 0x00000012220f2981 */ /* 0x0008e2000c1e1100 */
[----:B------:R-:W-:Y:S02]  /*47850*/  ISETP.GT.AND P1, PT, R16, 0xd0, PT ;  /* 0x000000d01000780c */ /* 0x000fe40003f24270 */
[----:B------:R-:W-:Y:S01]  /*47860*/  PRMT R14, RZ, 0x7610, R14 ;  /* 0x00007610ff0e7816 */ /* 0x000fe2000000000e */
[----:B----4-:R-:W-:-:S10]  /*47870*/  @P2 IMAD.MOV.U32 R35, RZ, RZ, R12 ;  /* 0x000000ffff232224 */ /* 0x010fd400078e000c */
[----:B--2---:R-:W-:Y:S02]  /*47880*/  @P1 IMAD.MOV.U32 R36, RZ, RZ, R7 ;  /* 0x000000ffff241224 */ /* 0x004fe400078e0007 */
[----:B------:R-:W-:-:S05]  /*47890*/  @P2 IMAD.MOV.U32 R34, RZ, RZ, R9 ;  /* 0x000000ffff222224 */ /* 0x000fca00078e0009 */
[----:B------:R0:W2:Y:S02]  /*478a0*/  @P2 LDG.E.U8 R14, desc[UR18][R34.64] ;  /* 0x00000012220e2981 */ /* 0x0000a4000c1e1100 */
[----:B0-----:R-:W-:Y:S02]  /*478b0*/  PRMT R34, RZ, 0x7610, R34 ;  /* 0x00007610ff227816 */ /* 0x001fe40000000022 */
[----:B------:R0:W-:Y:S04]  /*478c0*/  STL [R1+0x134], R38 ;  /* 0x0001342601007387 */ /* 0x0001e80000100800 */
[----:B------:R-:W4:Y:S04]  /*478d0*/  LDL R42, [R1+0xe68] ;  /* 0x000e6800012a7983 */ /* 0x000f280000100800 */
[----:B------:R-:W2:Y:S04]  /*478e0*/  LDL R41, [R1+0xe6c] ;  /* 0x000e6c0001297983 */ /* 0x000ea80000100800 */
[----:B------:R-:W2:Y:S04]  /*478f0*/  LDL R40, [R1+0xe70] ;  /* 0x000e700001287983 */ /* 0x000ea80000100800 */
[----:B------:R-:W2:Y:S04]  /*47900*/  LDL R11, [R1+0xe74] ;  /* 0x000e7400010b7983 */ /* 0x000ea80000100800 */
[----:B0-----:R-:W2:Y:S04]  /*47910*/  LDL R38, [R1+0xe64] ;  /* 0x000e640001267983 */ /* 0x001ea80000100800 */
[----:B---3--:R-:W-:Y:S04]  /*47920*/  STL [R1+0x19dc], R15 ;  /* 0x0019dc0f01007387 */ /* 0x008fe80000100800 */
[----:B------:R-:W3:Y:S04]  /*47930*/  LDL R12, [R1+0xe78] ;  /* 0x000e7800010c7983 */ /* 0x000ee80000100800 */
[----:B------:R-:W3:Y:S04]  /*47940*/  LDL R9, [R1+0xe7c] ;  /* 0x000e7c0001097983 */ /* 0x000ee80000100800 */
[----:B------:R0:W-:Y:S04]  /*47950*/  STL [R1+0x130], R37 ;  /* 0x0001302501007387 */ /* 0x0001e80000100800 */
[----:B------:R-:W3:Y:S01]  /*47960*/  LDL R7, [R1+0xe84] ;  /* 0x000e840001077983 */ /* 0x000ee20000100800 */
[----:B------:R-:W-:-:S02]  /*47970*/  ISETP.GT.AND P2, PT, R16, 0xd1, PT ;  /* 0x000000d11000780c */ /* 0x000fc40003f44270 */
[----:B------:R-:W-:Y:S01]  /*47980*/  PRMT R35, RZ, 0x7610, R35 ;  /* 0x00007610ff237816 */ /* 0x000fe20000000023 */
[----:B------:R-:W3:Y:S04]  /*47990*/  LDL R49, [R1+0xe88] ;  /* 0x000e880001317983 */ /* 0x000ee80000100800 */
[----:B------:R-:W3:Y:S04]  /*479a0*/  LDL R45, [R1+0xe90] ;  /* 0x000e9000012d7983 */ /* 0x000ee80000100800 */
[----:B------:R-:W3:Y:S04]  /*479b0*/  LDL R44, [R1+0xe94] ;  /* 0x000e9400012c7983 */ /* 0x000ee80000100800 */
[----:B------:R-:W3:Y:S04]  /*479c0*/  LDL R48, [R1+0xe98] ;  /* 0x000e980001307983 */ /* 0x000ee80000100800 */
[----:B------:R-:W3:Y:S04]  /*479d0*/  LDL R47, [R1+0xe9c] ;  /* 0x000e9c00012f7983 */ /* 0x000ee80000100800 */
[----:B------:R-:W3:Y:S01]  /*479e0*/  LDL R46, [R1+0xea0] ;  /* 0x000ea000012e7983 */ /* 0x000ee20000100800 */
[----:B0-----:R-:W-:-:S03]  /*479f0*/  @P1 IMAD.MOV.U32 R37, RZ, RZ, R8 ;  /* 0x000000ffff251224 */ /* 0x001fc600078e0008 */
[----:B------:R-:W3:Y:S04]  /*47a00*/  LDL R8, [R1+0xe80] ;  /* 0x000e800001087983 */ /* 0x000ee80000100800 */
[----:B------:R-:W3:Y:S04]  /*47a10*/  LDL R53, [R1+0xeb8] ;  /* 0x000eb80001357983 */ /* 0x000ee80000100800 */
[----:B------:R0:W3:Y:S04]  /*47a20*/  @P1 LDG.E.U8 R34, desc[UR18][R36.64] ;  /* 0x0000001224221981 */ /* 0x0000e8000c1e1100 */
[----:B------:R-:W3:Y:S04]  /*47a30*/  LDL R52, [R1+0xec0] ;  /* 0x000ec00001347983 */ /* 0x000ee80000100800 */
[----:B------:R-:W3:Y:S04]  /*47a40*/  LDL R51, [R1+0xec4] ;  /* 0x000ec40001337983 */ /* 0x000ee80000100800 */
[----:B------:R-:W3:Y:S01]  /*47a50*/  LDL R50, [R1+0xec8] ;  /* 0x000ec80001327983 */ /* 0x000ee20000100800 */
[----:B------:R-:W-:-:S02]  /*47a60*/  PRMT R15, RZ, 0x7610, R15 ;  /* 0x00007610ff0f7816 */ /* 0x000fc4000000000f */
[----:B------:R-:W-:Y:S01]  /*47a70*/  PRMT R6, RZ, 0x7610, R6 ;  /* 0x00007610ff067816 */ /* 0x000fe20000000006 */
[----:B------:R-:W3:Y:S01]  /*47a80*/  LDL R57, [R1+0xee8] ;  /* 0x000ee80001397983 */ /* 0x000ee20000100800 */
[----:B------:R-:W-:Y:S02]  /*47a90*/  PRMT R5, RZ, 0x7610, R5 ;  /* 0x00007610ff057816 */ /* 0x000fe40000000005 */
[----:B------:R-:W-:Y:S01]  /*47aa0*/  PRMT R3, RZ, 0x7610, R3 ;  /* 0x00007610ff037816 */ /* 0x000fe20000000003 */
[----:B------:R-:W3:Y:S01]  /*47ab0*/  LDL R56, [R1+0xef8] ;  /* 0x000ef80001387983 */ /* 0x000ee20000100800 */
[----:B0-----:R-:W-:-:S03]  /*47ac0*/  @P1 IMAD.MOV.U32 R36, RZ, RZ, R10 ;  /* 0x000000ffff241224 */ /* 0x001fc600078e000a */
[----:B------:R-:W3:Y:S01]  /*47ad0*/  LDL R10, [R1+0xe8c] ;  /* 0x000e8c00010a7983 */ /* 0x000ee20000100800 */
[----:B------:R-:W-:-:S03]  /*47ae0*/  @P1 IMAD.MOV.U32 R37, RZ, RZ, R43 ;  /* 0x000000ffff251224 */ /* 0x000fc600078e002b */
[----:B------:R-:W3:Y:S04]  /*47af0*/  LDL R55, [R1+0xefc] ;  /* 0x000efc0001377983 */ /* 0x000ee80000100800 */
[----:B------:R-:W3:Y:S04]  /*47b00*/  LDL R54, [R1+0xf00] ;  /* 0x000f000001367983 */ /* 0x000ee80000100800 */
[----:B------:R0:W3:Y:S01]  /*47b10*/  @P1 LDG.E.U8 R35, desc[UR18][R36.64] ;  /* 0x0000001224231981 */ /* 0x0000e2000c1e1100 */
[----:B------:R-:W-:-:S03]  /*47b20*/  ISETP.GT.AND P1, PT, R16, 0xd2, PT ;  /* 0x000000d21000780c */ /* 0x000fc60003f24270 */
[----:B------:R-:W3:Y:S04]  /*47b30*/  LDL R60, [R1+0xf18] ;  /* 0x000f1800013c7983 */ /* 0x000ee80000100800 */
[----:B------:R-:W3:Y:S04]  /*47b40*/  LDL R59, [R1+0xf20] ;  /* 0x000f2000013b7983 */ /* 0x000ee80000100800 */
[----:B------:R-:W3:Y:S04]  /*47b50*/  LDL R58, [R1+0xf24] ;  /* 0x000f2400013a7983 */ /* 0x000ee80000100800 */
[----:B------:R-:W3:Y:S04]  /*47b60*/  LDL R63, [R1+0xf28] ;  /* 0x000f2800013f7983 */ /* 0x000ee80000100800 */
[----:B------:R-:W3:Y:S04]  /*47b70*/  LDL R62, [R1+0xf2c] ;  /* 0x000f2c00013e7983 */ /* 0x000ee80000100800 */
[----:B------:R-:W3:Y:S04]  /*47b80*/  LDL R61, [R1+0xf30] ;  /* 0x000f3000013d7983 */ /* 0x000ee80000100800 */
[----:B------:R-:W3:Y:S04]  /*47b90*/  LDL R67, [R1+0xf50] ;  /* 0x000f500001437983 */ /* 0x000ee80000100800 */
[----:B------:R-:W3:Y:S01]  /*47ba0*/  LDL R65, [R1+0xf54] ;  /* 0x000f540001417983 */ /* 0x000ee20000100800 */
[----:B0-----:R-:W-:-:S02]  /*47bb0*/  PRMT R36, RZ, 0x7610, R36 ;  /* 0x00007610ff247816 */ /* 0x001fc40000000024 */
[----:B------:R-:W-:Y:S02]  /*47bc0*/  PRMT R37, RZ, 0x7610, R37 ;  /* 0x00007610ff257816 */ /* 0x000fe40000000025 */
[----:B------:R-:W-:Y:S01]  /*47bd0*/  PRMT R4, RZ, 0x7610, R4 ;  /* 0x00007610ff047816 */ /* 0x000fe20000000004 */
[----:B------:R-:W3:Y:S01]  /*47be0*/  LDL R64, [R1+0xf60] ;  /* 0x000f600001407983 */ /* 0x000ee20000100800 */
[----:B------:R-:W-:-:S03]  /*47bf0*/  PRMT R13, RZ, 0x7610, R13 ;  /* 0x00007610ff0d7816 */ /* 0x000fc6000000000d */
[----:B------:R-:W3:Y:S01]  /*47c00*/  LDL R66, [R1+0xf78] ;  /* 0x000f780001427983 */ /* 0x000ee20000100800 */
[----:B------:R-:W-:-:S03]  /*47c10*/  PRMT R0, RZ, 0x7610, R0 ;  /* 0x00007610ff007816 */ /* 0x000fc60000000000 */
        /* <DEDUP_REMOVED lines=45> */
[----:B------:R-:W3:Y:S01]  /*47ef0*/  LDL R130, [R1+0x10b0] ;  /* 0x0010b00001827983 */ /* 0x000ee20000100800 */
[----:B------:R-:W-:-:S03]  /*47f00*/  PRMT R131, RZ, 0x7610, R131 ;  /* 0x00007610ff837816 */ /* 0x000fc60000000083 */
[----:B------:R-:W3:Y:S01]  /*47f10*/  LDL R128, [R1+0x10b8] ;  /* 0x0010b80001807983 */ /* 0x000ee20000100800 */
[----:B------:R-:W-:Y:S02]  /*47f20*/  PRMT R133, RZ, 0x7610, R133 ;  /* 0x00007610ff857816 */ /* 0x000fe40000000085 */
[----:B------:R-:W-:Y:S02]  /*47f30*/  PRMT R135, RZ, 0x7610, R135 ;  /* 0x00007610ff877816 */ /* 0x000fe40000000087 */
[----:B------:R-:W-:Y:S02]  /*47f40*/  PRMT R137, RZ, 0x7610, R137 ;  /* 0x00007610ff897816 */ /* 0x000fe40000000089 */
[----:B------:R-:W-:Y:S02]  /*47f50*/  PRMT R139, RZ, 0x7610, R139 ;  /* 0x00007610ff8b7816 */ /* 0x000fe4000000008b */
[----:B------:R-:W-:Y:S02]  /*47f60*/  PRMT R141, RZ, 0x7610, R141 ;  /* 0x00007610ff8d7816 */ /* 0x000fe4000000008d */
[----:B------:R-:W-:Y:S01]  /*47f70*/  PRMT R143, RZ, 0x7610, R143 ;  /* 0x00007610ff8f7816 */ /* 0x000fe2000000008f */
[----:B------:R-:W3:Y:S04]  /*47f80*/  LDL R134, [R1+0x1128] ;  /* 0x0011280001867983 */ /* 0x000ee80000100800 */
[----:B------:R-:W3:Y:S04]  /*47f90*/  LDL R132, [R1+0x112c] ;  /* 0x00112c0001847983 */ /* 0x000ee80000100800 */
[----:B--2---:R0:W2:Y:S02]  /*47fa0*/  @P2 LDG.E.U8 R36, desc[UR18][R38.64] ;  /* 0x0000001226242981 */ /* 0x0040a4000c1e1100 */
[----:B0-----:R-:W-:-:S02]  /*47fb0*/  @P2 IMAD.MOV.U32 R38, RZ, RZ, R41 ;  /* 0x000000ffff262224 */ /* 0x001fc400078e0029 */
[----:B----4-:R-:W-:Y:S02]  /*47fc0*/  @P2 IMAD.MOV.U32 R39, RZ, RZ, R42 ;  /* 0x000000ffff272224 */ /* 0x010fe400078e002a */
[----:B------:R-:W-:Y:S02]  /*47fd0*/  @P1 IMAD.MOV.U32 R41, RZ, RZ, R40 ;  /* 0x000000ffff291224 */ /* 0x000fe400078e0028 */
[----:B------:R-:W-:Y:S02]  /*47fe0*/  @P1 IMAD.MOV.U32 R40, RZ, RZ, R11 ;  /* 0x000000ffff281224 */ /* 0x000fe400078e000b */
[----:B------:R-:W4:Y:S04]  /*47ff0*/  LDL R11, [R1+0xea4] ;  /* 0x000ea400010b7983 */ /* 0x000f280000100800 */
[----:B------:R0:W2:Y:S01]  /*48000*/  @P2 LDG.E.U8 R37, desc[UR18][R38.64] ;  /* 0x0000001226252981 */ /* 0x0000a2000c1e1100 */
[----:B------:R-:W-:-:S02]  /*48010*/  ISETP.GT.AND P2, PT, R16, 0xd3, PT ;  /* 0x000000d31000780c */ /* 0x000fc40003f44270 */
[----:B0-----:R-:W-:-:S06]  /*48020*/  PRMT R38, RZ, 0x7610, R38 ;  /* 0x00007610ff267816 */ /* 0x001fcc0000000026 */
[----:B------:R3:W2:Y:S02]  /*48030*/  @P1 LDG.E.U8 R38, desc[UR18][R40.64] ;  /* 0x0000001228261981 */ /* 0x0006a4000c1e1100 */
[----:B---3--:R-:W-:Y:S02]  /*48040*/  @P1 IMAD.MOV.U32 R41, RZ, RZ, R12 ;  /* 0x000000ffff291224 */ /* 0x008fe400078e000c */
[----:B------:R-:W3:Y:S01]  /*48050*/  LDL R12, [R1+0xea8] ;  /* 0x000ea800010c7983 */ /* 0x000ee20000100800 */
[----:B------:R-:W-:-:S03]  /*48060*/  @P1 IMAD.MOV.U32 R40, RZ, RZ, R9 ;  /* 0x000000ffff281224 */ /* 0x000fc600078e0009 */
[----:B------:R-:W2:Y:S01]  /*48070*/  LDL R9, [R1+0xeac] ;  /* 0x000eac0001097983 */ /* 0x000ea20000100800 */
[----:B------:R-:W-:Y:S01]  /*48080*/  PRMT R39, RZ, 0x7610, R39 ;  /* 0x00007610ff277816 */ /* 0x000fe20000000027 */
[----:B------:R-:W-:Y:S02]  /*48090*/  @P2 IMAD.MOV.U32 R42, RZ, RZ, R7 ;  /* 0x000000ffff2a2224 */ /* 0x000fe400078e0007 */
[----:B------:R-:W2:Y:S04]  /*480a0*/  LDL R7, [R1+0xeb4] ;  /* 0x000eb40001077983 */ /* 0x000ea80000100800 */
[----:B------:R0:W2:Y:S01]  /*480b0*/  @P1 LDG.E.U8 R39, desc[UR18][R40.64] ;  /* 0x0000001228271981 */ /* 0x0000a2000c1e1100 */
[----:B------:R-:W-:-:S03]  /*480c0*/  @P2 IMAD.MOV.U32 R43, RZ, RZ, R8 ;  /* 0x000000ffff2b2224 */ /* 0x000fc600078e0008 */
[----:B------:R-:W2:Y:S01]  /*480d0*/  LDL R8, [R1+0xeb0] ;  /* 0x000eb00001087983 */ /* 0x000ea20000100800 */
[----:B0-----:R-:W-:-:S06]  /*480e0*/  PRMT R40, RZ, 0x7610, R40 ;  /* 0x00007610ff287816 */ /* 0x001fcc0000000028 */
[----:B------:R0:W2:Y:S02]  /*480f0*/  @P2 LDG.E.U8 R40, desc[UR18][R42.64] ;  /* 0x000000122a282981 */ /* 0x0000a4000c1e1100 */
[----:B0-----:R-:W-:Y:S02]  /*48100*/  @P2 IMAD.MOV.U32 R42, RZ, RZ, R10 ;  /* 0x000000ffff2a2224 */ /* 0x001fe400078e000a */
[----:B------:R-:W2:Y:S01]  /*48110*/  LDL R10, [R1+0xebc] ;  /* 0x000ebc00010a7983 */ /* 0x000ea20000100800 */
[C---:B------:R-:W-:Y:S02]  /*48120*/  ISETP.GT.AND P1, PT, R16.reuse, 0xd4, PT ;  /* 0x000000d41000780c */ /* 0x040fe40003f24270 */
[----:B------:R-:W-:Y:S01]  /*48130*/  PRMT R41, RZ, 0x7610, R41 ;  /* 0x00007610ff297816 */ /* 0x000fe20000000029 */
[----:B------:R-:W-:Y:S02]  /*48140*/  @P2 IMAD.MOV.U32 R43, RZ, RZ, R49 ;  /* 0x000000ffff2b2224 */ /* 0x000fe400078e0031 */
[----:B------:R-:W2:Y:S04]  /*48150*/  LDL R49, [R1+0xecc] ;  /* 0x000ecc0001317983 */ /* 0x000ea80000100800 */
[----:B------:R0:W2:Y:S01]  /*48160*/  @P2 LDG.E.U8 R41, desc[UR18][R42.64] ;  /* 0x000000122a292981 */ /* 0x0000a2000c1e1100 */
[----:B------:R-:W-:-:S02]  /*48170*/  ISETP.GT.AND P2, PT, R16, 0xd5, PT ;  /* 0x000000d51000780c */ /* 0x000fc40003f44270 */
[----:B0-----:R-:W-:Y:S02]  /*48180*/  PRMT R42, RZ, 0x7610, R42 ;  /* 0x00007610ff2a7816 */ /* 0x001fe4000000002a */
[----:B------:R-:W-:-:S04]  /*48190*/  PRMT R43, RZ, 0x7610, R43 ;  /* 0x00007610ff2b7816 */ /* 0x000fc8000000002b */
[----:B------:R0:W2:Y:S02]  /*481a0*/  @P1 LDG.E.U8 R42, desc[UR18][R44.64] ;  /* 0x000000122c2a1981 */ /* 0x0000a4000c1e1100 */
[----:B0-----:R-:W-:Y:S02]  /*481b0*/  @P1 IMAD.MOV.U32 R44, RZ, RZ, R47 ;  /* 0x000000ffff2c1224 */ /* 0x001fe400078e002f */
[----:B------:R-:W-:Y:S02]  /*481c0*/  @P1 IMAD.MOV.U32 R45, RZ, RZ, R48 ;  /* 0x000000ffff2d1224 */ /* 0x000fe400078e0030 */
[----:B------:R-:W-:Y:S01]  /*481d0*/  @P2 IMAD.MOV.U32 R47, RZ, RZ, R46 ;  /* 0x000000ffff2f2224 */ /* 0x000fe200078e002e */
[----:B------:R-:W2:Y:S04]  /*481e0*/  LDL R48, [R1+0xed0] ;  /* 0x000ed00001307983 */ /* 0x000ea80000100800 */
[----:B------:R0:W2:Y:S01]  /*481f0*/  @P1 LDG.E.U8 R43, desc[UR18][R44.64] ;  /* 0x000000122c2b1981 */ /* 0x0000a2000c1e1100 */
[----:B------:R-:W-:-:S02]  /*48200*/  ISETP.GT.AND P1, PT, R16, 0xd6, PT ;  /* 0x000000d61000780c */ /* 0x000fc40003f24270 */
[----:B0-----:R-:W-:Y:S02]  /*48210*/  PRMT R44, RZ, 0x7610, R44 ;  /* 0x00007610ff2c7816 */ /* 0x001fe4000000002c */
[----:B------:R-:W-:Y:S01]  /*48220*/  PRMT R45, RZ, 0x7610, R45 ;  /* 0x00007610ff2d7816 */ /* 0x000fe2000000002d */
[----:B----4-:R-:W-:Y:S02]  /*48230*/  @P2 IMAD.MOV.U32 R46, RZ, RZ, R11 ;  /* 0x000000ffff2e2224 */ /* 0x010fe400078e000b */
[----:B------:R-:W4:Y:S04]  /*48240*/  LDL R11, [R1+0xed4] ;  /* 0x000ed400010b7983 */ /* 0x000f280000100800 */
[----:B------:R3:W4:Y:S02]  /*48250*/  @P2 LDG.E.U8 R44, desc[UR18][R46.64] ;  /* 0x000000122e2c2981 */ /* 0x000724000c1e1100 */
[----:B---3--:R-:W-:-:S02]  /*48260*/  @P2 IMAD.MOV.U32 R47, RZ, RZ, R12 ;  /* 0x000000ffff2f2224 */ /* 0x008fc400078e000c */
[----:B------:R-:W3:Y:S01]  /*48270*/  LDL R12, [R1+0xed8] ;  /* 0x000ed800010c7983 */ /* 0x000ee20000100800 */
[----:B--2---:R-:W-:-:S03]  /*48280*/  @P2 IMAD.MOV.U32 R46, RZ, RZ, R9 ;  /* 0x000000ffff2e2224 */ /* 0x004fc600078e0009 */
[----:B------:R-:W2:Y:S04]  /*48290*/  LDL R9, [R1+0xedc] ;  /* 0x000edc0001097983 */ /* 0x000ea80000100800 */
[----:B------:R0:W2:Y:S02]  /*482a0*/  @P2 LDG.E.U8 R45, desc[UR18][R46.64] ;  /* 0x000000122e2d2981 */ /* 0x0000a4000c1e1100 */
[----:B0-----:R-:W-:Y:S02]  /*482b0*/  @P1 IMAD.MOV.U32 R46, RZ, RZ, R7 ;  /* 0x000000ffff2e1224 */ /* 0x001fe400078e0007 */
[----:B------:R-:W2:Y:S01]  /*482c0*/  LDL R7, [R1+0xee4] ;  /* 0x000ee40001077983 */ /* 0x000ea20000100800 */
[----:B------:R-:W-:-:S03]  /*482d0*/  @P1 IMAD.MOV.U32 R47, RZ, RZ, R8 ;  /* 0x000000ffff2f1224 */ /* 0x000fc600078e0008 */
[----:B------:R-:W2:Y:S04]  /*482e0*/  LDL R8, [R1+0xee0] ;  /* 0x000ee00001087983 */ /* 0x000ea80000100800 */
[----:B------:R0:W2:Y:S02]  /*482f0*/  @P1 LDG.E.U8 R15, desc[UR18][R46.64] ;  /* 0x000000122e0f1981 */ /* 0x0000a4000c1e1100 */
[----:B0-----:R-:W-:Y:S02]  /*48300*/  @P1 IMAD.MOV.U32 R46, RZ, RZ, R10 ;  /* 0x000000ffff2e1224 */ /* 0x001fe400078e000a */
[----:B------:R-:W2:Y:S01]  /*48310*/  LDL R10, [R1+0xeec] ;  /* 0x000eec00010a7983 */ /* 0x000ea20000100800 */
[----:B------:R-:W-:Y:S01]  /*48320*/  ISETP.GT.AND P2, PT, R16, 0xd7, PT ;  /* 0x000000d71000780c */ /* 0x000fe20003f44270 */
[----:B------:R-:W-:-:S02]  /*48330*/  @P1 IMAD.MOV.U32 R47, RZ, RZ, R53 ;  /* 0x000000ffff2f1224 */ /* 0x000fc400078e0035 */
[----:B------:R-:W2:Y:S04]  /*48340*/  LDL R53, [R1+0xef0] ;  /* 0x000ef00001357983 */ /* 0x000ea80000100800 */
[----:B------:R0:W2:Y:S01]  /*48350*/  @P1 LDG.E.U8 R6, desc[UR18][R46.64] ;  /* 0x000000122e061981 */ /* 0x0000a2000c1e1100 */
[----:B------:R-:W-:-:S05]  /*48360*/  ISETP.GT.AND P1, PT, R16, 0xd8, PT ;  /* 0x000000d81000780c */ /* 0x000fca0003f24270 */
[----:B0-----:R-:W-:Y:S02]  /*48370*/  @P2 IMAD.MOV.U32 R46, RZ, RZ, R51 ;  /* 0x000000ffff2e2224 */ /* 0x001fe400078e0033 */
[----:B------:R-:W-:Y:S02]  /*48380*/  @P2 IMAD.MOV.U32 R47, RZ, RZ, R52 ;  /* 0x000000ffff2f2224 */ /* 0x000fe400078e0034 */
[----:B------:R-:W2:Y:S04]  /*48390*/  LDL R52, [R1+0xef4] ;  /* 0x000ef40001347983 */ /* 0x000ea80000100800 */
[----:B------:R0:W2:Y:S02]  /*483a0*/  @P2 LDG.E.U8 R5, desc[UR18][R46.64] ;  /* 0x000000122e052981 */ /* 0x0000a4000c1e1100 */
[----:B0-----:R-:W-:-:S02]  /*483b0*/  @P2 IMAD.MOV.U32 R46, RZ, RZ, R49 ;  /* 0x000000ffff2e2224 */ /* 0x001fc400078e0031 */
[----:B------:R-:W-:Y:S02]  /*483c0*/  @P2 IMAD.MOV.U32 R47, RZ, RZ, R50 ;  /* 0x000000ffff2f2224 */ /* 0x000fe400078e0032 */
[----:B------:R-:W-:-:S03]  /*483d0*/  @P1 IMAD.MOV.U32 R49, RZ, RZ, R48 ;  /* 0x000000ffff311224 */ /* 0x000fc600078e0030 */
[----:B------:R0:W2:Y:S01]  /*483e0*/  @P2 LDG.E.U8 R3, desc[UR18][R46.64] ;  /* 0x000000122e032981 */ /* 0x0000a2000c1e1100 */
[----:B------:R-:W-:Y:S02]  /*483f0*/  ISETP.GT.AND P2, PT, R16, 0xd9, PT ;  /* 0x000000d91000780c */ /* 0x000fe40003f44270 */
        /* <DEDUP_REMOVED lines=9> */
[----:B------:R0:W2:Y:S01]  /*48490*/  @P1 LDG.E.U8 R47, desc[UR18][R48.64] ;  /* 0x00000012302f1981 */ /* 0x0000a2000c1e1100 */
[----:B------:R-:W-:-:S03]  /*484a0*/  @P2 IMAD.MOV.U32 R50, RZ, RZ, R7 ;  /* 0x000000ffff322224 */ /* 0x000fc600078e0007 */
[----:B------:R-:W2:Y:S01]  /*484b0*/  LDL R7, [R1+0xf14] ;  /* 0x000f140001077983 */ /* 0x000ea20000100800 */
[----:B0-----:R-:W-:Y:S01]  /*484c0*/  PRMT R48, RZ, 0x7610, R48 ;  /* 0x00007610ff307816 */ /* 0x001fe20000000030 */
[----:B------:R-:W-:Y:S02]  /*484d0*/  @P2 IMAD.MOV.U32 R51, RZ, RZ, R8 ;  /* 0x000000ffff332224 */ /* 0x000fe400078e0008 */
[----:B------:R-:W2:Y:S04]  /*484e0*/  LDL R8, [R1+0xf10] ;  /* 0x000f100001087983 */ /* 0x000ea80000100800 */
[----:B------:R0:W2:Y:S02]  /*484f0*/  @P2 LDG.E.U8 R48, desc[UR18][R50.64] ;  /* 0x0000001232302981 */ /* 0x0000a4000c1e1100 */
[----:B0-----:R-:W-:-:S02]  /*48500*/  @P2 IMAD.MOV.U32 R50, RZ, RZ, R10 ;  /* 0x000000ffff322224 */ /* 0x001fc400078e000a */
[----:B------:R-:W2:Y:S01]  /*48510*/  LDL R10, [R1+0xf1c] ;  /* 0x000f1c00010a7983 */ /* 0x000ea20000100800 */
[----:B------:R-:W-:Y:S02]  /*48520*/  ISETP.GT.AND P1, PT, R16, 0xda, PT ;  /* 0x000000da1000780c */ /* 0x000fe40003f24270 */
[----:B------:R-:W-:Y:S01]  /*48530*/  PRMT R49, RZ, 0x7610, R49 ;  /* 0x00007610ff317816 */ /* 0x000fe20000000031 */
[----:B------:R-:W-:-:S05]  /*48540*/  @P2 IMAD.MOV.U32 R51, RZ, RZ, R57 ;  /* 0x000000ffff332224 */ /* 0x000fca00078e0039 */
[----:B------:R0:W2:Y:S01]  /*48550*/  @P2 LDG.E.U8 R49, desc[UR18][R50.64] ;  /* 0x0000001232312981 */ /* 0x0000a2000c1e1100 */
[----:B------:R-:W-:Y:S02]  /*48560*/  ISETP.GT.AND P2, PT, R16, 0xdb, PT ;  /* 0x000000db1000780c */ /* 0x000fe40003f44270 */
[----:B0-----:R-:W-:Y:S02]  /*48570*/  PRMT R50, RZ, 0x7610, R50 ;  /* 0x00007610ff327816 */ /* 0x001fe40000000032 */
[----:B------:R-:W-:-:S04]  /*48580*/  PRMT R51, RZ, 0x7610, R51 ;  /* 0x00007610ff337816 */ /* 0x000fc80000000033 */
[----:B------:R0:W2:Y:S02]  /*48590*/  @P1 LDG.E.U8 R50, desc[UR18][R52.64] ;  /* 0x0000001234321981 */ /* 0x0000a4000c1e1100 */
[----:B0-----:R-:W-:Y:S02]  /*485a0*/  @P1 IMAD.MOV.U32 R52, RZ, RZ, R55 ;  /* 0x000000ffff341224 */ /* 0x001fe400078e0037 */
        /* <DEDUP_REMOVED lines=21> */
[----:B------:R-:W-:Y:S01]  /*48700*/  @P1 IMAD.MOV.U32 R56, RZ, RZ, R10 ;  /* 0x000000ffff381224 */ /* 0x000fe200078e000a */
[----:B------:R-:W2:Y:S04]  /*48710*/  LDL R60, [R1+0xf48] ;  /* 0x000f4800013c7983 */ /* 0x000ea80000100800 */
[----:B------:R-:W2:Y:S01]  /*48720*/  LDL R10, [R1+0xf4c] ;  /* 0x000f4c00010a7983 */ /* 0x000ea20000100800 */
[----:B------:R-:W-:Y:S02]  /*48730*/  ISETP.GT.AND P2, PT, R16, 0xdd, PT ;  /* 0x000000dd1000780c */ /* 0x000fe40003f44270 */
[----:B------:R-:W-:-:S06]  /*48740*/  PRMT R55, RZ, 0x7610, R55 ;  /* 0x00007610ff377816 */ /* 0x000fcc0000000037 */
        /* <DEDUP_REMOVED lines=12> */
[----:B----4-:R-:W-:Y:S02]  /*48810*/  @P1 IMAD.MOV.U32 R58, RZ, RZ, R11 ;  /* 0x000000ffff3a1224 */ /* 0x010fe400078e000b */
[----:B------:R-:W4:Y:S04]  /*48820*/  LDL R11, [R1+0xf64] ;  /* 0x000f6400010b7983 */ /* 0x000f280000100800 */
[----:B------:R3:W4:Y:S02]  /*48830*/  @P1 LDG.E.U8 R4, desc[UR18][R58.64] ;  /* 0x000000123a041981 */ /* 0x000724000c1e1100 */
[----:B---3--:R-:W-:Y:S02]  /*48840*/  @P1 IMAD.MOV.U32 R59, RZ, RZ, R12 ;  /* 0x000000ffff3b1224 */ /* 0x008fe400078e000c */
[----:B------:R-:W3:Y:S01]  /*48850*/  LDL R12, [R1+0xf68] ;  /* 0x000f6800010c7983 */ /* 0x000ee20000100800 */
[----:B--2---:R-:W-:-:S03]  /*48860*/  @P1 IMAD.MOV.U32 R58, RZ, RZ, R9 ;  /* 0x000000ffff3a1224 */ /* 0x004fc600078e0009 */
[----:B------:R-:W2:Y:S04]  /*48870*/  LDL R9, [R1+0xf6c] ;  /* 0x000f6c0001097983 */ /* 0x000ea80000100800 */
[----:B------:R0:W2:Y:S02]  /*48880*/  @P1 LDG.E.U8 R13, desc[UR18][R58.64] ;  /* 0x000000123a0d1981 */ /* 0x0000a4000c1e1100 */
[----:B0-----:R-:W-:Y:S02]  /*48890*/  @P2 IMAD.MOV.U32 R58, RZ, RZ, R7 ;  /* 0x000000ffff3a2224 */ /* 0x001fe400078e0007 */
[----:B------:R-:W2:Y:S01]  /*488a0*/  LDL R7, [R1+0xf74] ;  /* 0x000f740001077983 */ /* 0x000ea20000100800 */
[----:B------:R-:W-:-:S03]  /*488b0*/  @P2 IMAD.MOV.U32 R59, RZ, RZ, R8 ;  /* 0x000000ffff3b2224 */ /* 0x000fc600078e0008 */
[----:B------:R-:W2:Y:S01]  /*488c0*/  LDL R8, [R1+0xf70] ;  /* 0x000f700001087983 */ /* 0x000ea20000100800 */
[----:B------:R-:W-:Y:S02]  /*488d0*/  @P2 IMAD.MOV.U32 R61, RZ, RZ, R60 ;  /* 0x000000ffff3d2224 */ /* 0x000fe400078e003c */
[----:B------:R-:W-:Y:S01]  /*488e0*/  @P2 IMAD.MOV.U32 R60, RZ, RZ, R10 ;  /* 0x000000ffff3c2224 */ /* 0x000fe200078e000a */
[----:B------:R-:W-:Y:S01]  /*488f0*/  ISETP.GT.AND P1, PT, R16, 0xe0, PT ;  /* 0x000000e01000780c */ /* 0x000fe20003f24270 */
[----:B------:R-:W2:Y:S04]  /*48900*/  LDL R10, [R1+0xf7c] ;  /* 0x000f7c00010a7983 */ /* 0x000ea80000100800 */
[----:B------:R0:W2:Y:S02]  /*48910*/  @P2 LDG.E.U8 R0, desc[UR18][R58.64] ;  /* 0x000000123a002981 */ /* 0x0000a4000c1e1100 */
[----:B0-----:R-:W-:-:S02]  /*48920*/  PRMT R58, RZ, 0x7610, R58 ;  /* 0x00007610ff3a7816 */ /* 0x001fc4000000003a */
[----:B------:R-:W-:-:S04]  /*48930*/  PRMT R59, RZ, 0x7610, R59 ;  /* 0x00007610ff3b7816 */ /* 0x000fc8000000003b */
[----:B------:R0:W2:Y:S01]  /*48940*/  @P2 LDG.E.U8 R58, desc[UR18][R60.64] ;  /* 0x000000123c3a2981 */ /* 0x0000a2000c1e1100 */
[----:B------:R-:W-:Y:S01]  /*48950*/  ISETP.GT.AND P2, PT, R16, 0xe1, PT ;  /* 0x000000e11000780c */ /* 0x000fe20003f44270 */
[----:B0-----:R-:W-:Y:S02]  /*48960*/  @P1 IMAD.MOV.U32 R60, RZ, RZ, R65 ;  /* 0x000000ffff3c1224 */ /* 0x001fe400078e0041 */
[----:B------:R-:W-:-:S05]  /*48970*/  @P1 IMAD.MOV.U32 R61, RZ, RZ, R67 ;  /* 0x000000ffff3d1224 */ /* 0x000fca00078e0043 */
[----:B------:R0:W2:Y:S02]  /*48980*/  @P1 LDG.E.U8 R59, desc[UR18][R60.64] ;  /* 0x000000123c3b1981 */ /* 0x0000a4000c1e1100 */
[----:B0-----:R-:W-:Y:S02]  /*48990*/  PRMT R60, RZ, 0x7610, R60 ;  /* 0x00007610ff3c7816 */ /* 0x001fe4000000003c */
[----:B------:R-:W-:-:S04]  /*489a0*/  PRMT R61, RZ, 0x7610, R61 ;  /* 0x00007610ff3d7816 */ /* 0x000fc8000000003d */
[----:B------:R0:W2:Y:S01]  /*489b0*/  @P1 LDG.E.U8 R60, desc[UR18][R62.64] ;  /* 0x000000123e3c1981 */ /* 0x0000a2000c1e1100 */
[----:B------:R-:W-:Y:S01]  /*489c0*/  ISETP.GT.AND P1, PT, R16, 0xe2, PT ;  /* 0x000000e21000780c */ /* 0x000fe20003f24270 */
[----:B0-----:R-:W-:-:S12]  /*489d0*/  @P2 IMAD.MOV.U32 R63, RZ, RZ, R64 ;  /* 0x000000ffff3f2224 */ /* 0x001fd800078e0040 */
[----:B------:R-:W-:Y:S02]  /*489e0*/  @P1 IMAD.MOV.U32 R67, RZ, RZ, R66 ;  /* 0x000000ffff431224 */ /* 0x000fe400078e0042 */
[----:B----4-:R-:W-:Y:S02]  /*489f0*/  @P2 IMAD.MOV.U32 R62, RZ, RZ, R11 ;  /* 0x000000ffff3e2224 */ /* 0x010fe400078e000b */
[----:B------:R-:W4:Y:S04]  /*48a00*/  LDL R11, [R1+0xf94] ;  /* 0x000f9400010b7983 */ /* 0x000f280000100800 */
[----:B------:R0:W4:Y:S02]  /*48a10*/  @P2 LDG.E.U8 R61, desc[UR18][R62.64] ;  /* 0x000000123e3d2981 */ /* 0x000124000c1e1100 */
[----:B0-----:R-:W-:Y:S01]  /*48a20*/  PRMT R62, RZ, 0x7610, R62 ;  /* 0x00007610ff3e7816 */ /* 0x001fe2000000003e */
        /* <DEDUP_REMOVED lines=9> */
[----:B------:R-:W-:-:S03]  /*48ac0*/  @P1 IMAD.MOV.U32 R66, RZ, RZ, R10 ;  /* 0x000000ffff421224 */ /* 0x000fc600078e000a */
[----:B------:R-:W2:Y:S01]  /*48ad0*/  LDL R10, [R1+0xfac] ;  /* 0x000fac00010a7983 */ /* 0x000ea20000100800 */
[----:B------:R-:W-:Y:S02]  /*48ae0*/  PRMT R63, RZ, 0x7610, R63 ;  /* 0x00007610ff3f7816 */ /* 0x000fe4000000003f */
[----:B------:R-:W-:-:S04]  /*48af0*/  ISETP.GT.AND P2, PT, R16, 0xe3, PT ;  /* 0x000000e31000780c */ /* 0x000fc80003f44270 */
[----:B------:R0:W2:Y:S02]  /*48b00*/  @P1 LDG.E.U8 R63, desc[UR18][R64.64] ;  /* 0x00000012403f1981 */ /* 0x0000a4000c1e1100 */
[----:B0-----:R-:W-:Y:S02]  /*48b10*/  PRMT R64, RZ, 0x7610, R64 ;  /* 0x00007610ff407816 */ /* 0x001fe40000000040 */
        /* <DEDUP_REMOVED lines=35> */
[----:B------:R-:W-:Y:S02]  /*48d50*/  @P1 IMAD.MOV.U32 R73, RZ, RZ, R80 ;  /* 0x000000ffff491224 */ /* 0x000fe400078e0050 */
[----:B------:R-:W2:Y:S04]  /*48d60*/  LDL R80, [R1+0xfec] ;  /* 0x000fec0001507983 */ /* 0x000ea80000100800 */
[----:B------:R0:W2:Y:S02]  /*48d70*/  @P1 LDG.E.U8 R71, desc[UR18][R72.64] ;  /* 0x0000001248471981 */ /* 0x0000a4000c1e1100 */
[----:B0-----:R-:W-:-:S02]  /*48d80*/  PRMT R72, RZ, 0x7610, R72 ;  /* 0x00007610ff487816 */ /* 0x001fc40000000048 */
[----:B------:R-:W-:-:S04]  /*48d90*/  PRMT R73, RZ, 0x7610, R73 ;  /* 0x00007610ff497816 */ /* 0x000fc80000000049 */
[----:B------:R0:W2:Y:S01]  /*48da0*/  @P1 LDG.E.U8 R72, desc[UR18][R74.64] ;  /* 0x000000124a481981 */ /* 0x0000a2000c1e1100 */
[----:B------:R-:W-:Y:S01]  /*48db0*/  ISETP.GT.AND P1, PT, R16, 0xe8, PT ;  /* 0x000000e81000780c */ /* 0x000fe20003f24270 */
[----:B0-----:R-:W-:Y:S02]  /*48dc0*/  @P2 IMAD.MOV.U32 R75, RZ, RZ, R76 ;  /* 0x000000ffff4b2224 */ /* 0x001fe400078e004c */
[----:B----4-:R-:W-:Y:S02]  /*48dd0*/  @P2 IMAD.MOV.U32 R74, RZ, RZ, R11 ;  /* 0x000000ffff4a2224 */ /* 0x010fe400078e000b */
[----:B------:R-:W4:Y:S04]  /*48de0*/  LDL R11, [R1+0xff4] ;  /* 0x000ff400010b7983 */ /* 0x000f280000100800 */
[----:B------:R0:W4:Y:S02]  /*48df0*/  @P2 LDG.E.U8 R73, desc[UR18][R74.64] ;  /* 0x000000124a492981 */ /* 0x000124000c1e1100 */
[----:B0-----:R-:W-:-:S02]  /*48e00*/  PRMT R74, RZ, 0x7610, R74 ;  /* 0x00007610ff4a7816 */ /* 0x001fc4000000004a */
[----:B------:R-:W-:Y:S01]  /*48e10*/  PRMT R75, RZ, 0x7610, R75 ;  /* 0x00007610ff4b7816 */ /* 0x000fe2000000004b */
[----:B---3--:R-:W-:Y:S02]  /*48e20*/  @P2 IMAD.MOV.U32 R77, RZ, RZ, R12 ;  /* 0x000000ffff4d2224 */ /* 0x008fe400078e000c */
[----:B------:R-:W3:Y:S01]  /*48e30*/  LDL R12, [R1+0xff8] ;  /* 0x000ff800010c7983 */ /* 0x000ee20000100800 */
[----:B--2---:R-:W-:-:S03]  /*48e40*/  @P2 IMAD.MOV.U32 R76, RZ, RZ, R9 ;  /* 0x000000ffff4c2224 */ /* 0x004fc600078e0009 */
[----:B------:R-:W2:Y:S04]  /*48e50*/  LDL R9, [R1+0xffc] ;  /* 0x000ffc0001097983 */ /* 0x000ea80000100800 */
[----:B------:R0:W2:Y:S01]  /*48e60*/  @P2 LDG.E.U8 R74, desc[UR18][R76.64] ;  /* 0x000000124c4a2981 */ /* 0x0000a2000c1e1100 */
[----:B------:R-:W-:Y:S01]  /*48e70*/  ISETP.GT.AND P2, PT, R16, 0xe9, PT ;  /* 0x000000e91000780c */ /* 0x000fe20003f44270 */
[----:B0-----:R-:W-:Y:S02]  /*48e80*/  @P1 IMAD.MOV.U32 R76, RZ, RZ, R7 ;  /* 0x000000ffff4c1224 */ /* 0x001fe400078e0007 */
[----:B------:R-:W-:Y:S01]  /*48e90*/  @P1 IMAD.MOV.U32 R77, RZ, RZ, R79 ;  /* 0x000000ffff4d1224 */ /* 0x000fe200078e004f */
[----:B------:R-:W2:Y:S01]  /*48ea0*/  LDL R7, [R1+0x1004] ;  /* 0x0010040001077983 */ /* 0x000ea20000100800 */
[----:B------:R-:W-:-:S02]  /*48eb0*/  @P1 IMAD.MOV.U32 R79, RZ, RZ, R78 ;  /* 0x000000ffff4f1224 */ /* 0x000fc400078e004e */
[----:B------:R-:W-:Y:S01]  /*48ec0*/  @P1 IMAD.MOV.U32 R78, RZ, RZ, R8 ;  /* 0x000000ffff4e1224 */ /* 0x000fe200078e0008 */
[----:B------:R0:W2:Y:S04]  /*48ed0*/  @P1 LDG.E.U8 R75, desc[UR18][R76.64] ;  /* 0x000000124c4b1981 */ /* 0x0000a8000c1e1100 */
[----:B------:R-:W2:Y:S01]  /*48ee0*/  LDL R8, [R1+0x100c] ;  /* 0x00100c0001087983 */ /* 0x000ea20000100800 */
[----:B0-----:R-:W-:-:S06]  /*48ef0*/  PRMT R76, RZ, 0x7610, R76 ;  /* 0x00007610ff4c7816 */ /* 0x001fcc000000004c */
[----:B------:R0:W2:Y:S02]  /*48f00*/  @P1 LDG.E.U8 R76, desc[UR18][R78.64] ;  /* 0x000000124e4c1981 */ /* 0x0000a4000c1e1100 */
[----:B0-----:R-:W-:Y:S02]  /*48f10*/  @P2 IMAD.MOV.U32 R78, RZ, RZ, R10 ;  /* 0x000000ffff4e2224 */ /* 0x001fe400078e000a */
[----:B------:R-:W2:Y:S01]  /*48f20*/  LDL R10, [R1+0x1014] ;  /* 0x00101400010a7983 */ /* 0x000ea20000100800 */
[----:B------:R-:W-:Y:S01]  /*48f30*/  PRMT R77, RZ, 0x7610, R77 ;  /* 0x00007610ff4d7816 */ /* 0x000fe2000000004d */
[----:B------:R-:W-:Y:S01]  /*48f40*/  @P2 IMAD.MOV.U32 R79, RZ, RZ, R83 ;  /* 0x000000ffff4f2224 */ /* 0x000fe200078e0053 */
[----:B------:R-:W-:-:S04]  /*48f50*/  ISETP.GT.AND P1, PT, R16, 0xea, PT ;  /* 0x000000ea1000780c */ /* 0x000fc80003f24270 */
[----:B------:R0:W2:Y:S02]  /*48f60*/  @P2 LDG.E.U8 R77, desc[UR18][R78.64] ;  /* 0x000000124e4d2981 */ /* 0x0000a4000c1e1100 */
[----:B0-----:R-:W-:Y:S02]  /*48f70*/  PRMT R78, RZ, 0x7610, R78 ;  /* 0x00007610ff4e7816 */ /* 0x001fe4000000004e */
        /* <DEDUP_REMOVED lines=26> */
[----:B------:R-:W2:Y:S01]  /*49120*/  LDL R10, [R1+0x1058] ;  /* 0x00105800010a7983 */ /* 0x000ea20000100800 */
[----:B------:R-:W-:Y:S01]  /*49130*/  ISETP.GT.AND P2, PT, R16, 0xed, PT ;  /* 0x000000ed1000780c */ /* 0x000fe20003f44270 */
[----:B------:R-:W-:Y:S02]  /*49140*/  @P1 IMAD.MOV.U32 R83, RZ, RZ, R116 ;  /* 0x000000ffff531224 */ /* 0x000fe400078e0074 */
[----:B------:R-:W2:Y:S04]  /*49150*/  LDL R116, [R1+0x10d4] ;  /* 0x0010d40001747983 */ /* 0x000ea80000100800 */
[----:B------:R0:W2:Y:S02]  /*49160*/  @P1 LDG.E.U8 R87, desc[UR18][R82.64] ;  /* 0x0000001252571981 */ /* 0x0000a4000c1e1100 */
[----:B0-----:R-:W-:-:S02]  /*49170*/  @P1 IMAD.MOV.U32 R82, RZ, RZ, R118 ;  /* 0x000000ffff521224 */ /* 0x001fc400078e0076 */
[----:B------:R-:W-:Y:S01]  /*49180*/  @P1 IMAD.MOV.U32 R83, RZ, RZ, R120 ;  /* 0x000000ffff531224 */ /* 0x000fe200078e0078 */
[----:B------:R-:W2:Y:S04]  /*49190*/  LDL R118, [R1+0x10dc] ;  /* 0x0010dc0001767983 */ /* 0x000ea80000100800 */
[----:B------:R-:W2:Y:S04]  /*491a0*/  LDL R120, [R1+0x10d0] ;  /* 0x0010d00001787983 */ /* 0x000ea80000100800 */
[----:B------:R0:W2:Y:S01]  /*491b0*/  @P1 LDG.E.U8 R89, desc[UR18][R82.64] ;  /* 0x0000001252591981 */ /* 0x0000a2000c1e1100 */
[----:B------:R-:W-:Y:S01]  /*491c0*/  ISETP.GT.AND P1, PT, R16, 0xf0, PT ;  /* 0x000000f01000780c */ /* 0x000fe20003f24270 */
[----:B0-----:R-:W-:-:S02]  /*491d0*/  @P2 IMAD.MOV.U32 R83, RZ, RZ, R124 ;  /* 0x000000ffff532224 */ /* 0x001fc400078e007c */
[----:B------:R-:W2:Y:S01]  /*491e0*/  LDL R124, [R1+0x10d8] ;  /* 0x0010d800017c7983 */ /* 0x000ea20000100800 */
[----:B----4-:R-:W-:-:S03]  /*491f0*/  @P2 IMAD.MOV.U32 R82, RZ, RZ, R11 ;  /* 0x000000ffff522224 */ /* 0x010fc600078e000b */
        /* <DEDUP_REMOVED lines=14> */
[----:B------:R-:W-:-:S03]  /*492e0*/  @P1 IMAD.MOV.U32 R83, RZ, RZ, R10 ;  /* 0x000000ffff531224 */ /* 0x000fc600078e000a */
[----:B------:R-:W2:Y:S01]  /*492f0*/  LDL R10, [R1+0x1048] ;  /* 0x00104800010a7983 */ /* 0x000ea20000100800 */
[----:B------:R-:W-:-:S03]  /*49300*/  ISETP.GT.AND P2, PT, R16, 0xf8, PT ;  /* 0x000000f81000780c */ /* 0x000fc60003f44270 */
[----:B------:R0:W2:Y:S01]  /*49310*/  @P1 LDG.E.U8 R97, desc[UR18][R82.64] ;  /* 0x0000001252611981 */ /* 0x0000a2000c1e1100 */
[----:B------:R-:W-:-:S09]  /*49320*/  ISETP.GT.AND P1, PT, R16, 0xee, PT ;  /* 0x000000ee1000780c */ /* 0x000fd20003f24270 */
        /* <DEDUP_REMOVED lines=11> */
[----:B----4-:R-:W-:-:S02]  /*493e0*/  @P1 IMAD.MOV.U32 R82, RZ, RZ, R11 ;  /* 0x000000ffff521224 */ /* 0x010fc400078e000b */
[----:B------:R-:W4:Y:S01]  /*493f0*/  LDL R11, [R1+0x1074] ;  /* 0x00107400010b7983 */ /* 0x000f220000100800 */
[----:B---3--:R-:W-:-:S03]  /*49400*/  @P1 IMAD.MOV.U32 R83, RZ, RZ, R12 ;  /* 0x000000ffff531224 */ /* 0x008fc600078e000c */
[----:B------:R-:W3:Y:S04]  /*49410*/  LDL R12, [R1+0x1070] ;  /* 0x00107000010c7983 */ /* 0x000ee80000100800 */
[----:B------:R2:W3:Y:S02]  /*49420*/  @P1 LDG.E.U8 R103, desc[UR18][R82.64] ;  /* 0x0000001252671981 */ /* 0x0004e4000c1e1100 */
[----:B--2---:R-:W-:Y:S02]  /*49430*/  @P1 IMAD.MOV.U32 R82, RZ, RZ, R9 ;  /* 0x000000ffff521224 */ /* 0x004fe400078e0009 */
[----:B------:R-:W-:Y:S01]  /*49440*/  @P1 IMAD.MOV.U32 R83, RZ, RZ, R126 ;  /* 0x000000ffff531224 */ /* 0x000fe200078e007e */
[----:B------:R-:W2:Y:S04]  /*49450*/  LDL R9, [R1+0x10e4] ;  /* 0x0010e40001097983 */ /* 0x000ea80000100800 */
[----:B------:R-:W2:Y:S04]  /*49460*/  LDL R126, [R1+0x1088] ;  /* 0x00108800017e7983 */ /* 0x000ea80000100800 */
[----:B------:R0:W2:Y:S02]  /*49470*/  @P1 LDG.E.U8 R105, desc[UR18][R82.64] ;  /* 0x0000001252691981 */ /* 0x0000a4000c1e1100 */
[----:B0-----:R-:W-:-:S02]  /*49480*/  @P2 IMAD.MOV.U32 R83, RZ, RZ, R122 ;  /* 0x000000ffff532224 */ /* 0x001fc400078e007a */
        /* <DEDUP_REMOVED lines=28> */
[----:B------:R-:W2:Y:S01]  /*49650*/  LDL R9, [R1+0x109c] ;  /* 0x00109c0001097983 */ /* 0x000ea20000100800 */
[----:B------:R-:W-:-:S03]  /*49660*/  @P1 IMAD.MOV.U32 R83, RZ, RZ, R122 ;  /* 0x000000ffff531224 */ /* 0x000fc600078e007a */
        /* <DEDUP_REMOVED lines=34> */
[----:B------:R0:W2:Y:S01]  /*49890*/  @P2 LDG.E.U8 R129, desc[UR18][R82.64] ;  /* 0x0000001252812981 */ /* 0x0000a2000c1e1100 */
[----:B------:R-:W-:Y:S01]  /*498a0*/  ISETP.GT.AND P2, PT, R16, 0xfa, PT ;  /* 0x000000fa1000780c */ /* 0x000fe20003f44270 */
        /* <DEDUP_REMOVED lines=14> */
[----:B------:R4:W2:Y:S01]  /*49990*/  @P2 LDG.E.U8 R135, desc[UR18][R82.64] ;  /* 0x0000001252872981 */ /* 0x0008a2000c1e1100 */
[----:B------:R-:W-:Y:S01]  /*499a0*/  ISETP.GT.AND P2, PT, R16, 0xf6, PT ;  /* 0x000000f61000780c */ /* 0x000fe20003f44270 */
[----:B----4-:R-:W-:Y:S02]  /*499b0*/  @P1 IMAD.MOV.U32 R82, RZ, RZ, R11 ;  /* 0x000000ffff521224 */ /* 0x010fe400078e000b */
[----:B------:R-:W4:Y:S01]  /*499c0*/  LDL R11, [R1+0x1114] ;  /* 0x00111400010b7983 */ /* 0x000f220000100800 */
[----:B---3--:R-:W-:-:S03]  /*499d0*/  @P1 IMAD.MOV.U32 R83, RZ, RZ, R12 ;  /* 0x000000ffff531224 */ /* 0x008fc600078e000c */
[----:B------:R-:W3:Y:S04]  /*499e0*/  LDL R12, [R1+0x1110] ;  /* 0x00111000010c7983 */ /* 0x000ee80000100800 */
[----:B------:R2:W3:Y:S01]  /*499f0*/  @P1 LDG.E.U8 R137, desc[UR18][R82.64] ;  /* 0x0000001252891981 */ /* 0x0004e2000c1e1100 */
[----:B------:R-:W-:Y:S01]  /*49a00*/  ISETP.GT.AND P1, PT, R16, 0xf7, PT ;  /* 0x000000f71000780c */ /* 0x000fe20003f24270 */
[----:B--2---:R-:W-:Y:S02]  /*49a10*/  @P2 IMAD.MOV.U32 R82, RZ, RZ, R9 ;  /* 0x000000ffff522224 */ /* 0x004fe400078e0009 */
[----:B------:R-:W-:Y:S01]  /*49a20*/  @P2 IMAD.MOV.U32 R83, RZ, RZ, R130 ;  /* 0x000000ffff532224 */ /* 0x000fe200078e0082 */
[----:B------:R-:W2:Y:S01]  /*49a30*/  LDL R9, [R1+0x111c] ;  /* 0x00111c0001097983 */ /* 0x000ea20000100800 */
[----:B------:R-:W-:-:S03]  /*49a40*/  PRMT R145, RZ, 0x7610, R145 ;  /* 0x00007610ff917816 */ /* 0x000fc60000000091 */
        /* <DEDUP_REMOVED lines=8> */
[----:B------:R-:W-:Y:S01]  /*49ad0*/  @P1 IMAD.MOV.U32 R83, RZ, RZ, R8 ;  /* 0x000000ffff531224 */ /* 0x000fe200078e0008 */
[----:B------:R-:W2:Y:S04]  /*49ae0*/  LDL R7, [R1+0x1124] ;  /* 0x0011240001077983 */ /* 0x000ea80000100800 */
[----:B------:R-:W2:Y:S01]  /*49af0*/  LDL R8, [R1+0x1120] ;  /* 0x0011200001087983 */ /* 0x000ea20000100800 */
[----:B------:R-:W-:-:S03]  /*49b00*/  ISETP.GT.AND P2, PT, R16, 0xfb, PT ;  /* 0x000000fb1000780c */ /* 0x000fc60003f44270 */
[----:B------:R0:W2:Y:S01]  /*49b10*/  @P1 LDG.E.U8 R143, desc[UR18][R82.64] ;  /* 0x00000012528f1981 */ /* 0x0000a2000c1e1100 */
[----:B------:R-:W-:Y:S01]  /*49b20*/  PRMT R147, RZ, 0x7610, R147 ;  /* 0x00007610ff937816 */ /* 0x000fe20000000093 */
        /* <DEDUP_REMOVED lines=12> */
[----:B------:R-:W-:-:S03]  /*49bf0*/  @P2 IMAD.MOV.U32 R83, RZ, RZ, R118 ;  /* 0x000000ffff532224 */ /* 0x000fc600078e0076 */
[----:B------:R-:W2:Y:S01]  /*49c00*/  LDL R118, [R1+0x114c] ;  /* 0x00114c0001767983 */ /* 0x000ea20000100800 */
[C---:B------:R-:W-:Y:S02]  /*49c10*/  ISETP.GT.AND P1, PT, R16.reuse, 0xfc, PT ;  /* 0x000000fc1000780c */ /* 0x040fe40003f24270 */
[----:B------:R-:W-:Y:S02]  /*49c20*/  PRMT R149, RZ, 0x7610, R149 ;  /* 0x00007610ff957816 */ /* 0x000fe40000000095 */
[----:B------:R-:W-:Y:S02]  /*49c30*/  PRMT R151, RZ, 0x7610, R151 ;  /* 0x00007610ff977816 */ /* 0x000fe40000000097 */
[----:B------:R-:W-:Y:S01]  /*49c40*/  PRMT R153, RZ, 0x7610, R153 ;  /* 0x00007610ff997816 */ /* 0x000fe20000000099 */
[----:B------:R-:W2:Y:S04]  /*49c50*/  LDL.LU R156, [R1+0x538] ;  /* 0x00053800019c7983 */ /* 0x000ea80000300800 */
[----:B------:R4:W2:Y:S01]  /*49c60*/  @P2 LDG.E.U8 R149, desc[UR18][R82.64] ;  /* 0x0000001252952981 */ /* 0x0008a2000c1e1100 */
[----:B------:R-:W-:-:S03]  /*49c70*/  ISETP.GT.AND P2, PT, R16, 0xfd, PT ;  /* 0x000000fd1000780c */ /* 0x000fc60003f44270 */
[----:B------:R-:W2:Y:S04]  /*49c80*/  LDL.LU R158, [R1+0x530] ;  /* 0x00053000019e7983 */ /* 0x000ea80000300800 */
[----:B------:R-:W2:Y:S04]  /*49c90*/  LDL.LU R160, [R1+0x4f0] ;  /* 0x0004f00001a07983 */ /* 0x000ea80000300800 */
[----:B------:R-:W2:Y:S04]  /*49ca0*/  LDL.LU R162, [R1+0x4e8] ;  /* 0x0004e80001a27983 */ /* 0x000ea80000300800 */
[----:B------:R-:W2:Y:S01]  /*49cb0*/  LDL.LU R164, [R1+0x4a8] ;  /* 0x0004a80001a47983 */ /* 0x000ea20000300800 */
[----:B----4-:R-:W-:-:S02]  /*49cc0*/  @P1 IMAD.MOV.U32 R82, RZ, RZ, R11 ;  /* 0x000000ffff521224 */ /* 0x010fc400078e000b */
[----:B---3--:R-:W-:-:S05]  /*49cd0*/  @P1 IMAD.MOV.U32 R83, RZ, RZ, R12 ;  /* 0x000000ffff531224 */ /* 0x008fca00078e000c */
[----:B------:R2:W3:Y:S02]  /*49ce0*/  @P1 LDG.E.U8 R151, desc[UR18][R82.64] ;  /* 0x0000001252971981 */ /* 0x0004e4000c1e1100 */
[----:B--2---:R-:W-:Y:S02]  /*49cf0*/  @P1 IMAD.MOV.U32 R82, RZ, RZ, R9 ;  /* 0x000000ffff521224 */ /* 0x004fe400078e0009 */
[----:B------:R-:W-:-:S05]  /*49d00*/  @P1 IMAD.MOV.U32 R83, RZ, RZ, R10 ;  /* 0x000000ffff531224 */ /* 0x000fca00078e000a */
[----:B------:R0:W2:Y:S02]  /*49d10*/  @P1 LDG.E.U8 R153, desc[UR18][R82.64] ;  /* 0x0000001252991981 */ /* 0x0000a4000c1e1100 */
[----:B0-----:R-:W-:Y:S02]  /*49d20*/  @P2 IMAD.MOV.U32 R82, RZ, RZ, R7 ;  /* 0x000000ffff522224 */ /* 0x001fe400078e0007 */
[----:B------:R-:W-:Y:S01]  /*49d30*/  @P2 IMAD.MOV.U32 R83, RZ, RZ, R8 ;  /* 0x000000ffff532224 */ /* 0x000fe200078e0008 */
[----:B------:R-:W4:Y:S04]  /*49d40*/  LDL.LU R7, [R1+0x4a0] ;  /* 0x0004a00001077983 */ /* 0x000f280000300800 */
[----:B------:R-:W2:Y:S01]  /*49d50*/  LDL.LU R8, [R1+0x460] ;  /* 0x0004600001087983 */ /* 0x000ea20000300800 */
[----:B------:R-:W-:-:S02]  /*49d60*/  PRMT R155, RZ, 0x7610, R155 ;  /* 0x00007610ff9b7816 */ /* 0x000fc4000000009b */
[----:B------:R-:W-:Y:S02]  /*49d70*/  ISETP.GT.AND P1, PT, R16, 0xfe, PT ;  /* 0x000000fe1000780c */ /* 0x000fe40003f24270 */
[----:B------:R-:W-:Y:S01]  /*49d80*/  PRMT R157, RZ, 0x7610, R157 ;  /* 0x00007610ff9d7816 */ /* 0x000fe2000000009d */
[----:B------:R-:W0:Y:S01]  /*49d90*/  S2R R2, SR_TID.X ;  /* 0x0000000000027919 */ /* 0x000e220000002100 */
[----:B------:R1:W3:Y:S01]  /*49da0*/  @P2 LDG.E.U8 R155, desc[UR18][R82.64] ;  /* 0x00000012529b2981 */ /* 0x0002e2000c1e1100 */
[----:B------:R-:W-:Y:S02]  /*49db0*/  PRMT R159, RZ, 0x7610, R159 ;  /* 0x00007610ff9f7816 */ /* 0x000fe4000000009f */
[----:B------:R-:W-:Y:S02]  /*49dc0*/  PRMT R161, RZ, 0x7610, R161 ;  /* 0x00007610ffa17816 */ /* 0x000fe400000000a1 */
[----:B------:R-:W-:Y:S02]  /*49dd0*/  PRMT R163, RZ, 0x7610, R163 ;  /* 0x00007610ffa37816 */ /* 0x000fe400000000a3 */
[----:B------:R-:W-:Y:S01]  /*49de0*/  PRMT R165, RZ, 0x7610, R165 ;  /* 0x00007610ffa57816 */ /* 0x000fe200000000a5 */
[----:B------:R-:W3:Y:S04]  /*49df0*/  LDL.LU R12, [R1+0x458] ;  /* 0x00045800010c7983 */ /* 0x000ee80000300800 */
[----:B------:R-:W3:Y:S04]  /*49e00*/  LDL.LU R11, [R1+0x410] ;  /* 0x00041000010b7983 */ /* 0x000ee80000300800 */
[----:B------:R-:W3:Y:S01]  /*49e10*/  LDL.LU R10, [R1+0x40c] ;  /* 0x00040c00010a7983 */ /* 0x000ee20000300800 */
[----:B-1----:R-:W-:-:S03]  /*49e20*/  @P2 IMAD.MOV.U32 R82, RZ, RZ, R132 ;  /* 0x000000ffff522224 */ /* 0x002fc600078e0084 */
[----:B------:R-:W3:Y:S01]  /*49e30*/  LDL.LU R9, [R1+0x3c8] ;  /* 0x0003c80001097983 */ /* 0x000ee20000300800 */
[----:B------:R-:W-:-:S05]  /*49e40*/  @P2 IMAD.MOV.U32 R83, RZ, RZ, R134 ;  /* 0x000000ffff532224 */ /* 0x000fca00078e0086 */
[----:B------:R1:W3:Y:S01]  /*49e50*/  @P2 LDG.E.U8 R157, desc[UR18][R82.64] ;  /* 0x00000012529d2981 */ /* 0x0002e2000c1e1100 */
[----:B------:R-:W-:Y:S01]  /*49e60*/  ISETP.GT.AND P2, PT, R16, 0xff, PT ;  /* 0x000000ff1000780c */ /* 0x000fe20003f44270 */
[----:B-1----:R-:W-:Y:S02]  /*49e70*/  @P1 IMAD.MOV.U32 R82, RZ, RZ, R128 ;  /* 0x000000ffff521224 */ /* 0x002fe400078e0080 */
[----:B------:R-:W-:-:S05]  /*49e80*/  @P1 IMAD.MOV.U32 R83, RZ, RZ, R130 ;  /* 0x000000ffff531224 */ /* 0x000fca00078e0082 */
[----:B------:R1:W3:Y:S02]  /*49e90*/  @P1 LDG.E.U8 R159, desc[UR18][R82.64] ;  /* 0x00000012529f1981 */ /* 0x0002e4000c1e1100 */
        /* <DEDUP_REMOVED lines=8> */
[----:B------:R1:W3:Y:S01]  /*49f20*/  @P2 LDG.E.U8 R165, desc[UR18][R82.64] ;  /* 0x0000001252a52981 */ /* 0x0002e2000c1e1100 */
[----:B------:R-:W-:Y:S01]  /*49f30*/  BAR.SYNC.DEFER_BLOCKING 0x0 ;  /* 0x0000000000007b1d */ /* 0x000fe20000010000 */
[----:B0-----:R-:W-:-:S04]  /*49f40*/  LOP3.LUT R2, R2, 0x7f, RZ, 0xc0, !PT ;  /* 0x0000007f02027812 */ /* 0x001fc800078ec0ff */
[----:B------:R-:W-:-:S04]  /*49f50*/  LOP3.LUT R116, R2, 0x80, RZ, 0xfc, !PT ;  /* 0x0000008002747812 */ /* 0x000fc800078efcff */
[----:B------:R-:W-:Y:S02]  /*49f60*/  ISETP.GE.AND P2, PT, R116, R16, PT ;  /* 0x000000107400720c */ /* 0x000fe40003f46270 */
        /* <DEDUP_REMOVED lines=11> */
[----:B----4-:R0:W-:Y:S04]  /*4a020*/  STS.U8 [R2+UR5+0x18800], R7 ;  /* 0x0188000702007988 */ /* 0x0101e80008000005 */
[----:B--2---:R2:W-:Y:S04]  /*4a030*/  STS.U8 [R2+UR5+0x10c00], R8 ;  /* 0x010c000802007988 */ /* 0x0045e80008000005 */
[----:B0-----:R-:W4:Y:S04]  /*4a040*/  LDL.LU R7, [R1+0x248] ;  /* 0x0002480001077983 */ /* 0x001f280000300800 */
[----:B--2---:R-:W2:Y:S04]  /*4a050*/  LDL.LU R8, [R1+0x244] ;  /* 0x0002440001087983 */ /* 0x004ea80000300800 */
        /* <DEDUP_REMOVED lines=8> */
[----:B------:R0:W-:Y:S04]  /*4a0e0*/  STS.U8 [R2+UR5+0x10000], R156 ;  /* 0x0100009c02007988 */ /* 0x0001e80008000005 */
[----:B------:R-:W2:Y:S04]  /*4a0f0*/  LDL.LU R154, [R1+0x110] ;  /* 0x00011000019a7983 */ /* 0x000ea80000300800 */
[----:B------:R0:W-:Y:S04]  /*4a100*/  STS.U8 [R2+UR5+0x18000], R158 ;  /* 0x0180009e02007988 */ /* 0x0001e80008000005 */
[----:B------:R0:W-:Y:S04]  /*4a110*/  STS.U8 [R2+UR5+0x10400], R160 ;  /* 0x010400a002007988 */ /* 0x0001e80008000005 */
[----:B------:R0:W-:Y:S04]  /*4a120*/  STS.U8 [R2+UR5+0x18400], R162 ;  /* 0x018400a202007988 */ /* 0x0001e80008000005 */
[----:B------:R1:W-:Y:S04]  /*4a130*/  STS.U8 [R2+UR5+0x10800], R164 ;  /* 0x010800a402007988 */ /* 0x0003e80008000005 */
[----:B---3--:R3:W-:Y:S04]  /*4a140*/  STS.U8 [R2+UR5+0x18c00], R12 ;  /* 0x018c000c02007988 */ /* 0x0087e80008000005 */
[----:B0-----:R-:W2:Y:S04]  /*4a150*/  LDL.LU R156, [R1+0x10c] ;  /* 0x00010c00019c7983 */ /* 0x001ea80000300800 */
[----:B------:R-:W2:Y:S04]  /*4a160*/  LDL.LU R158, [R1+0xd8] ;  /* 0x0000d800019e7983 */ /* 0x000ea80000300800 */
[----:B------:R-:W2:Y:S04]  /*4a170*/  LDL.LU R160, [R1+0xd4] ;  /* 0x0000d40001a07983 */ /* 0x000ea80000300800 */
[----:B------:R-:W2:Y:S04]  /*4a180*/  LDL.LU R162, [R1+0xa0] ;  /* 0x0000a00001a27983 */ /* 0x000ea80000300800 */
[----:B-1----:R-:W2:Y:S04]  /*4a190*/  LDL.LU R164, [R1+0x9c] ;  /* 0x00009c0001a47983 */ /* 0x002ea80000300800 */
[----:B------:R0:W-:Y:S04]  /*4a1a0*/  STS.U8 [R2+UR5+0x11000], R11 ;  /* 0x0110000b02007988 */ /* 0x0001e80008000005 */
[----:B---3--:R-:W3:Y:S04]  /*4a1b0*/  LDL.LU R12, [R1+0x64] ;  /* 0x00006400010c7983 */ /* 0x008ee80000300800 */
[----:B------:R1:W-:Y:S04]  /*4a1c0*/  STS.U8 [R2+UR5+0x19000], R10 ;  /* 0x0190000a02007988 */ /* 0x0003e80008000005 */
[----:B------:R1:W-:Y:S04]  /*4a1d0*/  STS.U8 [R2+UR5+0x11400], R9 ;  /* 0x0114000902007988 */ /* 0x0003e80008000005 */
[----:B0-----:R-:W3:Y:S04]  /*4a1e0*/  LDL.LU R11, [R1+0x60] ;  /* 0x00006000010b7983 */ /* 0x001ee80000300800 */
[----:B-1----:R-:W3:Y:S04]  /*4a1f0*/  LDL.LU R10, [R1+0x34] ;  /* 0x00003400010a7983 */ /* 0x002ee80000300800 */
[----:B------:R-:W3:Y:S04]  /*4a200*/  LDL.LU R9, [R1+0x30] ;  /* 0x0000300001097983 */ /* 0x000ee80000300800 */
[----:B------:R0:W-:Y:S04]  /*4a210*/  STS.U8 [R2+UR5+0x19400], R116 ;  /* 0x0194007402007988 */ /* 0x0001e80008000005 */
        /* <DEDUP_REMOVED lines=10> */
[----:B------:R-:W3:Y:S04]  /*4a2c0*/  LDL.LU R126, [R1+0x1a48] ;  /* 0x001a4800017e7983 */ /* 0x000ee80000300800 */
        /* <DEDUP_REMOVED lines=10> */
[----:B----4-:R0:W-:Y:S04]  /*4a370*/  STS.U8 [R2+UR5+0x12c00], R7 ;  /* 0x012c000702007988 */ /* 0x0101e80008000005 */
[----:B--2---:R1:W-:Y:S04]  /*4a380*/  STS.U8 [R2+UR5+0x1ac00], R8 ;  /* 0x01ac000802007988 */ /* 0x0043e80008000005 */
[----:B0-----:R-:W2:Y:S04]  /*4a390*/  LDL.LU R7, [R1+0x1a30] ;  /* 0x001a300001077983 */ /* 0x001ea80000300800 */
[----:B-1----:R-:W4:Y:S04]  /*4a3a0*/  LDL.LU R8, [R1+0x1a2c] ;  /* 0x001a2c0001087983 */ /* 0x002f280000300800 */
[----:B------:R0:W-:Y:S04]  /*4a3b0*/  STS.U8 [R2+UR5+0x1c000], R156 ;  /* 0x01c0009c02007988 */ /* 0x0001e80008000005 */
[----:B------:R1:W-:Y:S04]  /*4a3c0*/  STS.U8 [R2+UR5+0x14400], R158 ;  /* 0x0144009e02007988 */ /* 0x0003e80008000005 */
[----:B------:R0:W-:Y:S04]  /*4a3d0*/  STS.U8 [R2+UR5+0x1c400], R160 ;  /* 0x01c400a002007988 */ /* 0x0001e80008000005 */
[----:B------:R0:W-:Y:S04]  /*4a3e0*/  STS.U8 [R2+UR5+0x14800], R162 ;  /* 0x014800a202007988 */ /* 0x0001e80008000005 */
[----:B------:R0:W-:Y:S04]  /*4a3f0*/  STS.U8 [R2+UR5+0x1c800], R164 ;  /* 0x01c800a402007988 */ /* 0x0001e80008000005 */
[----:B---3--:R3:W-:Y:S04]  /*4a400*/  STS.U8 [R2+UR5+0x14c00], R12 ;  /* 0x014c000c02007988 */ /* 0x0087e80008000005 */
[----:B0-----:R-:W2:Y:S04]  /*4a410*/  LDL.LU R156, [R1+0x528] ;  /* 0x00052800019c7983 */ /* 0x001ea80000300800 */
[----:B-1----:R-:W2:Y:S04]  /*4a420*/  LDL.LU R158, [R1+0x520] ;  /* 0x00052000019e7983 */ /* 0x002ea80000300800 */
[----:B------:R-:W2:Y:S04]  /*4a430*/  LDL.LU R160, [R1+0x4e0] ;  /* 0x0004e00001a07983 */ /* 0x000ea80000300800 */
[----:B------:R-:W2:Y:S04]  /*4a440*/  LDL.LU R162, [R1+0x4d8] ;  /* 0x0004d80001a27983 */ /* 0x000ea80000300800 */
[----:B------:R-:W2:Y:S04]  /*4a450*/  LDL.LU R164, [R1+0x498] ;  /* 0x0004980001a47983 */ /* 0x000ea80000300800 */
[----:B------:R0:W-:Y:S04]  /*4a460*/  STS.U8 [R2+UR5+0x1cc00], R11 ;  /* 0x01cc000b02007988 */ /* 0x0001e80008000005 */
[----:B---3--:R-:W3:Y:S04]  /*4a470*/  LDL.LU R12, [R1+0x490] ;  /* 0x00049000010c7983 */ /* 0x008ee80000300800 */
[----:B------:R1:W-:Y:S04]  /*4a480*/  STS.U8 [R2+UR5+0x15000], R10 ;  /* 0x0150000a02007988 */ /* 0x0003e80008000005 */
[----:B------:R1:W-:Y:S04]  /*4a490*/  STS.U8 [R2+UR5+0x1d000], R9 ;  /* 0x01d0000902007988 */ /* 0x0003e80008000005 */
[----:B0-----:R-:W3:Y:S04]  /*4a4a0*/  LDL.LU R11, [R1+0x450] ;  /* 0x00045000010b7983 */ /* 0x001ee80000300800 */
[----:B-1----:R-:W3:Y:S04]  /*4a4b0*/  LDL.LU R10, [R1+0x448] ;  /* 0x00044800010a7983 */ /* 0x002ee80000300800 */
[----:B------:R-:W3:Y:S04]  /*4a4c0*/  LDL.LU R9, [R1+0x404] ;  /* 0x0004040001097983 */ /* 0x000ee80000300800 */
[----:B----4-:R0:W-:Y:S04]  /*4a4d0*/  STS.U8 [R2+UR5+0x15400], R8 ;  /* 0x0154000802007988 */ /* 0x0101e80008000005 */
[----:B0-----:R-:W4:Y:S04]  /*4a4e0*/  LDL.LU R8, [R1+0x400] ;  /* 0x0004000001087983 */ /* 0x001f280000300800 */
[----:B------:R0:W-:Y:S04]  /*4a4f0*/  STS.U8 [R2+UR5+0x13000], R134 ;  /* 0x0130008602007988 */ /* 0x0001e80008000005 */
[----:B------:R1:W-:Y:S04]  /*4a500*/  STS.U8 [R2+UR5+0x1b000], R136 ;  /* 0x01b0008802007988 */ /* 0x0003e80008000005 */
[----:B------:R0:W-:Y:S04]  /*4a510*/  STS.U8 [R2+UR5+0x13400], R138 ;  /* 0x0134008a02007988 */ /* 0x0001e80008000005 */
[----:B------:R0:W-:Y:S04]  /*4a520*/  STS.U8 [R2+UR5+0x1b400], R140 ;  /* 0x01b4008c02007988 */ /* 0x0001e80008000005 */
[----:B--2---:R2:W-:Y:S04]  /*4a530*/  STS.U8 [R2+UR5+0x1d400], R7 ;  /* 0x01d4000702007988 */ /* 0x0045e80008000005 */
[----:B------:R1:W-:Y:S04]  /*4a540*/  STS.U8 [R2+UR5+0x13800], R146 ;  /* 0x0138009202007988 */ /* 0x0003e80008000005 */
[----:B------:R2:W-:Y:S04]  /*4a550*/  STS.U8 [R2+UR5+0x1b800], R148 ;  /* 0x01b8009402007988 */ /* 0x0005e80008000005 */
[----:B0-----:R-:W4:Y:S04]  /*4a560*/  LDL.LU R134, [R1+0x3b4] ;  /* 0x0003b40001867983 */ /* 0x001f280000300800 */
[----:B-1----:R-:W4:Y:S04]  /*4a570*/  LDL.LU R136, [R1+0x3b0] ;  /* 0x0003b00001887983 */ /* 0x002f280000300800 */
[----:B------:R-:W4:Y:S04]  /*4a580*/  LDL.LU R138, [R1+0x370] ;  /* 0x00037000018a7983 */ /* 0x000f280000300800 */
[----:B------:R-:W4:Y:S01]  /*4a590*/  LDL.LU R140, [R1+0x36c] ;  /* 0x00036c00018c7983 */ /* 0x000f220000300800 */
[----:B--2---:R-:W-:-:S03]  /*4a5a0*/  LOP3.LUT R7, R2, 0x10, RZ, 0x3c, !PT ;  /* 0x0000001002077812 */ /* 0x004fc600078e3cff */
[----:B------:R-:W2:Y:S04]  /*4a5b0*/  LDL.LU R146, [R1+0x330] ;  /* 0x0003300001927983 */ /* 0x000ea80000300800 */
[----:B------:R0:W-:Y:S04]  /*4a5c0*/  STS.U8 [R2+UR5+0x13c00], R150 ;  /* 0x013c009602007988 */ /* 0x0001e80008000005 */
[----:B------:R-:W2:Y:S04]  /*4a5d0*/  LDL.LU R148, [R1+0x32c] ;  /* 0x00032c0001947983 */ /* 0x000ea80000300800 */
[----:B------:R1:W-:Y:S04]  /*4a5e0*/  STS.U8 [R2+UR5+0x1bc00], R152 ;  /* 0x01bc009802007988 */ /* 0x0003e80008000005 */
[----:B------:R0:W-:Y:S04]  /*4a5f0*/  STS.U8 [R2+UR5+0x14000], R154 ;  /* 0x0140009a02007988 */ /* 0x0001e80008000005 */
[----:B------:R-:W-:Y:S04]  /*4a600*/  STS.U8 [R2+UR5+0x15800], R144 ;  /* 0x0158009002007988 */ /* 0x000fe80008000005 */
[----:B------:R-:W-:Y:S04]  /*4a610*/  STS.U8 [R2+UR5+0x1d800], R142 ;  /* 0x01d8008e02007988 */ /* 0x000fe80008000005 */
[----:B------:R-:W-:Y:S04]  /*4a620*/  STS.U8 [R2+UR5+0x15c00], R120 ;  /* 0x015c007802007988 */ /* 0x000fe80008000005 */
[----:B------:R-:W-:Y:S04]  /*4a630*/  STS.U8 [R2+UR5+0x1dc00], R118 ;  /* 0x01dc007602007988 */ /* 0x000fe80008000005 */
        /* <DEDUP_REMOVED lines=17> */
[----:B-1----:R-:W2:Y:S04]  /*4a750*/  LDL.LU R152, [R1+0x2ec] ;  /* 0x0002ec0001987983 */ /* 0x002ea80000300800 */
        /* <DEDUP_REMOVED lines=12> */
[----:B---3--:R-:W3:Y:S01]  /*4a820*/  LDL.LU R12, [R1+0x1fc] ;  /* 0x0001fc00010c7983 */ /* 0x008ee20000300800 */
[----:B------:R-:W-:-:S03]  /*4a830*/  ISETP.GE.AND P1, PT, R2, R16, PT ;  /* 0x000000100200720c */ /* 0x000fc60003f26270 */
        /* <DEDUP_REMOVED lines=21> */
[----:B------:R1:W-:Y:S04]  /*4a990*/  STS.U8 [R7+UR5+0x19480], R136 ;  /* 0x0194808807007988 */ /* 0x0003e80008000005 */
[----:B------:R0:W-:Y:S04]  /*4a9a0*/  STS.U8 [R7+UR5+0x11880], R138 ;  /* 0x0118808a07007988 */ /* 0x0001e80008000005 */
[----:B------:R0:W-:Y:S04]  /*4a9b0*/  STS.U8 [R7+UR5+0x19880], R140 ;  /* 0x0198808c07007988 */ /* 0x0001e80008000005 */
[----:B--2---:R2:W-:Y:S04]  /*4a9c0*/  STS.U8 [R7+UR5+0x11c80], R146 ;  /* 0x011c809207007988 */ /* 0x0045e80008000005 */
[----:B------:R2:W-:Y:S04]  /*4a9d0*/  STS.U8 [R7+UR5+0x19c80], R148 ;  /* 0x019c809407007988 */ /* 0x0005e80008000005 */
[----:B0-----:R-:W4:Y:S04]  /*4a9e0*/  LDL.LU R134, [R1+0x1a28] ;  /* 0x001a280001867983 */ /* 0x001f280000300800 */
[----:B-1----:R-:W4:Y:S04]  /*4a9f0*/  LDL.LU R136, [R1+0x1a24] ;  /* 0x001a240001887983 */ /* 0x002f280000300800 */
[----:B------:R-:W4:Y:S04]  /*4aa00*/  LDL.LU R138, [R1+0x1a20] ;  /* 0x001a2000018a7983 */ /* 0x000f280000300800 */
[----:B------:R-:W4:Y:S04]  /*4aa10*/  LDL.LU R140, [R1+0x1a1c] ;  /* 0x001a1c00018c7983 */ /* 0x000f280000300800 */
[----:B--2---:R-:W2:Y:S04]  /*4aa20*/  LDL.LU R146, [R1+0x1a18] ;  /* 0x001a180001927983 */ /* 0x004ea80000300800 */
        /* <DEDUP_REMOVED lines=18> */
[----:B---3--:R-:W3:Y:S04]  /*4ab50*/  LDL.LU R12, [R1+0x19f0] ;  /* 0x0019f000010c7983 */ /* 0x008ee80000300800 */
[----:B----4-:R0:W-:Y:S04]  /*4ab60*/  STS.U8 [R7+UR5+0x1b080], R8 ;  /* 0x01b0800807007988 */ /* 0x0101e80008000005 */
[----:B0-----:R-:W4:Y:S04]  /*4ab70*/  LDL.LU R8, [R1+0x19ec] ;  /* 0x0019ec0001087983 */ /* 0x001f280000300800 */
        /* <DEDUP_REMOVED lines=47> */
[----:B----4-:R0:W-:Y:S02]  /*4ae70*/  STS.U8 [R7+UR5+0x1d080], R8 ;  /* 0x01d0800807007988 */ /* 0x0101e40008000005 */
[----:B0-----:R-:W0:Y:S02]  /*4ae80*/  S2R R8, SR_TID.X ;  /* 0x0000000000087919 */ /* 0x001e240000002100 */
[----:B0-----:R-:W-:-:S04]  /*4ae90*/  LOP3.LUT R8, R8, 0x7f, RZ, 0xc0, !PT ;  /* 0x0000007f08087812 */ /* 0x001fc800078ec0ff */
[----:B------:R-:W-:-:S05]  /*4aea0*/  LOP3.LUT R8, R8, 0x20, RZ, 0x3c, !PT ;  /* 0x0000002008087812 */ /* 0x000fca00078e3cff */
[----:B---3--:R0:W-:Y:S04]  /*4aeb0*/  STS.U8 [R8+UR5+0x18d00], R11 ;  /* 0x018d000b08007988 */ /* 0x0081e80008000005 */
[----:B------:R1:W-:Y:S04]  /*4aec0*/  STS.U8 [R8+UR5+0x11100], R10 ;  /* 0x0111000a08007988 */ /* 0x0003e80008000005 */
[----:B------:R2:W-:Y:S04]  /*4aed0*/  STS.U8 [R8+UR5+0x19100], R9 ;  /* 0x0191000908007988 */ /* 0x0005e80008000005 */
[----:B0-----:R-:W3:Y:S04]  /*4aee0*/  LDL.LU R11, [R1+0x3ac] ;  /* 0x0003ac00010b7983 */ /* 0x001ee80000300800 */
[----:B-1----:R-:W4:Y:S04]  /*4aef0*/  LDL.LU R10, [R1+0x3a8] ;  /* 0x0003a800010a7983 */ /* 0x002f280000300800 */
        /* <DEDUP_REMOVED lines=32> */
[----:B0-----:R-:W2:Y:S04]  /*4b100*/  LDL.LU R118, [R1+0x88] ;  /* 0x0000880001767983 */ /* 0x001ea80000300800 */
[----:B-1----:R-:W2:Y:S04]  /*4b110*/  LDL.LU R120, [R1+0x54] ;  /* 0x0000540001787983 */ /* 0x002ea80000300800 */
[----:B------:R-:W2:Y:S04]  /*4b120*/  LDL.LU R142, [R1+0x50] ;  /* 0x00005000018e7983 */ /* 0x000ea80000300800 */
[----:B------:R-:W2:Y:S04]  /*4b130*/  LDL.LU R144, [R1+0x24] ;  /* 0x0000240001907983 */ /* 0x000ea80000300800 */
        /* <DEDUP_REMOVED lines=14> */
[----:B------:R1:W-:Y:S04]  /*4b220*/  STS.U8 [R8+UR5+0x14900], R22 ;  /* 0x0149001608007988 */ /* 0x0003e80008000005 */
[----:B0-----:R-:W3:Y:S04]  /*4b230*/  LDL.LU R34, [R1+0x4c8] ;  /* 0x0004c80001227983 */ /* 0x001ee80000300800 */
[----:B-1----:R-:W3:Y:S04]  /*4b240*/  LDL.LU R23, [R1+0x484] ;  /* 0x0004840001177983 */ /* 0x002ee80000300800 */
[----:B------:R-:W3:Y:S04]  /*4b250*/  LDL.LU R22, [R1+0x480] ;  /* 0x0004800001167983 */ /* 0x000ee80000300800 */
[----:B------:R0:W-:Y:S02]  /*4b260*/  STS.U8 [R8+UR5+0x11d00], R2 ;  /* 0x011d000208007988 */ /* 0x0001e40008000005 */
[----:B0-----:R-:W0:Y:S02]  /*4b270*/  S2R R2, SR_TID.X ;  /* 0x0000000000027919 */ /* 0x001e240000002100 */
[----:B------:R1:W-:Y:S04]  /*4b280*/  STS.U8 [R8+UR5+0x1c900], R118 ;  /* 0x01c9007608007988 */ /* 0x0003e80008000005 */
[----:B------:R1:W-:Y:S04]  /*4b290*/  STS.U8 [R8+UR5+0x14d00], R120 ;  /* 0x014d007808007988 */ /* 0x0003e80008000005 */
[----:B------:R0:W-:Y:S04]  /*4b2a0*/  STS.U8 [R8+UR5+0x1cd00], R142 ;  /* 0x01cd008e08007988 */ /* 0x0001e80008000005 */
[----:B------:R0:W-:Y:S04]  /*4b2b0*/  STS.U8 [R8+UR5+0x15100], R144 ;  /* 0x0151009008007988 */ /* 0x0001e80008000005 */
[----:B------:R0:W-:Y:S04]  /*4b2c0*/  STS.U8 [R8+UR5+0x16500], R26 ;  /* 0x0165001a08007988 */ /* 0x0001e80008000005 */
[----:B------:R0:W-:Y:S04]  /*4b2d0*/  STS.U8 [R8+UR5+0x1d900], R134 ;  /* 0x01d9008608007988 */ /* 0x0001e80008000005 */
[----:B-1----:R-:W4:Y:S04]  /*4b2e0*/  LDL.LU R118, [R1+0x438] ;  /* 0x0004380001767983 */ /* 0x002f280000300800 */
[----:B------:R-:W4:Y:S04]  /*4b2f0*/  LDL.LU R120, [R1+0x434] ;  /* 0x0004340001787983 */ /* 0x000f280000300800 */
[----:B0-----:R-:W4:Y:S04]  /*4b300*/  LDL.LU R142, [R1+0x3ec] ;  /* 0x0003ec00018e7983 */ /* 0x001f280000300800 */
        /* <DEDUP_REMOVED lines=18> */
[----:B------:R1:W-:Y:S01]  /*4b430*/  STS.U8 [R8+UR5+0x1a900], R37 ;  /* 0x01a9002508007988 */ /* 0x0003e20008000005 */
[----:B------:R-:W-:-:S03]  /*4b440*/  LOP3.LUT R2, R2, 0x7f, RZ, 0xc0, !PT ;  /* 0x0000007f02027812 */ /* 0x000fc600078ec0ff */
[----:B------:R1:W-:Y:S04]  /*4b450*/  STS.U8 [R8+UR5+0x12d00], R36 ;  /* 0x012d002408007988 */ /* 0x0003e80008000005 */
[----:B0-----:R-:W4:Y:S04]  /*4b460*/  LDL.LU R61, [R1+0x2a0] ;  /* 0x0002a000013d7983 */ /* 0x001f280000300800 */
[----:B-1----:R-:W4:Y:S04]  /*4b470*/  LDL.LU R49, [R1+0x29c] ;  /* 0x00029c0001317983 */ /* 0x002f280000300800 */
[----:B------:R-:W4:Y:S04]  /*4b480*/  LDL.LU R48, [R1+0x260] ;  /* 0x0002600001307983 */ /* 0x000f280000300800 */
[----:B------:R0:W-:Y:S04]  /*4b490*/  STS.U8 [R8+UR5+0x1ad00], R25 ;  /* 0x01ad001908007988 */ /* 0x0001e80008000005 */
[----:B------:R-:W4:Y:S04]  /*4b4a0*/  LDL.LU R37, [R1+0x25c] ;  /* 0x00025c0001257983 */ /* 0x000f280000300800 */
[----:B------:R-:W4:Y:S04]  /*4b4b0*/  LDL.LU R36, [R1+0x228] ;  /* 0x0002280001247983 */ /* 0x000f280000300800 */
[----:B------:R1:W-:Y:S04]  /*4b4c0*/  STS.U8 [R8+UR5+0x13100], R24 ;  /* 0x0131001808007988 */ /* 0x0003e80008000005 */
[----:B------:R0:W-:Y:S04]  /*4b4d0*/  STS.U8 [R8+UR5+0x1b100], R116 ;  /* 0x01b1007408007988 */ /* 0x0001e80008000005 */
[----:B------:R1:W-:Y:S04]  /*4b4e0*/  STS.U8 [R8+UR5+0x13500], R138 ;  /* 0x0135008a08007988 */ /* 0x0003e80008000005 */
[----:B------:R1:W-:Y:S04]  /*4b4f0*/  STS.U8 [R8+UR5+0x1b500], R140 ;  /* 0x01b5008c08007988 */ /* 0x0003e80008000005 */
[----:B0-----:R-:W4:Y:S04]  /*4b500*/  LDL.LU R25, [R1+0x224] ;  /* 0x0002240001197983 */ /* 0x001f280000300800 */
[----:B-1----:R-:W4:Y:S04]  /*4b510*/  LDL.LU R24, [R1+0x1e8] ;  /* 0x0001e80001187983 */ /* 0x002f280000300800 */
[----:B------:R0:W-:Y:S04]  /*4b520*/  STS.U8 [R8+UR5+0x13900], R162 ;  /* 0x013900a208007988 */ /* 0x0001e80008000005 */
[----:B------:R-:W4:Y:S04]  /*4b530*/  LDL.LU R116, [R1+0x1e0] ;  /* 0x0001e00001747983 */ /* 0x000f280000300800 */
[----:B------:R-:W4:Y:S04]  /*4b540*/  LDL.LU R138, [R1+0x1a8] ;  /* 0x0001a800018a7983 */ /* 0x000f280000300800 */
[----:B------:R-:W4:Y:S04]  /*4b550*/  LDL.LU R140, [R1+0x1a4] ;  /* 0x0001a400018c7983 */ /* 0x000f280000300800 */
[----:B------:R1:W-:Y:S04]  /*4b560*/  STS.U8 [R8+UR5+0x1b900], R164 ;  /* 0x01b900a408007988 */ /* 0x0003e80008000005 */
[----:B------:R-:W-:Y:S04]  /*4b570*/  STS.U8 [R8+UR5+0x19900], R7 ;  /* 0x0199000708007988 */ /* 0x000fe80008000005 */
[----:B------:R1:W-:Y:S04]  /*4b580*/  STS.U8 [R8+UR5+0x13d00], R60 ;  /* 0x013d003c08007988 */ /* 0x0003e80008000005 */
[----:B------:R-:W-:Y:S04]  /*4b590*/  STS.U8 [R8+UR5+0x15d00], R112 ;  /* 0x015d007008007988 */ /* 0x000fe80008000005 */
[----:B0-----:R-:W4:Y:S04]  /*4b5a0*/  LDL.LU R162, [R1+0x16c] ;  /* 0x00016c0001a27983 */ /* 0x001f280000300800 */
        /* <DEDUP_REMOVED lines=16> */
[----:B-1----:R-:W4:Y:S04]  /*4b6b0*/  LDL.LU R164, [R1+0x164] ;  /* 0x0001640001a47983 */ /* 0x002f280000300800 */
[----:B------:R-:W4:Y:S04]  /*4b6c0*/  LDL.LU R60, [R1+0x138] ;  /* 0x00013800013c7983 */ /* 0x000f280000300800 */
[----:B--2---:R0:W-:Y:S02]  /*4b6d0*/  STS.U8 [R8+UR5+0x1d100], R9 ;  /* 0x01d1000908007988 */ /* 0x0041e40008000005 */
[----:B0-----:R-:W-:-:S05]  /*4b6e0*/  LOP3.LUT R9, R2, 0x30, RZ, 0x3c, !PT ;  /* 0x0000003002097812 */ /* 0x001fca00078e3cff */
[----:B------:R0:W-:Y:S04]  /*4b6f0*/  STS.U8 [R9+UR5+0x10180], R47 ;  /* 0x0101802f09007988 */ /* 0x0001e80008000005 */
[----:B------:R1:W-:Y:S04]  /*4b700*/  STS.U8 [R9+UR5+0x18180], R46 ;  /* 0x0181802e09007988 */ /* 0x0003e80008000005 */
[----:B------:R2:W-:Y:S04]  /*4b710*/  STS.U8 [R9+UR5+0x10580], R35 ;  /* 0x0105802309007988 */ /* 0x0005e80008000005 */
[----:B0-----:R-:W4:Y:S04]  /*4b720*/  LDL.LU R47, [R1+0x12c] ;  /* 0x00012c00012f7983 */ /* 0x001f280000300800 */
[----:B-1----:R-:W4:Y:S04]  /*4b730*/  LDL.LU R46, [R1+0xf8] ;  /* 0x0000f800012e7983 */ /* 0x002f280000300800 */
[----:B---3--:R0:W-:Y:S04]  /*4b740*/  STS.U8 [R9+UR5+0x18580], R34 ;  /* 0x0185802209007988 */ /* 0x0081e80008000005 */
[----:B--2---:R-:W2:Y:S04]  /*4b750*/  LDL.LU R35, [R1+0xf4] ;  /* 0x0000f40001237983 */ /* 0x004ea80000300800 */
[----:B------:R1:W-:Y:S04]  /*4b760*/  STS.U8 [R9+UR5+0x10980], R23 ;  /* 0x0109801709007988 */ /* 0x0003e80008000005 */
[----:B------:R3:W-:Y:S04]  /*4b770*/  STS.U8 [R9+UR5+0x18980], R22 ;  /* 0x0189801609007988 */ /* 0x0007e80008000005 */
[----:B0-----:R-:W2:Y:S04]  /*4b780*/  LDL.LU R34, [R1+0xb8] ;  /* 0x0000b80001227983 */ /* 0x001ea80000300800 */
[----:B-1----:R-:W2:Y:S04]  /*4b790*/  LDL.LU R23, [R1+0xb4] ;  /* 0x0000b40001177983 */ /* 0x002ea80000300800 */
[----:B---3--:R-:W3:Y:S04]  /*4b7a0*/  LDL.LU R22, [R1+0x80] ;  /* 0x0000800001167983 */ /* 0x008ee80000300800 */
[----:B----4-:R0:W-:Y:S04]  /*4b7b0*/  STS.U8 [R9+UR5+0x10d80], R118 ;  /* 0x010d807609007988 */ /* 0x0101e80008000005 */
[----:B------:R1:W-:Y:S04]  /*4b7c0*/  STS.U8 [R9+UR5+0x18d80], R120 ;  /* 0x018d807809007988 */ /* 0x0003e80008000005 */
[----:B------:R4:W-:Y:S04]  /*4b7d0*/  STS.U8 [R9+UR5+0x11180], R142 ;  /* 0x0111808e09007988 */ /* 0x0009e80008000005 */
[----:B------:R4:W-:Y:S04]  /*4b7e0*/  STS.U8 [R9+UR5+0x19180], R144 ;  /* 0x0191809009007988 */ /* 0x0009e80008000005 */
[----:B0-----:R-:W3:Y:S04]  /*4b7f0*/  LDL.LU R118, [R1+0x78] ;  /* 0x0000780001767983 */ /* 0x001ee80000300800 */
[----:B-1----:R-:W3:Y:S04]  /*4b800*/  LDL.LU R120, [R1+0x4c] ;  /* 0x00004c0001787983 */ /* 0x002ee80000300800 */
[----:B----4-:R-:W4:Y:S04]  /*4b810*/  LDL.LU R142, [R1+0x48] ;  /* 0x00004800018e7983 */ /* 0x010f280000300800 */
[----:B------:R-:W4:Y:S04]  /*4b820*/  LDL.LU R144, [R1+0x1c] ;  /* 0x00001c0001907983 */ /* 0x000f280000300800 */
[----:B------:R0:W-:Y:S04]  /*4b830*/  STS.U8 [R9+UR5+0x1bd80], R47 ;  /* 0x01bd802f09007988 */ /* 0x0001e80008000005 */
[----:B------:R1:W-:Y:S04]  /*4b840*/  STS.U8 [R9+UR5+0x14180], R46 ;  /* 0x0141802e09007988 */ /* 0x0003e80008000005 */
[----:B--2---:R2:W-:Y:S04]  /*4b850*/  STS.U8 [R9+UR5+0x1c180], R35 ;  /* 0x01c1802309007988 */ /* 0x0045e80008000005 */
[----:B0-----:R-:W4:Y:S04]  /*4b860*/  LDL.LU R47, [R1+0x50c] ;  /* 0x00050c00012f7983 */ /* 0x001f280000300800 */
[----:B-1----:R-:W4:Y:S04]  /*4b870*/  LDL.LU R46, [R1+0x508] ;  /* 0x00050800012e7983 */ /* 0x002f280000300800 */
[----:B------:R0:W-:Y:S04]  /*4b880*/  STS.U8 [R9+UR5+0x14580], R34 ;  /* 0x0145802209007988 */ /* 0x0001e80008000005 */
[----:B--2---:R-:W2:Y:S04]  /*4b890*/  LDL.LU R35, [R1+0x4c4] ;  /* 0x0004c40001237983 */ /* 0x004ea80000300800 */
[----:B------:R1:W-:Y:S04]  /*4b8a0*/  STS.U8 [R9+UR5+0x1c580], R23 ;  /* 0x01c5801709007988 */ /* 0x0003e80008000005 */
[----:B---3--:R3:W-:Y:S04]  /*4b8b0*/  STS.U8 [R9+UR5+0x14980], R22 ;  /* 0x0149801609007988 */ /* 0x0087e80008000005 */
[----:B0-----:R-:W2:Y:S04]  /*4b8c0*/  LDL.LU R34, [R1+0x4c0] ;  /* 0x0004c00001227983 */ /* 0x001ea80000300800 */
[----:B-1----:R-:W2:Y:S04]  /*4b8d0*/  LDL.LU R23, [R1+0x47c] ;  /* 0x00047c0001177983 */ /* 0x002ea80000300800 */
[----:B---3--:R-:W3:Y:S04]  /*4b8e0*/  LDL.LU R22, [R1+0x478] ;  /* 0x0004780001167983 */ /* 0x008ee80000300800 */
[----:B------:R-:W-:Y:S04]  /*4b8f0*/  STS.U8 [R9+UR5+0x11580], R26 ;  /* 0x0115801a09007988 */ /* 0x000fe80008000005 */
[----:B------:R-:W-:Y:S04]  /*4b900*/  STS.U8 [R9+UR5+0x19580], R134 ;  /* 0x0195808609007988 */ /* 0x000fe80008000005 */
[----:B------:R-:W-:Y:S04]  /*4b910*/  STS.U8 [R9+UR5+0x11980], R136 ;  /* 0x0119808809007988 */ /* 0x000fe80008000005 */
[----:B------:R-:W-:Y:S04]  /*4b920*/  STS.U8 [R9+UR5+0x19980], R158 ;  /* 0x0199809e09007988 */ /* 0x000fe80008000005 */
[----:B------:R0:W-:Y:S04]  /*4b930*/  STS.U8 [R9+UR5+0x1c980], R118 ;  /* 0x01c9807609007988 */ /* 0x0001e80008000005 */
[----:B------:R1:W-:Y:S04]  /*4b940*/  STS.U8 [R9+UR5+0x14d80], R120 ;  /* 0x014d807809007988 */ /* 0x0003e80008000005 */
[----:B----4-:R4:W-:Y:S04]  /*4b950*/  STS.U8 [R9+UR5+0x1cd80], R142 ;  /* 0x01cd808e09007988 */ /* 0x0109e80008000005 */
[----:B------:R4:W-:Y:S04]  /*4b960*/  STS.U8 [R9+UR5+0x15180], R144 ;  /* 0x0151809009007988 */ /* 0x0009e80008000005 */
[----:B0-----:R-:W3:Y:S04]  /*4b970*/  LDL.LU R118, [R1+0x430] ;  /* 0x0004300001767983 */ /* 0x001ee80000300800 */
[----:B-1----:R-:W3:Y:S04]  /*4b980*/  LDL.LU R120, [R1+0x42c] ;  /* 0x00042c0001787983 */ /* 0x002ee80000300800 */
[----:B----4-:R-:W4:Y:S04]  /*4b990*/  LDL.LU R142, [R1+0x3e4] ;  /* 0x0003e400018e7983 */ /* 0x010f280000300800 */
        /* <DEDUP_REMOVED lines=30> */
[----:B------:R-:W4:Y:S04]  /*4bb80*/  LDL.LU R116, [R1+0x1d4] ;  /* 0x0001d40001747983 */ /* 0x000f280000300800 */
[----:B------:R1:W-:Y:S04]  /*4bb90*/  STS.U8 [R9+UR5+0x1b580], R140 ;  /* 0x01b5808c09007988 */ /* 0x0003e80008000005 */
[----:B------:R1:W-:Y:S04]  /*4bba0*/  STS.U8 [R9+UR5+0x13980], R162 ;  /* 0x013980a209007988 */ /* 0x0003e80008000005 */
[----:B------:R1:W-:Y:S01]  /*4bbb0*/  STS.U8 [R9+UR5+0x1b980], R164 ;  /* 0x01b980a409007988 */ /* 0x0003e20008000005 */
[----:B0-----:R-:W-:-:S03]  /*4bbc0*/  LOP3.LUT R10, R2, 0x40, RZ, 0x3c, !PT ;  /* 0x00000040020a7812 */ /* 0x001fc600078e3cff */
[----:B-1----:R-:W4:Y:S04]  /*4bbd0*/  LDL.LU R138, [R1+0x1a0] ;  /* 0x0001a000018a7983 */ /* 0x002f280000300800 */
[----:B------:R-:W4:Y:S04]  /*4bbe0*/  LDL.LU R140, [R1+0x19c] ;  /* 0x00019c00018c7983 */ /* 0x000f280000300800 */
[----:B------:R-:W4:Y:S04]  /*4bbf0*/  LDL.LU R162, [R1+0x160] ;  /* 0x0001600001a27983 */ /* 0x000f280000300800 */
        /* <DEDUP_REMOVED lines=23> */
[----:B------:R-:W4:Y:S04]  /*4bd70*/  LDL.LU R164, [R1+0x15c] ;  /* 0x00015c0001a47983 */ /* 0x000f280000300800 */
[----:B0-----:R-:W4:Y:S04]  /*4bd80*/  LDL.LU R60, [R1+0x124] ;  /* 0x00012400013c7983 */ /* 0x001f280000300800 */
        /* <DEDUP_REMOVED lines=128> */
[----:B0-----:R-:W4:Y:S04]  /*4c590*/  LDL.LU R24, [R1+0x4fc] ;  /* 0x0004fc0001187983 */ /* 0x001f280000300800 */
[----:B------:R0:W-:Y:S04]  /*4c5a0*/  STS.U8 [R11+UR5+0x13680], R138 ;  /* 0x0136808a0b007988 */ /* 0x0001e80008000005 */
[----:B-1----:R-:W4:Y:S04]  /*4c5b0*/  LDL.LU R116, [R1+0x4f8] ;  /* 0x0004f80001747983 */ /* 0x002f280000300800 */
        /* <DEDUP_REMOVED lines=8> */
[----:B-1----:R-:W4:Y:S04]  /*4c640*/  LDL.LU R60, [R1+0x420] ;  /* 0x00042000013c7983 */ /* 0x002f280000300800 */
[----:B------:R0:W-:Y:S04]  /*4c650*/  STS.U8 [R11+UR5+0x1be80], R47 ;  /* 0x01be802f0b007988 */ /* 0x0001e80008000005 */
[----:B0-----:R-:W4:Y:S04]  /*4c660*/  LDL.LU R47, [R1+0x418] ;  /* 0x00041800012f7983 */ /* 0x001f280000300800 */
[----:B--2---:R0:W-:Y:S04]  /*4c670*/  STS.U8 [R11+UR5+0x1c680], R23 ;  /* 0x01c680170b007988 */ /* 0x0041e80008000005 */
[----:B---3--:R1:W-:Y:S04]  /*4c680*/  STS.U8 [R11+UR5+0x14a80], R22 ;  /* 0x014a80160b007988 */ /* 0x0083e80008000005 */
[----:B0-----:R-:W2:Y:S04]  /*4c690*/  LDL.LU R23, [R1+0x3d4] ;  /* 0x0003d40001177983 */ /* 0x001ea80000300800 */
[----:B-1----:R-:W3:Y:S04]  /*4c6a0*/  LDL.LU R22, [R1+0x3d0] ;  /* 0x0003d00001167983 */ /* 0x002ee80000300800 */
        /* <DEDUP_REMOVED lines=15> */
[----:B------:R-:W2:Y:S04]  /*4c7a0*/  LDL.LU R144, [R1+0x3fc] ;  /* 0x0003fc0001907983 */ /* 0x000ea80000300800 */
[----:B------:R-:W2:Y:S04]  /*4c7b0*/  LDL R20, [R1+0x115c] ;  /* 0x00115c0001147983 */ /* 0x000ea80000100800 */
[----:B------:R-:W2:Y:S04]  /*4c7c0*/  LDL R21, [R1+0x1158] ;  /* 0x0011580001157983 */ /* 0x000ea80000100800 */
[----:B------:R-:W2:Y:S04]  /*4c7d0*/  LDL R29, [R1+0x11b0] ;  /* 0x0011b000011d7983 */ /* 0x000ea80000100800 */
[----:B------:R-:W2:Y:S04]  /*4c7e0*/  LDL R28, [R1+0x11b4] ;  /* 0x0011b400011c7983 */ /* 0x000ea80000100800 */
[----:B------:R0:W-:Y:S04]  /*4c7f0*/  STS.U8 [R11+UR5+0x1d280], R12 ;  /* 0x01d2800c0b007988 */ /* 0x0001e80008000005 */
[----:B------:R-:W2:Y:S04]  /*4c800*/  LDL R19, [R1+0x1150] ;  /* 0x0011500001137983 */ /* 0x000ea80000100800 */
[----:B------:R-:W2:Y:S04]  /*4c810*/  LDL R18, [R1+0x1154] ;  /* 0x0011540001127983 */ /* 0x000ea80000100800 */
[----:B------:R-:W-:Y:S04]  /*4c820*/  STS.U8 [R11+UR5+0x11680], R26 ;  /* 0x0116801a0b007988 */ /* 0x000fe80008000005 */
[----:B------:R-:W-:Y:S04]  /*4c830*/  STS.U8 [R11+UR5+0x19680], R134 ;  /* 0x019680860b007988 */ /* 0x000fe80008000005 */
[----:B------:R-:W-:Y:S04]  /*4c840*/  STS.U8 [R11+UR5+0x11a80], R136 ;  /* 0x011a80880b007988 */ /* 0x000fe80008000005 */
[----:B------:R-:W-:Y:S04]  /*4c850*/  STS.U8 [R11+UR5+0x19a80], R158 ;  /* 0x019a809e0b007988 */ /* 0x000fe80008000005 */
[----:B------:R-:W-:Y:S04]  /*4c860*/  STS.U8 [R11+UR5+0x11e80], R160 ;  /* 0x011e80a00b007988 */ /* 0x000fe80008000005 */
[----:B------:R-:W-:Y:S04]  /*4c870*/  STS.U8 [R11+UR5+0x19e80], R119 ;  /* 0x019e80770b007988 */ /* 0x000fe80008000005 */
        /* <DEDUP_REMOVED lines=18> */
[----:B------:R0:W-:Y:S04]  /*4c9a0*/  STS.U8 [R11+UR5+0x1ea80], R45 ;  /* 0x01ea802d0b007988 */ /* 0x0001e80008000005 */
[----:B------:R-:W-:Y:S04]  /*4c9b0*/  STS.U8 [R11+UR5+0x16e80], R56 ;  /* 0x016e80380b007988 */ /* 0x000fe80008000005 */
[----:B------:R0:W-:Y:S04]  /*4c9c0*/  STS.U8 [R11+UR5+0x1ee80], R57 ;  /* 0x01ee80390b007988 */ /* 0x0001e80008000005 */
[----:B------:R0:W-:Y:S04]  /*4c9d0*/  STS.U8 [R11+UR5+0x17280], R69 ;  /* 0x017280450b007988 */ /* 0x0001e80008000005 */
[----:B------:R0:W-:Y:S04]  /*4c9e0*/  STS.U8 [R11+UR5+0x1f280], R70 ;  /* 0x01f280460b007988 */ /* 0x0001e80008000005 */
[----:B------:R-:W-:Y:S04]  /*4c9f0*/  STS.U8 [R11+UR5+0x17680], R91 ;  /* 0x0176805b0b007988 */ /* 0x000fe80008000005 */
[----:B------:R-:W-:Y:S04]  /*4ca00*/  STS.U8 [R11+UR5+0x1f680], R93 ;  /* 0x01f6805d0b007988 */ /* 0x000fe80008000005 */
[----:B------:R0:W-:Y:S04]  /*4ca10*/  STS.U8 [R11+UR5+0x17a80], R131 ;  /* 0x017a80830b007988 */ /* 0x0001e80008000005 */
[----:B------:R-:W-:Y:S04]  /*4ca20*/  STS.U8 [R11+UR5+0x1fa80], R137 ;  /* 0x01fa80890b007988 */ /* 0x000fe80008000005 */
[----:B------:R-:W-:Y:S04]  /*4ca30*/  STS.U8 [R11+UR5+0x17e80], R155 ;  /* 0x017e809b0b007988 */ /* 0x000fe80008000005 */
[----:B------:R-:W-:Y:S04]  /*4ca40*/  STS.U8 [R11+UR5+0x1fe80], R157 ;  /* 0x01fe809d0b007988 */ /* 0x000fe80008000005 */
[----:B------:R-:W4:Y:S04]  /*4ca50*/  LDL R31, [R1+0x1210] ;  /* 0x00121000011f7983 */ /* 0x000f280000100800 */
[----:B------:R-:W4:Y:S04]  /*4ca60*/  LDL R30, [R1+0x1214] ;  /* 0x00121400011e7983 */ /* 0x000f280000100800 */
[----:B0-----:R-:W4:Y:S04]  /*4ca70*/  LDL R25, [R1+0x1218] ;  /* 0x0012180001197983 */ /* 0x001f280000100800 */
[----:B-1----:R-:W4:Y:S04]  /*4ca80*/  LDL R33, [R1+0x1270] ;  /* 0x0012700001217983 */ /* 0x002f280000100800 */
[----:B------:R-:W4:Y:S04]  /*4ca90*/  LDL R32, [R1+0x1274] ;  /* 0x0012740001207983 */ /* 0x000f280000100800 */
[----:B------:R-:W4:Y:S04]  /*4caa0*/  LDL R27, [R1+0x1278] ;  /* 0x00127800011b7983 */ /* 0x000f280000100800 */
[----:B------:R-:W4:Y:S01]  /*4cab0*/  LDL R26, [R1+0x127c] ;  /* 0x00127c00011a7983 */ /* 0x000f220000100800 */
[----:B------:R-:W-:-:S03]  /*4cac0*/  PRMT R17, RZ, 0x7610, R17 ;  /* 0x00007610ff117816 */ /* 0x000fc60000000011 */
[----:B------:R-:W4:Y:S04]  /*4cad0*/  LDL R37, [R1+0x1330] ;  /* 0x0013300001257983 */ /* 0x000f280000100800 */
[----:B------:R-:W4:Y:S01]  /*4cae0*/  LDL R36, [R1+0x1334] ;  /* 0x0013340001247983 */ /* 0x000f220000100800 */
[----:B------:R-:W-:-:S03]  /*4caf0*/  PRMT R16, RZ, 0x7610, R16 ;  /* 0x00007610ff107816 */ /* 0x000fc60000000010 */
        /* <DEDUP_REMOVED lines=31> */
[----:B------:R-:W4:Y:S01]  /*4ccf0*/  LDL R124, [R1+0x13fc] ;  /* 0x0013fc00017c7983 */ /* 0x000f220000100800 */
[----:B------:R-:W-:-:S03]  /*4cd00*/  PRMT R59, RZ, 0x7610, R59 ;  /* 0x00007610ff3b7816 */ /* 0x000fc6000000003b */
[----:B------:R-:W4:Y:S04]  /*4cd10*/  LDL R127, [R1+0x11e8] ;  /* 0x0011e800017f7983 */ /* 0x000f280000100800 */
[----:B------:R-:W4:Y:S04]  /*4cd20*/  LDL R126, [R1+0x11ec] ;  /* 0x0011ec00017e7983 */ /* 0x000f280000100800 */
[----:B------:R-:W4:Y:S04]  /*4cd30*/  LDL R129, [R1+0x1248] ;  /* 0x0012480001817983 */ /* 0x000f280000100800 */
[----:B------:R-:W4:Y:S01]  /*4cd40*/  LDL R128, [R1+0x124c] ;  /* 0x00124c0001807983 */ /* 0x000f220000100800 */
        /* <DEDUP_REMOVED lines=13> */
[----:B------:R-:W-:Y:S01]  /*4ce20*/  PRMT R85, RZ, 0x7610, R85 ;  /* 0x00007610ff557816 */ /* 0x000fe20000000055 */
[----:B------:R-:W4:Y:S04]  /*4ce30*/  LDL R131, [R1+0x1258] ;  /* 0x0012580001837983 */ /* 0x000f280000100800 */
[----:B------:R-:W4:Y:S01]  /*4ce40*/  LDL R130, [R1+0x125c] ;  /* 0x00125c0001827983 */ /* 0x000f220000100800 */
        /* <DEDUP_REMOVED lines=9> */
[----:B------:R-:W4:Y:S04]  /*4cee0*/  LDL R135, [R1+0x11a0] ;  /* 0x0011a00001877983 */ /* 0x000f280000100800 */
[----:B------:R-:W4:Y:S04]  /*4cef0*/  LDL R134, [R1+0x11a4] ;  /* 0x0011a40001867983 */ /* 0x000f280000100800 */
[----:B------:R-:W4:Y:S04]  /*4cf00*/  LDL R133, [R1+0x11a8] ;  /* 0x0011a80001857983 */ /* 0x000f280000100800 */
[----:B------:R-:W4:Y:S04]  /*4cf10*/  LDL R132, [R1+0x11ac] ;  /* 0x0011ac0001847983 */ /* 0x000f280000100800 */
[----:B--2---:R0:W-:Y:S04]  /*4cf20*/  STS.U8 [R12+UR5+0x11300], R23 ;  /* 0x011300170c007988 */ /* 0x0041e80008000005 */
[----:B---3--:R1:W-:Y:S04]  /*4cf30*/  STS.U8 [R12+UR5+0x19300], R22 ;  /* 0x019300160c007988 */ /* 0x0083e80008000005 */
[----:B0-----:R-:W2:Y:S04]  /*4cf40*/  LDL R23, [R1+0x11b8] ;  /* 0x0011b80001177983 */ /* 0x001ea80000100800 */
[----:B-1----:R-:W2:Y:S04]  /*4cf50*/  LDL R22, [R1+0x11bc] ;  /* 0x0011bc0001167983 */ /* 0x002ea80000100800 */
[----:B------:R0:W-:Y:S04]  /*4cf60*/  STS.U8 [R12+UR5+0x10300], R24 ;  /* 0x010300180c007988 */ /* 0x0001e80008000005 */
[----:B------:R1:W-:Y:S04]  /*4cf70*/  STS.U8 [R12+UR5+0x19700], R35 ;  /* 0x019700230c007988 */ /* 0x0003e80008000005 */
[----:B------:R3:W-:Y:S04]  /*4cf80*/  STS.U8 [R12+UR5+0x11b00], R34 ;  /* 0x011b00220c007988 */ /* 0x0007e80008000005 */
[----:B0-----:R-:W2:Y:S04]  /*4cf90*/  LDL R24, [R1+0x121c] ;  /* 0x00121c0001187983 */ /* 0x001ea80000100800 */
[----:B-1----:R-:W2:Y:S04]  /*4cfa0*/  LDL R35, [R1+0x12d0] ;  /* 0x0012d00001237983 */ /* 0x002ea80000100800 */
[----:B---3--:R-:W3:Y:S04]  /*4cfb0*/  LDL R34, [R1+0x12d4] ;  /* 0x0012d40001227983 */ /* 0x008ee80000100800 */
[----:B------:R0:W-:Y:S04]  /*4cfc0*/  STS.U8 [R12+UR5+0x18300], R116 ;  /* 0x018300740c007988 */ /* 0x0001e80008000005 */
        /* <DEDUP_REMOVED lines=8> */
[----:B------:R0:W-:Y:S04]  /*4d050*/  STS.U8 [R12+UR5+0x11f00], R120 ;  /* 0x011f00780c007988 */ /* 0x0001e80008000005 */
[----:B----4-:R4:W-:Y:S04]  /*4d060*/  STS.U8 [R12+UR5+0x19f00], R142 ;  /* 0x019f008e0c007988 */ /* 0x0109e80008000005 */
[----:B------:R0:W-:Y:S04]  /*4d070*/  STS.U8 [R12+UR5+0x12300], R144 ;  /* 0x012300900c007988 */ /* 0x0001e80008000005 */
[----:B------:R1:W4:Y:S04]  /*4d080*/  @!P2 LDG.E.U8 R17, desc[UR18][R20.64] ;  /* 0x000000121411a981 */ /* 0x000328000c1e1100 */
[----:B------:R1:W4:Y:S04]  /*4d090*/  @!P1 LDG.E.U8 R16, desc[UR18][R18.64] ;  /* 0x0000001212109981 */ /* 0x000328000c1e1100 */
[----:B0-----:R-:W4:Y:S04]  /*4d0a0*/  LDL R116, [R1+0x135c] ;  /* 0x00135c0001747983 */ /* 0x001f280000100800 */
[----:B-1----:R-:W4:Y:S04]  /*4d0b0*/  LDL R47, [R1+0x1220] ;  /* 0x00122000012f7983 */ /* 0x002f280000100800 */
[----:B------:R-:W4:Y:S04]  /*4d0c0*/  LDL R46, [R1+0x1224] ;  /* 0x00122400012e7983 */ /* 0x000f280000100800 */
[----:B------:R-:W4:Y:S04]  /*4d0d0*/  LDL R60, [R1+0x1174] ;  /* 0x00117400013c7983 */ /* 0x000f280000100800 */
[----:B------:R-:W4:Y:S04]  /*4d0e0*/  LDL R118, [R1+0x13ac] ;  /* 0x0013ac0001767983 */ /* 0x000f280000100800 */
[----:B------:R-:W4:Y:S01]  /*4d0f0*/  LDL R120, [R1+0x13a8] ;  /* 0x0013a80001787983 */ /* 0x000f220000100800 */
[----:B------:R-:W-:-:S02]  /*4d100*/  @!P1 IMAD.MOV.U32 R20, RZ, RZ, R28 ;  /* 0x000000ffff149224 */ /* 0x000fc400078e001c */
[----:B------:R-:W-:Y:S01]  /*4d110*/  @!P1 IMAD.MOV.U32 R21, RZ, RZ, R29 ;  /* 0x000000ffff159224 */ /* 0x000fe200078e001d */
[----:B------:R-:W4:Y:S04]  /*4d120*/  LDL R28, [R1+0x12dc] ;  /* 0x0012dc00011c7983 */ /* 0x000f280000100800 */
[----:B------:R-:W4:Y:S01]  /*4d130*/  LDL R29, [R1+0x12d8] ;  /* 0x0012d800011d7983 */ /* 0x000f220000100800 */
[----:B------:R-:W-:Y:S02]  /*4d140*/  PRMT R19, RZ, 0x7610, R19 ;  /* 0x00007610ff137816 */ /* 0x000fe40000000013 */
[----:B------:R-:W-:-:S06]  /*4d150*/  PRMT R18, RZ, 0x7610, R18 ;  /* 0x00007610ff127816 */ /* 0x000fcc0000000012 */
[----:B------:R-:W4:Y:S04]  /*4d160*/  @!P1 LDG.E.U8 R18, desc[UR18][R20.64] ;  /* 0x0000001214129981 */ /* 0x000f28000c1e1100 */
[----:B--2---:R0:W2:Y:S02]  /*4d170*/  @!P2 LDG.E.U8 R19, desc[UR18][R22.64] ;  /* 0x000000121613a981 */ /* 0x0040a4000c1e1100 */
[----:B0-----:R-:W-:Y:S02]  /*4d180*/  @!P1 IMAD.MOV.U32 R22, RZ, RZ, R30 ;  /* 0x000000ffff169224 */ /* 0x001fe400078e001e */
[----:B------:R-:W-:Y:S01]  /*4d190*/  @!P1 IMAD.MOV.U32 R23, RZ, RZ, R31 ;  /* 0x000000ffff179224 */ /* 0x000fe200078e001f */
[----:B------:R-:W2:Y:S04]  /*4d1a0*/  LDL R30, [R1+0x133c] ;  /* 0x00133c00011e7983 */ /* 0x000ea80000100800 */
[----:B------:R-:W2:Y:S01]  /*4d1b0*/  LDL R31, [R1+0x1338] ;  /* 0x00133800011f7983 */ /* 0x000ea20000100800 */
[----:B------:R-:W-:-:S02]  /*4d1c0*/  PRMT R20, RZ, 0x7610, R20 ;  /* 0x00007610ff147816 */ /* 0x000fc40000000014 */
[----:B------:R-:W-:-:S04]  /*4d1d0*/  PRMT R21, RZ, 0x7610, R21 ;  /* 0x00007610ff157816 */ /* 0x000fc80000000015 */
[----:B------:R0:W2:Y:S04]  /*4d1e0*/  @!P1 LDG.E.U8 R20, desc[UR18][R22.64] ;  /* 0x0000001216149981 */ /* 0x0000a8000c1e1100 */
[----:B------:R1:W2:Y:S01]  /*4d1f0*/  @!P2 LDG.E.U8 R21, desc[UR18][R24.64] ;  /* 0x000000121815a981 */ /* 0x0002a2000c1e1100 */
[----:B0-----:R-:W-:Y:S01]  /*4d200*/  PRMT R23, RZ, 0x7610, R23 ;  /* 0x00007610ff177816 */ /* 0x001fe20000000017 */
[----:B-1----:R-:W-:Y:S02]  /*4d210*/  @!P1 IMAD.MOV.U32 R24, RZ, RZ, R32 ;  /* 0x000000ffff189224 */ /* 0x002fe400078e0020 */
[----:B------:R-:W-:Y:S01]  /*4d220*/  @!P1 IMAD.MOV.U32 R25, RZ, RZ, R33 ;  /* 0x000000ffff199224 */ /* 0x000fe200078e0021 */
[----:B------:R-:W2:Y:S04]  /*4d230*/  LDL R32, [R1+0x138c] ;  /* 0x00138c0001207983 */ /* 0x000ea80000100800 */
[----:B------:R-:W2:Y:S04]  /*4d240*/  LDL R33, [R1+0x1388] ;  /* 0x0013880001217983 */ /* 0x000ea80000100800 */
[----:B------:R3:W2:Y:S01]  /*4d250*/  @!P2 LDG.E.U8 R23, desc[UR18][R26.64] ;  /* 0x000000121a17a981 */ /* 0x0006a2000c1e1100 */
[----:B------:R-:W-:-:S06]  /*4d260*/  PRMT R22, RZ, 0x7610, R22 ;  /* 0x00007610ff167816 */ /* 0x000fcc0000000016 */
[----:B------:R0:W2:Y:S01]  /*4d270*/  @!P1 LDG.E.U8 R22, desc[UR18][R24.64] ;  /* 0x0000001218169981 */ /* 0x0000a2000c1e1100 */
[----:B---3--:R-:W-:Y:S02]  /*4d280*/  @!P1 IMAD.MOV.U32 R26, RZ, RZ, R34 ;  /* 0x000000ffff1a9224 */ /* 0x008fe400078e0022 */
[----:B------:R-:W-:Y:S01]  /*4d290*/  @!P1 IMAD.MOV.U32 R27, RZ, RZ, R35 ;  /* 0x000000ffff1b9224 */ /* 0x000fe200078e0023 */
[----:B------:R-:W3:Y:S04]  /*4d2a0*/  LDL R34, [R1+0x13dc] ;  /* 0x0013dc0001227983 */ /* 0x000ee80000100800 */
[----:B------:R-:W3:Y:S01]  /*4d2b0*/  LDL R35, [R1+0x13d8] ;  /* 0x0013d80001237983 */ /* 0x000ee20000100800 */
[----:B0-----:R-:W-:Y:S02]  /*4d2c0*/  PRMT R25, RZ, 0x7610, R25 ;  /* 0x00007610ff197816 */ /* 0x001fe40000000019 */
[----:B------:R-:W-:-:S04]  /*4d2d0*/  PRMT R24, RZ, 0x7610, R24 ;  /* 0x00007610ff187816 */ /* 0x000fc80000000018 */
[----:B----4-:R0:W4:Y:S04]  /*4d2e0*/  @!P2 LDG.E.U8 R25, desc[UR18][R28.64] ;  /* 0x000000121c19a981 */ /* 0x010128000c1e1100 */
[----:B------:R1:W4:Y:S01]  /*4d2f0*/  @!P1 LDG.E.U8 R24, desc[UR18][R26.64] ;  /* 0x000000121a189981 */ /* 0x000322000c1e1100 */
[----:B0-----:R-:W-:Y:S02]  /*4d300*/  @!P1 IMAD.MOV.U32 R28, RZ, RZ, R36 ;  /* 0x000000ffff1c9224 */ /* 0x001fe400078e0024 */
[----:B------:R-:W-:Y:S01]  /*4d310*/  @!P1 IMAD.MOV.U32 R29, RZ, RZ, R37 ;  /* 0x000000ffff1d9224 */ /* 0x000fe200078e0025 */
[----:B------:R-:W4:Y:S04]  /*4d320*/  LDL R36, [R1+0x116c] ;  /* 0x00116c0001247983 */ /* 0x000f280000100800 */
[----:B------:R-:W4:Y:S01]  /*4d330*/  LDL R37, [R1+0x1168] ;  /* 0x0011680001257983 */ /* 0x000f220000100800 */
[----:B-1----:R-:W-:-:S06]  /*4d340*/  PRMT R27, RZ, 0x7610, R27 ;  /* 0x00007610ff1b7816 */ /* 0x002fcc000000001b */
[----:B--2---:R0:W2:Y:S02]  /*4d350*/  @!P2 LDG.E.U8 R27, desc[UR18][R30.64] ;  /* 0x000000121e1ba981 */ /* 0x0040a4000c1e1100 */
[----:B0-----:R-:W-:Y:S02]  /*4d360*/  @!P1 IMAD.MOV.U32 R30, RZ, RZ, R38 ;  /* 0x000000ffff1e9224 */ /* 0x001fe400078e0026 */
[----:B------:R-:W-:Y:S01]  /*4d370*/  @!P1 IMAD.MOV.U32 R31, RZ, RZ, R39 ;  /* 0x000000ffff1f9224 */ /* 0x000fe200078e0027 */
[----:B------:R-:W2:Y:S04]  /*4d380*/  LDL R38, [R1+0x11cc] ;  /* 0x0011cc0001267983 */ /* 0x000ea80000100800 */
[----:B------:R-:W2:Y:S01]  /*4d390*/  LDL R39, [R1+0x11c8] ;  /* 0x0011c80001277983 */ /* 0x000ea20000100800 */
[----:B------:R-:W-:-:S06]  /*4d3a0*/  PRMT R26, RZ, 0x7610, R26 ;  /* 0x00007610ff1a7816 */ /* 0x000fcc000000001a */
[----:B------:R0:W2:Y:S02]  /*4d3b0*/  @!P1 LDG.E.U8 R26, desc[UR18][R28.64] ;  /* 0x000000121c1a9981 */ /* 0x0000a4000c1e1100 */
[----:B0-----:R-:W-:Y:S02]  /*4d3c0*/  PRMT R28, RZ, 0x7610, R28 ;  /* 0x00007610ff1c7816 */ /* 0x001fe4000000001c */
        /* <DEDUP_REMOVED lines=8> */
[----:B---3--:R0:W3:Y:S01]  /*4d450*/  @!P2 LDG.E.U8 R31, desc[UR18][R34.64] ;  /* 0x00000012221fa981 */ /* 0x0080e2000c1e1100 */
[----:B------:R-:W-:-:S06]  /*4d460*/  PRMT R30, RZ, 0x7610, R30 ;  /* 0x00007610ff1e7816 */ /* 0x000fcc000000001e */
[----:B------:R1:W3:Y:S01]  /*4d470*/  @!P1 LDG.E.U8 R30, desc[UR18][R32.64] ;  /* 0x00000012201e9981 */ /* 0x0002e2000c1e1100 */
[----:B0-----:R-:W-:Y:S02]  /*4d480*/  @!P1 IMAD.MOV.U32 R34, RZ, RZ, R42 ;  /* 0x000000ffff229224 */ /* 0x001fe400078e002a */
[----:B------:R-:W-:Y:S01]  /*4d490*/  @!P1 IMAD.MOV.U32 R35, RZ, RZ, R43 ;  /* 0x000000ffff239224 */ /* 0x000fe200078e002b */
[----:B------:R-:W3:Y:S04]  /*4d4a0*/  LDL R42, [R1+0x128c] ;  /* 0x00128c00012a7983 */ /* 0x000ee80000100800 */
[----:B------:R-:W3:Y:S01]  /*4d4b0*/  LDL R43, [R1+0x1288] ;  /* 0x00128800012b7983 */ /* 0x000ee20000100800 */
[----:B-1----:R-:W-:Y:S02]  /*4d4c0*/  PRMT R33, RZ, 0x7610, R33 ;  /* 0x00007610ff217816 */ /* 0x002fe40000000021 */
        /* <DEDUP_REMOVED lines=87> */
[----:B------:R-:W2:Y:S01]  /*4da40*/  LDL R67, [R1+0x13f0] ;  /* 0x0013f00001437983 */ /* 0x000ea20000100800 */
[----:B------:R-:W-:-:S03]  /*4da50*/  PRMT R54, RZ, 0x7610, R54 ;  /* 0x00007610ff367816 */ /* 0x000fc60000000036 */
[----:B---3--:R0:W3:Y:S04]  /*4da60*/  @!P2 LDG.E.U8 R55, desc[UR18][R60.64] ;  /* 0x000000123c37a981 */ /* 0x0080e8000c1e1100 */
[----:B------:R1:W3:Y:S01]  /*4da70*/  @!P1 LDG.E.U8 R54, desc[UR18][R56.64] ;  /* 0x0000001238369981 */ /* 0x0002e2000c1e1100 */
[----:B0-----:R-:W-:Y:S02]  /*4da80*/  @!P1 IMAD.MOV.U32 R60, RZ, RZ, R122 ;  /* 0x000000ffff3c9224 */ /* 0x001fe400078e007a */
[----:B------:R-:W-:Y:S01]  /*4da90*/  @!P1 IMAD.MOV.U32 R61, RZ, RZ, R123 ;  /* 0x000000ffff3d9224 */ /* 0x000fe200078e007b */
[----:B------:R-:W3:Y:S04]  /*4daa0*/  LDL R122, [R1+0x1184] ;  /* 0x00118400017a7983 */ /* 0x000ee80000100800 */
[----:B------:R-:W3:Y:S01]  /*4dab0*/  LDL R123, [R1+0x1180] ;  /* 0x00118000017b7983 */ /* 0x000ee20000100800 */
[----:B-1----:R-:W-:-:S06]  /*4dac0*/  PRMT R56, RZ, 0x7610, R56 ;  /* 0x00007610ff387816 */ /* 0x002fcc0000000038 */
[----:B------:R0:W3:Y:S04]  /*4dad0*/  @!P1 LDG.E.U8 R56, desc[UR18][R60.64] ;  /* 0x000000123c389981 */ /* 0x0000e8000c1e1100 */
[----:B----4-:R1:W4:Y:S01]  /*4dae0*/  @!P1 LDG.E.U8 R59, desc[UR18][R62.64] ;  /* 0x000000123e3b9981 */ /* 0x010322000c1e1100 */
[----:B0-----:R-:W-:Y:S02]  /*4daf0*/  @!P2 IMAD.MOV.U32 R60, RZ, RZ, R119 ;  /* 0x000000ffff3ca224 */ /* 0x001fe400078e0077 */
[----:B------:R-:W-:Y:S01]  /*4db00*/  @!P2 IMAD.MOV.U32 R61, RZ, RZ, R121 ;  /* 0x000000ffff3da224 */ /* 0x000fe200078e0079 */
[----:B------:R-:W4:Y:S04]  /*4db10*/  LDL R119, [R1+0x118c] ;  /* 0x00118c0001777983 */ /* 0x000f280000100800 */
[----:B------:R-:W4:Y:S01]  /*4db20*/  LDL R121, [R1+0x1188] ;  /* 0x0011880001797983 */ /* 0x000f220000100800 */
[----:B-1----:R-:W-:-:S02]  /*4db30*/  @!P2 IMAD.MOV.U32 R62, RZ, RZ, R116 ;  /* 0x000000ffff3ea224 */ /* 0x002fc400078e0074 */
[----:B------:R-:W-:Y:S01]  /*4db40*/  @!P2 IMAD.MOV.U32 R63, RZ, RZ, R117 ;  /* 0x000000ffff3fa224 */ /* 0x000fe200078e0075 */
[----:B------:R-:W4:Y:S04]  /*4db50*/  LDL R116, [R1+0x11e4] ;  /* 0x0011e40001747983 */ /* 0x000f280000100800 */
[----:B------:R-:W4:Y:S01]  /*4db60*/  LDL R117, [R1+0x11e0] ;  /* 0x0011e00001757983 */ /* 0x000f220000100800 */
[----:B------:R-:W-:-:S06]  /*4db70*/  PRMT R57, RZ, 0x7610, R57 ;  /* 0x00007610ff397816 */ /* 0x000fcc0000000039 */
[----:B------:R0:W4:Y:S02]  /*4db80*/  @!P2 LDG.E.U8 R57, desc[UR18][R60.64] ;  /* 0x000000123c39a981 */ /* 0x000124000c1e1100 */
[----:B0-----:R-:W-:-:S06]  /*4db90*/  PRMT R61, RZ, 0x7610, R61 ;  /* 0x00007610ff3d7816 */ /* 0x001fcc000000003d */
        /* <DEDUP_REMOVED lines=17> */
[----:B------:R-:W-:Y:S01]  /*4dcb0*/  PRMT R65, RZ, 0x7610, R65 ;  /* 0x00007610ff417816 */ /* 0x000fe20000000041 */
[----:B---3--:R-:W-:-:S02]  /*4dcc0*/  @!P1 IMAD.MOV.U32 R66, RZ, RZ, R122 ;  /* 0x000000ffff429224 */ /* 0x008fc400078e007a */
[----:B------:R-:W-:Y:S01]  /*4dcd0*/  @!P1 IMAD.MOV.U32 R67, RZ, RZ, R123 ;  /* 0x000000ffff439224 */ /* 0x000fe200078e007b */
[----:B------:R-:W3:Y:S04]  /*4dce0*/  LDL R122, [R1+0x12ac] ;  /* 0x0012ac00017a7983 */ /* 0x000ee80000100800 */
[----:B------:R-:W3:Y:S04]  /*4dcf0*/  LDL R123, [R1+0x12a8] ;  /* 0x0012a800017b7983 */ /* 0x000ee80000100800 */
[----:B------:R4:W3:Y:S02]  /*4dd00*/  @!P1 LDG.E.U8 R65, desc[UR18][R66.64] ;  /* 0x0000001242419981 */ /* 0x0008e4000c1e1100 */
[----:B----4-:R-:W-:-:S02]  /*4dd10*/  @!P2 IMAD.MOV.U32 R66, RZ, RZ, R119 ;  /* 0x000000ffff42a224 */ /* 0x010fc400078e0077 */
[----:B------:R-:W-:Y:S01]  /*4dd20*/  @!P2 IMAD.MOV.U32 R67, RZ, RZ, R121 ;  /* 0x000000ffff43a224 */ /* 0x000fe200078e0079 */
[----:B------:R-:W4:Y:S04]  /*4dd30*/  LDL R119, [R1+0x1304] ;  /* 0x0013040001777983 */ /* 0x000f280000100800 */
[----:B------:R-:W4:Y:S04]  /*4dd40*/  LDL R121, [R1+0x1300] ;  /* 0x0013000001797983 */ /* 0x000f280000100800 */
[----:B------:R0:W4:Y:S02]  /*4dd50*/  @!P2 LDG.E.U8 R68, desc[UR18][R66.64] ;  /* 0x000000124244a981 */ /* 0x000124000c1e1100 */
[----:B0-----:R-:W-:-:S02]  /*4dd60*/  @!P1 IMAD.MOV.U32 R66, RZ, RZ, R116 ;  /* 0x000000ffff429224 */ /* 0x001fc400078e0074 */
        /* <DEDUP_REMOVED lines=9> */
[----:B--2---:R-:W-:-:S02]  /*4de00*/  @!P1 IMAD.MOV.U32 R66, RZ, RZ, R118 ;  /* 0x000000ffff429224 */ /* 0x004fc400078e0076 */
[----:B------:R-:W-:Y:S01]  /*4de10*/  @!P1 IMAD.MOV.U32 R67, RZ, RZ, R120 ;  /* 0x000000ffff439224 */ /* 0x000fe200078e0078 */
[----:B------:R-:W2:Y:S04]  /*4de20*/  LDL R118, [R1+0x136c] ;  /* 0x00136c0001767983 */ /* 0x000ea80000100800 */
[----:B------:R-:W2:Y:S04]  /*4de30*/  LDL R120, [R1+0x1368] ;  /* 0x0013680001787983 */ /* 0x000ea80000100800 */
[----:B------:R0:W2:Y:S02]  /*4de40*/  @!P1 LDG.E.U8 R75, desc[UR18][R66.64] ;  /* 0x00000012424b9981 */ /* 0x0000a4000c1e1100 */
[----:B0-----:R-:W-:-:S02]  /*4de50*/  @!P2 IMAD.MOV.U32 R66, RZ, RZ, R128 ;  /* 0x000000ffff42a224 */ /* 0x001fc400078e0080 */
        /* <DEDUP_REMOVED lines=68> */
[----:B------:R0:W2:Y:S01]  /*4e2a0*/  @!P1 LDG.E.U8 R89, desc[UR18][R66.64] ;  /* 0x0000001242599981 */ /* 0x0000a2000c1e1100 */
[----:B------:R-:W-:-:S02]  /*4e2b0*/  PRMT R91, RZ, 0x7610, R91 ;  /* 0x00007610ff5b7816 */ /* 0x000fc4000000005b */
[----:B------:R-:W-:Y:S01]  /*4e2c0*/  PRMT R93, RZ, 0x7610, R93 ;  /* 0x00007610ff5d7816 */ /* 0x000fe2000000005d */
[----:B0-----:R-:W-:Y:S02]  /*4e2d0*/  @!P2 IMAD.MOV.U32 R66, RZ, RZ, R124 ;  /* 0x000000ffff42a224 */ /* 0x001fe400078e007c */
        /* <DEDUP_REMOVED lines=9> */
[----:B0-----:R-:W-:-:S02]  /*4e370*/  @!P2 IMAD.MOV.U32 R66, RZ, RZ, R130 ;  /* 0x000000ffff42a224 */ /* 0x001fc400078e0082 */
        /* <DEDUP_REMOVED lines=21> */
[----:B------:R-:W-:Y:S01]  /*4e4d0*/  PRMT R97, RZ, 0x7610, R97 ;  /* 0x00007610ff617816 */ /* 0x000fe20000000061 */
[----:B------:R-:W4:Y:S04]  /*4e4e0*/  LDL R127, [R1+0x1260] ;  /* 0x00126000017f7983 */ /* 0x000f280000100800 */
[----:B------:R2:W4:Y:S04]  /*4e4f0*/  @!P2 LDG.E.U8 R96, desc[UR18][R66.64] ;  /* 0x000000124260a981 */ /* 0x000528000c1e1100 */
[----:B------:R-:W4:Y:S01]  /*4e500*/  LDL R126, [R1+0x1264] ;  /* 0x00126400017e7983 */ /* 0x000f220000100800 */
[----:B--2---:R-:W-:-:S02]  /*4e510*/  @!P1 IMAD.MOV.U32 R66, RZ, RZ, R118 ;  /* 0x000000ffff429224 */ /* 0x004fc400078e0076 */
[----:B------:R-:W-:Y:S01]  /*4e520*/  @!P1 IMAD.MOV.U32 R67, RZ, RZ, R120 ;  /* 0x000000ffff439224 */ /* 0x000fe200078e0078 */
[----:B------:R-:W2:Y:S04]  /*4e530*/  LDL R118, [R1+0x141c] ;  /* 0x00141c0001767983 */ /* 0x000ea80000100800 */
[----:B------:R-:W2:Y:S01]  /*4e540*/  LDL R120, [R1+0x1418] ;  /* 0x0014180001787983 */ /* 0x000ea20000100800 */
[----:B------:R-:W-:-:S03]  /*4e550*/  PRMT R98, RZ, 0x7610, R98 ;  /* 0x00007610ff627816 */ /* 0x000fc60000000062 */
[----:B------:R0:W2:Y:S01]  /*4e560*/  @!P1 LDG.E.U8 R97, desc[UR18][R66.64] ;  /* 0x0000001242619981 */ /* 0x0000a2000c1e1100 */
[----:B------:R-:W-:Y:S02]  /*4e570*/  PRMT R99, RZ, 0x7610, R99 ;  /* 0x00007610ff637816 */ /* 0x000fe40000000063 */
[----:B------:R-:W-:Y:S02]  /*4e580*/  PRMT R100, RZ, 0x7610, R100 ;  /* 0x00007610ff647816 */ /* 0x000fe40000000064 */
        /* <DEDUP_REMOVED lines=14> */
[----:B------:R-:W3:Y:S04]  /*4e670*/  LDL R121, [R1+0x12c8] ;  /* 0x0012c80001797983 */ /* 0x000ee80000100800 */
[----:B------:R0:W3:Y:S02]  /*4e680*/  @!P2 LDG.E.U8 R100, desc[UR18][R66.64] ;  /* 0x000000124264a981 */ /* 0x0000e4000c1e1100 */
[----:B0-----:R-:W-:-:S02]  /*4e690*/  @!P1 IMAD.MOV.U32 R66, RZ, RZ, R116 ;  /* 0x000000ffff429224 */ /* 0x001fc400078e0074 */
[----:B------:R-:W-:Y:S01]  /*4e6a0*/  @!P1 IMAD.MOV.U32 R67, RZ, RZ, R117 ;  /* 0x000000ffff439224 */ /* 0x000fe200078e0075 */
[----:B------:R-:W3:Y:S04]  /*4e6b0*/  LDL R116, [R1+0x1324] ;  /* 0x0013240001747983 */ /* 0x000ee80000100800 */
[----:B------:R-:W3:Y:S04]  /*4e6c0*/  LDL R117, [R1+0x1320] ;  /* 0x0013200001757983 */ /* 0x000ee80000100800 */
[----:B------:R2:W3:Y:S02]  /*4e6d0*/  @!P1 LDG.E.U8 R101, desc[UR18][R66.64] ;  /* 0x0000001242659981 */ /* 0x0004e4000c1e1100 */
[----:B--2---:R-:W-:-:S02]  /*4e6e0*/  @!P2 IMAD.MOV.U32 R66, RZ, RZ, R118 ;  /* 0x000000ffff42a224 */ /* 0x004fc400078e0076 */
[----:B------:R-:W-:Y:S01]  /*4e6f0*/  @!P2 IMAD.MOV.U32 R67, RZ, RZ, R120 ;  /* 0x000000ffff43a224 */ /* 0x000fe200078e0078 */
[----:B------:R-:W2:Y:S04]  /*4e700*/  LDL.LU R118, [R1+0x578] ;  /* 0x0005780001767983 */ /* 0x000ea80000300800 */
[----:B------:R-:W2:Y:S04]  /*4e710*/  LDL.LU R120, [R1+0x56c] ;  /* 0x00056c0001787983 */ /* 0x000ea80000300800 */
[----:B------:R-:W2:Y:S04]  /*4e720*/  LDL.LU R142, [R1+0x568] ;  /* 0x00056800018e7983 */ /* 0x000ea80000300800 */
[----:B------:R-:W2:Y:S01]  /*4e730*/  LDL.LU R144, [R1+0x55c] ;  /* 0x00055c0001907983 */ /* 0x000ea20000300800 */
[----:B------:R-:W-:-:S02]  /*4e740*/  PRMT R102, RZ, 0x7610, R102 ;  /* 0x00007610ff667816 */ /* 0x000fc40000000066 */
[----:B------:R-:W-:-:S04]  /*4e750*/  PRMT R104, RZ, 0x7610, R104 ;  /* 0x00007610ff687816 */ /* 0x000fc80000000068 */
[----:B------:R0:W2:Y:S01]  /*4e760*/  @!P2 LDG.E.U8 R102, desc[UR18][R66.64] ;  /* 0x000000124266a981 */ /* 0x0000a2000c1e1100 */
[----:B------:R-:W-:Y:S01]  /*4e770*/  PRMT R106, RZ, 0x7610, R106 ;  /* 0x00007610ff6a7816 */ /* 0x000fe2000000006a */
[----:B0-----:R-:W-:Y:S02]  /*4e780*/  @!P1 IMAD.MOV.U32 R66, RZ, RZ, R134 ;  /* 0x000000ffff429224 */ /* 0x001fe400078e0086 */
[----:B------:R-:W-:-:S05]  /*4e790*/  @!P1 IMAD.MOV.U32 R67, RZ, RZ, R135 ;  /* 0x000000ffff439224 */ /* 0x000fca00078e0087 */
        /* <DEDUP_REMOVED lines=11> */
[----:B------:R-:W-:Y:S01]  /*4e850*/  @!P2 IMAD.MOV.U32 R67, RZ, RZ, R129 ;  /* 0x000000ffff43a224 */ /* 0x000fe200078e0081 */
[----:B------:R-:W-:Y:S01]  /*4e860*/  PRMT R112, RZ, 0x7610, R112 ;  /* 0x00007610ff707816 */ /* 0x000fe20000000070 */
[----:B------:R-:W2:Y:S04]  /*4e870*/  LDL.LU R128, [R1+0x558] ;  /* 0x0005580001807983 */ /* 0x000ea80000300800 */
[----:B------:R0:W2:Y:S04]  /*4e880*/  @!P2 LDG.E.U8 R110, desc[UR18][R66.64] ;  /* 0x00000012426ea981 */ /* 0x0000a8000c1e1100 */
[----:B------:R-:W2:Y:S04]  /*4e890*/  LDL.LU R150, [R1+0x54c] ;  /* 0x00054c0001967983 */ /* 0x000ea80000300800 */
[----:B------:R-:W2:Y:S04]  /*4e8a0*/  LDL.LU R152, [R1+0x548] ;  /* 0x0005480001987983 */ /* 0x000ea80000300800 */
[----:B------:R-:W2:Y:S04]  /*4e8b0*/  LDL.LU R149, [R1+0x53c] ;  /* 0x00053c0001957983 */ /* 0x000ea80000300800 */
[----:B------:R-:W2:Y:S01]  /*4e8c0*/  LDL.LU R147, [R1+0x534] ;  /* 0x0005340001937983 */ /* 0x000ea20000300800 */
[----:B0-----:R-:W-:-:S02]  /*4e8d0*/  @!P1 IMAD.MOV.U32 R66, RZ, RZ, R126 ;  /* 0x000000ffff429224 */ /* 0x001fc400078e007e */
[----:B------:R-:W-:-:S05]  /*4e8e0*/  @!P1 IMAD.MOV.U32 R67, RZ, RZ, R127 ;  /* 0x000000ffff439224 */ /* 0x000fca00078e007f */
[----:B------:R0:W2:Y:S01]  /*4e8f0*/  @!P1 LDG.E.U8 R111, desc[UR18][R66.64] ;  /* 0x00000012426f9981 */ /* 0x0000a2000c1e1100 */
[----:B------:R-:W-:Y:S01]  /*4e900*/  PRMT R113, RZ, 0x7610, R113 ;  /* 0x00007610ff717816 */ /* 0x000fe20000000071 */
[----:B0-----:R-:W-:Y:S02]  /*4e910*/  @!P2 IMAD.MOV.U32 R66, RZ, RZ, R124 ;  /* 0x000000ffff42a224 */ /* 0x001fe400078e007c */
[----:B------:R-:W-:Y:S02]  /*4e920*/  @!P2 IMAD.MOV.U32 R67, RZ, RZ, R125 ;  /* 0x000000ffff43a224 */ /* 0x000fe400078e007d */
[----:B------:R-:W2:Y:S04]  /*4e930*/  LDL.LU R125, [R1+0x4f4] ;  /* 0x0004f400017d7983 */ /* 0x000ea80000300800 */
[----:B------:R3:W2:Y:S01]  /*4e940*/  @!P2 LDG.E.U8 R112, desc[UR18][R66.64] ;  /* 0x000000124270a981 */ /* 0x0006a2000c1e1100 */
[----:B------:R-:W-:Y:S01]  /*4e950*/  PRMT R114, RZ, 0x7610, R114 ;  /* 0x00007610ff727816 */ /* 0x000fe20000000072 */
[----:B---3--:R-:W-:-:S02]  /*4e960*/  @!P1 IMAD.MOV.U32 R67, RZ, RZ, R123 ;  /* 0x000000ffff439224 */ /* 0x008fc400078e007b */
[----:B------:R-:W-:Y:S01]  /*4e970*/  @!P1 IMAD.MOV.U32 R66, RZ, RZ, R122 ;  /* 0x000000ffff429224 */ /* 0x000fe200078e007a */
        /* <DEDUP_REMOVED lines=8> */
[----:B----4-:R-:W-:-:S02]  /*4ea00*/  @!P2 IMAD.MOV.U32 R66, RZ, RZ, R119 ;  /* 0x000000ffff42a224 */ /* 0x010fc400078e0077 */
[----:B------:R-:W-:Y:S02]  /*4ea10*/  @!P2 IMAD.MOV.U32 R67, RZ, RZ, R121 ;  /* 0x000000ffff43a224 */ /* 0x000fe400078e0079 */
[----:B------:R-:W4:Y:S04]  /*4ea20*/  LDL.LU R121, [R1+0x3cc] ;  /* 0x0003cc0001797983 */ /* 0x000f280000300800 */
[----:B------:R-:W4:Y:S04]  /*4ea30*/  LDL.LU R134, [R1+0x3c0] ;  /* 0x0003c00001867983 */ /* 0x000f280000300800 */
[----:B------:R-:W4:Y:S04]  /*4ea40*/  LDL.LU R136, [R1+0x384] ;  /* 0x0003840001887983 */ /* 0x000f280000300800 */
[----:B------:R-:W4:Y:S04]  /*4ea50*/  LDL.LU R158, [R1+0x380] ;  /* 0x00038000019e7983 */ /* 0x000f280000300800 */
[----:B------:R0:W4:Y:S04]  /*4ea60*/  @!P2 LDG.E.U8 R114, desc[UR18][R66.64] ;  /* 0x000000124272a981 */ /* 0x000128000c1e1100 */
[----:B------:R-:W4:Y:S04]  /*4ea70*/  LDL.LU R160, [R1+0x334] ;  /* 0x0003340001a07983 */ /* 0x000f280000300800 */
        /* <DEDUP_REMOVED lines=9> */
[----:B--2---:R0:W-:Y:S04]  /*4eb10*/  STS.U8 [R12+UR5+0x1a300], R118 ;  /* 0x01a300760c007988 */ /* 0x0041e80008000005 */
[----:B------:R1:W-:Y:S04]  /*4eb20*/  STS.U8 [R12+UR5+0x12700], R120 ;  /* 0x012700780c007988 */ /* 0x0003e80008000005 */
[----:B0-----:R-:W2:Y:S04]  /*4eb30*/  LDL.LU R118, [R1+0x1e4] ;  /* 0x0001e40001767983 */ /* 0x001ea80000300800 */
[----:B-1----:R-:W2:Y:S04]  /*4eb40*/  LDL.LU R120, [R1+0x1d8] ;  /* 0x0001d80001787983 */ /* 0x002ea80000300800 */
[----:B------:R0:W-:Y:S04]  /*4eb50*/  STS.U8 [R12+UR5+0x1a700], R142 ;  /* 0x01a7008e0c007988 */ /* 0x0001e80008000005 */
[----:B------:R1:W-:Y:S04]  /*4eb60*/  STS.U8 [R12+UR5+0x12b00], R144 ;  /* 0x012b00900c007988 */ /* 0x0003e80008000005 */
[----:B0-----:R-:W2:Y:S04]  /*4eb70*/  LDL.LU R142, [R1+0x190] ;  /* 0x00019000018e7983 */ /* 0x001ea80000300800 */
[----:B-1----:R-:W2:Y:S04]  /*4eb80*/  LDL.LU R144, [R1+0x180] ;  /* 0x0001800001907983 */ /* 0x002ea80000300800 */
[----:B---3--:R0:W-:Y:S04]  /*4eb90*/  STS.U8 [R12+UR5+0x1bf00], R156 ;  /* 0x01bf009c0c007988 */ /* 0x0081e80008000005 */
        /* <DEDUP_REMOVED lines=9> */
[----:B------:R1:W-:Y:S04]  /*4ec30*/  STS.U8 [R12+UR5+0x14f00], R160 ;  /* 0x014f00a00c007988 */ /* 0x0003e80008000005 */
[----:B------:R4:W-:Y:S04]  /*4ec40*/  STS.U8 [R12+UR5+0x1cf00], R119 ;  /* 0x01cf00770c007988 */ /* 0x0009e80008000005 */
[----:B0-----:R-:W3:Y:S04]  /*4ec50*/  LDL.LU R121, [R1+0x1948] ;  /* 0x0019480001797983 */ /* 0x001ee80000300800 */
[----:B-1----:R-:W3:Y:S04]  /*4ec60*/  LDL.LU R134, [R1+0x1674] ;  /* 0x0016740001867983 */ /* 0x002ee80000300800 */
        /* <DEDUP_REMOVED lines=24> */
[----:B------:R0:W-:Y:S04]  /*4edf0*/  STS.U8 [R12+UR5+0x16b00], R15 ;  /* 0x016b000f0c007988 */ /* 0x0001e80008000005 */
        /* <DEDUP_REMOVED lines=20> */
[----:B------:R0:W-:Y:S04]  /*4ef40*/  STS.U8 [R12+UR5+0x13b00], R130 ;  /* 0x013b00820c007988 */ /* 0x0001e80008000005 */
[----:B------:R-:W2:Y:S04]  /*4ef50*/  LDL.LU R125, [R1+0x52c] ;  /* 0x00052c00017d7983 */ /* 0x000ea80000300800 */
[----:B------:R-:W2:Y:S01]  /*4ef60*/  LDL.LU R123, [R1+0x524] ;  /* 0x00052400017b7983 */ /* 0x000ea20000300800 */
[----:B------:R-:W-:-:S03]  /*4ef70*/  LOP3.LUT R13, R2, 0x70, RZ, 0x3c, !PT ;  /* 0x00000070020d7812 */ /* 0x000fc600078e3cff */
[----:B------:R1:W-:Y:S04]  /*4ef80*/  STS.U8 [R12+UR5+0x1bb00], R132 ;  /* 0x01bb00840c007988 */ /* 0x0003e80008000005 */
[----:B------:R0:W-:Y:S04]  /*4ef90*/  STS.U8 [R12+UR5+0x13f00], R154 ;  /* 0x013f009a0c007988 */ /* 0x0001e80008000005 */
[----:B------:R-:W-:Y:S04]  /*4efa0*/  STS.U8 [R12+UR5+0x17300], R71 ;  /* 0x017300470c007988 */ /* 0x000fe80008000005 */
[----:B------:R-:W-:Y:S04]  /*4efb0*/  STS.U8 [R12+UR5+0x1f300], R72 ;  /* 0x01f300480c007988 */ /* 0x000fe80008000005 */
[----:B0-----:R-:W2:Y:S04]  /*4efc0*/  LDL.LU R130, [R1+0x4e4] ;  /* 0x0004e40001827983 */ /* 0x001ea80000300800 */
[----:B------:R-:W-:Y:S04]  /*4efd0*/  STS.U8 [R12+UR5+0x17700], R103 ;  /* 0x017700670c007988 */ /* 0x000fe80008000005 */
[----:B------:R-:W-:Y:S04]  /*4efe0*/  STS.U8 [R12+UR5+0x1f700], R105 ;  /* 0x01f700690c007988 */ /* 0x000fe80008000005 */
[----:B------:R-:W-:Y:S04]  /*4eff0*/  STS.U8 [R12+UR5+0x17b00], R139 ;  /* 0x017b008b0c007988 */ /* 0x000fe80008000005 */
[----:B-1----:R-:W2:Y:S04]  /*4f000*/  LDL.LU R132, [R1+0x4dc] ;  /* 0x0004dc0001847983 */ /* 0x002ea80000300800 */
[----:B------:R-:W2:Y:S04]  /*4f010*/  LDL.LU R154, [R1+0x49c] ;  /* 0x00049c00019a7983 */ /* 0x000ea80000300800 */
[----:B------:R-:W-:Y:S04]  /*4f020*/  STS.U8 [R12+UR5+0x1fb00], R141 ;  /* 0x01fb008d0c007988 */ /* 0x000fe80008000005 */
[----:B------:R-:W-:Y:S04]  /*4f030*/  STS.U8 [R12+UR5+0x17f00], R159 ;  /* 0x017f009f0c007988 */ /* 0x000fe80008000005 */
[----:B------:R-:W-:Y:S04]  /*4f040*/  STS.U8 [R12+UR5+0x1ff00], R161 ;  /* 0x01ff00a10c007988 */ /* 0x000fe80008000005 */
[----:B------:R0:W-:Y:S04]  /*4f050*/  STS.U8 [R12+UR5+0x16700], R156 ;  /* 0x0167009c0c007988 */ /* 0x0001e80008000005 */
        /* <DEDUP_REMOVED lines=9> */
[----:B------:R1:W-:Y:S04]  /*4f0f0*/  STS.U8 [R13+UR5+0x18b80], R160 ;  /* 0x018b80a00d007988 */ /* 0x0003e80008000005 */
[----:B------:R4:W-:Y:S04]  /*4f100*/  STS.U8 [R13+UR5+0x10f80], R119 ;  /* 0x010f80770d007988 */ /* 0x0009e80008000005 */
[----:B0-----:R-:W3:Y:S04]  /*4f110*/  LDL.LU R121, [R1+0x408] ;  /* 0x0004080001797983 */ /* 0x001ee80000300800 */
[----:B-1----:R-:W3:Y:S04]  /*4f120*/  LDL.LU R134, [R1+0x3f8] ;  /* 0x0003f80001867983 */ /* 0x002ee80000300800 */
[----:B----4-:R-:W4:Y:S04]  /*4f130*/  LDL.LU R136, [R1+0x3bc] ;  /* 0x0003bc0001887983 */ /* 0x010f280000300800 */
[----:B------:R-:W3:Y:S04]  /*4f140*/  LDL.LU R158, [R1+0x3b8] ;  /* 0x0003b800019e7983 */ /* 0x000ee80000300800 */
[----:B------:R-:W3:Y:S04]  /*4f150*/  LDL.LU R160, [R1+0x374] ;  /* 0x0003740001a07983 */ /* 0x000ee80000300800 */
[----:B------:R0:W-:Y:S04]  /*4f160*/  STS.U8 [R13+UR5+0x18f80], R117 ;  /* 0x018f80750d007988 */ /* 0x0001e80008000005 */
[----:B------:R-:W3:Y:S04]  /*4f170*/  LDL.LU R119, [R1+0x360] ;  /* 0x0003600001777983 */ /* 0x000ee80000300800 */
        /* <DEDUP_REMOVED lines=19> */
[----:B------:R-:W-:Y:S04]  /*4f2b0*/  STS.U8 [R13+UR5+0x1e380], R6 ;  /* 0x01e380060d007988 */ /* 0x000fe80008000005 */
[----:B------:R0:W-:Y:S04]  /*4f2c0*/  STS.U8 [R13+UR5+0x16380], R4 ;  /* 0x016380040d007988 */ /* 0x0001e80008000005 */
[----:B------:R1:W-:Y:S04]  /*4f2d0*/  STS.U8 [R13+UR5+0x16780], R15 ;  /* 0x0167800f0d007988 */ /* 0x0003e80008000005 */
[----:B------:R0:W-:Y:S04]  /*4f2e0*/  STS.U8 [R13+UR5+0x1e780], R14 ;  /* 0x01e7800e0d007988 */ /* 0x0001e80008000005 */
[----:B------:R1:W-:Y:S04]  /*4f2f0*/  STS.U8 [R13+UR5+0x16b80], R5 ;  /* 0x016b80050d007988 */ /* 0x0003e80008000005 */
[----:B------:R1:W-:Y:S01]  /*4f300*/  STS.U8 [R13+UR5+0x1eb80], R3 ;  /* 0x01eb80030d007988 */ /* 0x0003e20008000005 */
[----:B------:R-:W-:-:S03]  /*4f310*/  PRMT R115, RZ, 0x7610, R115 ;  /* 0x00007610ff737816 */ /* 0x000fc60000000073 */
[----:B0-----:R-:W5:Y:S04]  /*4f320*/  LDL.LU R4, [R1+0x19d0] ;  /* 0x0019d00001047983 */ /* 0x001f680000300800 */
[----:B------:R-:W5:Y:S04]  /*4f330*/  LDL.LU R6, [R1+0x19cc] ;  /* 0x0019cc0001067983 */ /* 0x000f680000300800 */
[----:B-1----:R-:W5:Y:S04]  /*4f340*/  LDL.LU R15, [R1+0x19c8] ;  /* 0x0019c800010f7983 */ /* 0x002f680000300800 */
[----:B------:R-:W5:Y:S04]  /*4f350*/  LDL.LU R14, [R1+0x19c4] ;  /* 0x0019c400010e7983 */ /* 0x000f680000300800 */
[----:B------:R-:W5:Y:S04]  /*4f360*/  LDL.LU R5, [R1+0x19c0] ;  /* 0x0019c00001057983 */ /* 0x000f680000300800 */
[----:B------:R-:W5:Y:S04]  /*4f370*/  LDL.LU R3, [R1+0x19bc] ;  /* 0x0019bc0001037983 */ /* 0x000f680000300800 */
[----:B------:R0:W-:Y:S04]  /*4f380*/  STS.U8 [R13+UR5+0x16f80], R0 ;  /* 0x016f80000d007988 */ /* 0x0001e80008000005 */
[----:B------:R-:W2:Y:S04]  /*4f390*/  @!P1 LDG.E.U8 R115, desc[UR18][R66.64] ;  /* 0x0000001242739981 */ /* 0x000ea8000c1e1100 */
[----:B------:R1:W-:Y:S04]  /*4f3a0*/  STS.U8 [R13+UR5+0x1b380], R123 ;  /* 0x01b3807b0d007988 */ /* 0x0003e80008000005 */
[----:B0-----:R-:W5:Y:S04]  /*4f3b0*/  LDL.LU R0, [R1+0x19b8] ;  /* 0x0019b80001007983 */ /* 0x001f680000300800 */
[----:B-1----:R-:W2:Y:S04]  /*4f3c0*/  LDL R123, [R1+0x7e8] ;  /* 0x0007e800017b7983 */ /* 0x002ea80000100800 */
[----:B------:R-:W2:Y:S01]  /*4f3d0*/  LDL R122, [R1+0x7ec] ;  /* 0x0007ec00017a7983 */ /* 0x000ea20000100800 */
[----:B------:R-:W0:Y:S03]  /*4f3e0*/  S2R R7, SR_TID.X ;  /* 0x0000000000077919 */ /* 0x000e260000002100 */
[----:B------:R-:W2:Y:S04]  /*4f3f0*/  LDL R67, [R1+0x820] ;  /* 0x0008200001437983 */ /* 0x000ea80000100800 */
[----:B------:R-:W2:Y:S04]  /*4f400*/  LDL R105, [R1+0x828] ;  /* 0x0008280001697983 */ /* 0x000ea80000100800 */
[----:B------:R-:W2:Y:S04]  /*4f410*/  LDL R103, [R1+0x82c] ;  /* 0x00082c0001677983 */ /* 0x000ea80000100800 */
[----:B------:R-:W2:Y:S04]  /*4f420*/  LDL R72, [R1+0x830] ;  /* 0x0008300001487983 */ /* 0x000ea80000100800 */
        /* <DEDUP_REMOVED lines=22> */
[----:B-1----:R-:W2:Y:S04]  /*4f590*/  LDL R58, [R1+0x83c] ;  /* 0x00083c00013a7983 */ /* 0x002ea80000100800 */
[----:B0-----:R-:W2:Y:S04]  /*4f5a0*/  LDL R74, [R1+0x1328] ;  /* 0x00132800014a7983 */ /* 0x001ea80000100800 */
[----:B------:R-:W2:Y:S01]  /*4f5b0*/  LDL R73, [R1+0x132c] ;  /* 0x00132c0001497983 */ /* 0x000ea20000100800 */
[----:B------:R-:W-:-:S04]  /*4f5c0*/  LOP3.LUT R7, R7, 0x7f, RZ, 0xc0, !PT ;  /* 0x0000007f07077812 */ /* 0x000fc800078ec0ff */
[----:B------:R-:W-:Y:S01]  /*4f5d0*/  LOP3.LUT R7, R7, 0x10, RZ, 0x3c, !PT ;  /* 0x0000001007077812 */ /* 0x000fe200078e3cff */
[----:B---3--:R0:W-:Y:S04]  /*4f5e0*/  STS.U8 [R13+UR5+0x14380], R121 ;  /* 0x014380790d007988 */ /* 0x0081e80008000005 */
[----:B0-----:R-:W3:Y:S04]  /*4f5f0*/  LDL R121, [R1+0x7f0] ;  /* 0x0007f00001797983 */ /* 0x001ee80000100800 */
[----:B------:R0:W-:Y:S04]  /*4f600*/  STS.U8 [R13+UR5+0x1cb80], R119 ;  /* 0x01cb80770d007988 */ /* 0x0001e80008000005 */
[----:B0-----:R-:W3:Y:S04]  /*4f610*/  LDL R119, [R1+0x814] ;  /* 0x0008140001777983 */ /* 0x001ee80000100800 */
[----:B----4-:R0:W-:Y:S04]  /*4f620*/  STS.U8 [R13+UR5+0x14f80], R117 ;  /* 0x014f80750d007988 */ /* 0x0101e80008000005 */
[----:B------:R1:W-:Y:S04]  /*4f630*/  STS.U8 [R13+UR5+0x1cf80], R116 ;  /* 0x01cf80740d007988 */ /* 0x0003e80008000005 */
[----:B0-----:R-:W4:Y:S04]  /*4f640*/  LDL R117, [R1+0x81c] ;  /* 0x00081c0001757983 */ /* 0x001f280000100800 */
[----:B-1----:R-:W3:Y:S04]  /*4f650*/  LDL R116, [R1+0x824] ;  /* 0x0008240001747983 */ /* 0x002ee80000100800 */
        /* <DEDUP_REMOVED lines=11> */
[----:B--2---:R0:W-:Y:S04]  /*4f710*/  STS.U8 [R13+UR5+0x1db80], R120 ;  /* 0x01db80780d007988 */ /* 0x0041e80008000005 */
[----:B------:R1:W-:Y:S04]  /*4f720*/  STS.U8 [R13+UR5+0x15b80], R118 ;  /* 0x015b80760d007988 */ /* 0x0003e80008000005 */
[----:B0-----:R-:W2:Y:S04]  /*4f730*/  LDL R120, [R1+0x810] ;  /* 0x0008100001787983 */ /* 0x001ea80000100800 */
[----:B-1----:R-:W2:Y:S04]  /*4f740*/  LDL R118, [R1+0x818] ;  /* 0x0008180001767983 */ /* 0x002ea80000100800 */
        /* <DEDUP_REMOVED lines=35> */
[----:B0-----:R-:W2:Y:S01]  /*4f980*/  LDL R57, [R1+0x840] ;  /* 0x0008400001397983 */ /* 0x001ea20000100800 */
[----:B------:R-:W-:Y:S01]  /*4f990*/  PRMT R18, RZ, 0x7610, R18 ;  /* 0x00007610ff127816 */ /* 0x000fe20000000012 */
[----:B------:R-:W-:-:S02]  /*4f9a0*/  @!P1 IMAD.MOV.U32 R16, RZ, RZ, R122 ;  /* 0x000000ffff109224 */ /* 0x000fc400078e007a */
[----:B------:R-:W-:Y:S01]  /*4f9b0*/  @!P1 IMAD.MOV.U32 R17, RZ, RZ, R123 ;  /* 0x000000ffff119224 */ /* 0x000fe200078e007b */
        /* <DEDUP_REMOVED lines=56> */
[----:B------:R-:W-:-:S03]  /*4fd40*/  PRMT R19, RZ, 0x7610, R19 ;  /* 0x00007610ff137816 */ /* 0x000fc60000000013 */
[----:B------:R3:W4:Y:S04]  /*4fd50*/  @!P1 LDG.E.U8 R18, desc[UR18][R16.64] ;  /* 0x0000001210129981 */ /* 0x000728000c1e1100 */
[----:B0-----:R-:W4:Y:S04]  /*4fd60*/  LDL R70, [R1+0x844] ;  /* 0x0008440001467983 */ /* 0x001f280000100800 */
[----:B------:R-:W4:Y:S01]  /*4fd70*/  LDL R69, [R1+0x848] ;  /* 0x0008480001457983 */ /* 0x000f220000100800 */
[----:B------:R-:W-:-:S03]  /*4fd80*/  PRMT R20, RZ, 0x7610, R20 ;  /* 0x00007610ff147816 */ /* 0x000fc60000000014 */
[----:B------:R-:W4:Y:S04]  /*4fd90*/  LDL R64, [R1+0x84c] ;  /* 0x00084c0001407983 */ /* 0x000f280000100800 */
[----:B------:R-:W4:Y:S04]  /*4fda0*/  LDL R63, [R1+0x850] ;  /* 0x00085000013f7983 */ /* 0x000f280000100800 */
[----:B------:R-:W4:Y:S04]  /*4fdb0*/  LDL R68, [R1+0x854] ;  /* 0x0008540001447983 */ /* 0x000f280000100800 */
[----:B------:R-:W4:Y:S04]  /*4fdc0*/  LDL R62, [R1+0x85c] ;  /* 0x00085c00013e7983 */ /* 0x000f280000100800 */
[----:B------:R-:W4:Y:S01]  /*4fdd0*/  LDL R61, [R1+0x860] ;  /* 0x00086000013d7983 */ /* 0x000f220000100800 */
[----:B------:R-:W-:-:S02]  /*4fde0*/  PRMT R21, RZ, 0x7610, R21 ;  /* 0x00007610ff157816 */ /* 0x000fc40000000015 */
[----:B------:R-:W-:Y:S01]  /*4fdf0*/  PRMT R22, RZ, 0x7610, R22 ;  /* 0x00007610ff167816 */ /* 0x000fe20000000016 */
[----:B------:R-:W4:Y:S04]  /*4fe00*/  LDL R60, [R1+0x864] ;  /* 0x00086400013c7983 */ /* 0x000f280000100800 */
[----:B------:R-:W4:Y:S01]  /*4fe10*/  LDL R59, [R1+0x868] ;  /* 0x00086800013b7983 */ /* 0x000f220000100800 */
[----:B------:R-:W-:Y:S01]  /*4fe20*/  PRMT R23, RZ, 0x7610, R23 ;  /* 0x00007610ff177816 */ /* 0x000fe20000000017 */
[----:B---3--:R-:W-:Y:S01]  /*4fe30*/  @!P2 IMAD.MOV.U32 R17, RZ, RZ, R121 ;  /* 0x000000ffff11a224 */ /* 0x008fe200078e0079 */
[----:B------:R-:W-:Y:S01]  /*4fe40*/  PRMT R24, RZ, 0x7610, R24 ;  /* 0x00007610ff187816 */ /* 0x000fe20000000018 */
        /* <DEDUP_REMOVED lines=16> */
[----:B-1----:R-:W3:Y:S04]  /*4ff50*/  LDL R78, [R1+0x8bc] ;  /* 0x0008bc00014e7983 */ /* 0x002ee80000100800 */
[----:B------:R-:W3:Y:S04]  /*4ff60*/  LDL R77, [R1+0x8c0] ;  /* 0x0008c000014d7983 */ /* 0x000ee80000100800 */
[----:B------:R-:W3:Y:S04]  /*4ff70*/  LDL R76, [R1+0x8e4] ;  /* 0x0008e400014c7983 */ /* 0x000ee80000100800 */
[----:B------:R-:W3:Y:S01]  /*4ff80*/  LDL R75, [R1+0x8e8] ;  /* 0x0008e800014b7983 */ /* 0x000ee20000100800 */
[----:B--2---:R-:W-:-:S05]  /*4ff90*/  @!P2 IMAD.MOV.U32 R16, RZ, RZ, R120 ;  /* 0x000000ffff10a224 */ /* 0x004fca00078e0078 */
[----:B------:R0:W2:Y:S02]  /*4ffa0*/  @!P2 LDG.E.U8 R19, desc[UR18][R16.64] ;  /* 0x000000121013a981 */ /* 0x0000a4000c1e1100 */
[----:B0-----:R-:W-:Y:S02]  /*4ffb0*/  @!P1 IMAD.MOV.U32 R16, RZ, RZ, R118 ;  /* 0x000000ffff109224 */ /* 0x001fe400078e0076 */
[----:B------:R-:W-:-:S05]  /*4ffc0*/  @!P1 IMAD.MOV.U32 R17, RZ, RZ, R119 ;  /* 0x000000ffff119224 */ /* 0x000fca00078e0077 */
[----:B------:R0:W2:Y:S02]  /*4ffd0*/  @!P1 LDG.E.U8 R20, desc[UR18][R16.64] ;  /* 0x0000001210149981 */ /* 0x0000a4000c1e1100 */
[----:B0-----:R-:W-:Y:S02]  /*4ffe0*/  @!P2 IMAD.MOV.U32 R16, RZ, RZ, R67 ;  /* 0x000000ffff10a224 */ /* 0x001fe400078e0043 */
[----:B------:R-:W2:Y:S01]  /*4fff0*/  LDL R67, [R1+0x858] ;  /* 0x0008580001437983 */ /* 0x000ea20000100800 */
[----:B----4-:R-:W-:-:S05]  /*50000*/  @!P2 IMAD.MOV.U32 R17, RZ, RZ, R117 ;  /* 0x000000ffff11a224 */ /* 0x010fca00078e0075 */
[----:B------:R0:W4:Y:S02]  /*50010*/  @!P2 LDG.E.U8 R21, desc[UR18][R16.64] ;  /* 0x000000121015a981 */ /* 0x000124000c1e1100 */
[----:B0-----:R-:W-:Y:S02]  /*50020*/  @!P1 IMAD.MOV.U32 R16, RZ, RZ, R105 ;  /* 0x000000ffff109224 */ /* 0x001fe400078e0069 */
[----:B------:R-:W-:-:S05]  /*50030*/  @!P1 IMAD.MOV.U32 R17, RZ, RZ, R116 ;  /* 0x000000ffff119224 */ /* 0x000fca00078e0074 */
[----:B------:R0:W3:Y:S02]  /*50040*/  @!P1 LDG.E.U8 R22, desc[UR18][R16.64] ;  /* 0x0000001210169981 */ /* 0x0000e4000c1e1100 */
[----:B0-----:R-:W-:Y:S02]  /*50050*/  @!P2 IMAD.MOV.U32 R16, RZ, RZ, R72 ;  /* 0x000000ffff10a224 */ /* 0x001fe400078e0048 */
[----:B------:R-:W-:Y:S01]  /*50060*/  @!P2 IMAD.MOV.U32 R17, RZ, RZ, R103 ;  /* 0x000000ffff11a224 */ /* 0x000fe200078e0067 */
[----:B------:R-:W3:Y:S04]  /*50070*/  LDL R72, [R1+0x88c] ;  /* 0x00088c0001487983 */ /* 0x000ee80000100800 */
[----:B------:R0:W3:Y:S02]  /*50080*/  @!P2 LDG.E.U8 R23, desc[UR18][R16.64] ;  /* 0x000000121017a981 */ /* 0x0000e4000c1e1100 */
[----:B0-----:R-:W-:-:S02]  /*50090*/  @!P1 IMAD.MOV.U32 R16, RZ, RZ, R66 ;  /* 0x000000ffff109224 */ /* 0x001fc400078e0042 */
[----:B------:R-:W-:Y:S01]  /*500a0*/  @!P1 IMAD.MOV.U32 R17, RZ, RZ, R71 ;  /* 0x000000ffff119224 */ /* 0x000fe200078e0047 */
[----:B------:R-:W3:Y:S04]  /*500b0*/  LDL R66, [R1+0x86c] ;  /* 0x00086c0001427983 */ /* 0x000ee80000100800 */
[----:B------:R-:W3:Y:S04]  /*500c0*/  LDL R71, [R1+0x890] ;  /* 0x0008900001477983 */ /* 0x000ee80000100800 */
        /* <DEDUP_REMOVED lines=17> */
[----:B------:R-:W4:Y:S01]  /*501e0*/  LDL R68, [R1+0x8a4] ;  /* 0x0008a40001447983 */ /* 0x000f220000100800 */
[----:B--2---:R-:W-:-:S03]  /*501f0*/  @!P1 IMAD.MOV.U32 R16, RZ, RZ, R67 ;  /* 0x000000ffff109224 */ /* 0x004fc600078e0043 */
[----:B------:R-:W2:Y:S04]  /*50200*/  LDL R67, [R1+0x8a8] ;  /* 0x0008a80001437983 */ /* 0x000ea80000100800 */
[----:B------:R0:W2:Y:S02]  /*50210*/  @!P1 LDG.E.U8 R28, desc[UR18][R16.64] ;  /* 0x00000012101c9981 */ /* 0x0000a4000c1e1100 */
[----:B0-----:R-:W-:Y:S02]  /*50220*/  @!P2 IMAD.MOV.U32 R16, RZ, RZ, R61 ;  /* 0x000000ffff10a224 */ /* 0x001fe400078e003d */
        /* <DEDUP_REMOVED lines=10> */
[----:B------:R-:W3:Y:S01]  /*502d0*/  LDL R65, [R1+0x8b8] ;  /* 0x0008b80001417983 */ /* 0x000ee20000100800 */
[----:B------:R-:W-:-:S03]  /*502e0*/  @!P2 IMAD.MOV.U32 R17, RZ, RZ, R66 ;  /* 0x000000ffff11a224 */ /* 0x000fc600078e0042 */
[----:B------:R-:W3:Y:S04]  /*502f0*/  LDL R66, [R1+0x8b4] ;  /* 0x0008b40001427983 */ /* 0x000ee80000100800 */
[----:B------:R4:W3:Y:S02]  /*50300*/  @!P2 LDG.E.U8 R31, desc[UR18][R16.64] ;  /* 0x00000012101fa981 */ /* 0x0008e4000c1e1100 */
[----:B----4-:R-:W-:Y:S02]  /*50310*/  @!P1 IMAD.MOV.U32 R16, RZ, RZ, R57 ;  /* 0x000000ffff109224 */ /* 0x010fe400078e0039 */
        /* <DEDUP_REMOVED lines=36> */
[----:B------:R-:W-:Y:S01]  /*50560*/  PRMT R40, RZ, 0x7610, R40 ;  /* 0x00007610ff287816 */ /* 0x000fe20000000028 */
[----:B------:R-:W2:Y:S04]  /*50570*/  LDL R68, [R1+0x8c4] ;  /* 0x0008c40001447983 */ /* 0x000ea80000100800 */
[----:B------:R4:W2:Y:S04]  /*50580*/  @!P1 LDG.E.U8 R39, desc[UR18][R16.64] ;  /* 0x0000001210279981 */ /* 0x0008a8000c1e1100 */
[----:B------:R-:W2:Y:S01]  /*50590*/  LDL R67, [R1+0x8c8] ;  /* 0x0008c80001437983 */ /* 0x000ea20000100800 */
[----:B----4-:R-:W-:-:S02]  /*505a0*/  @!P2 IMAD.MOV.U32 R16, RZ, RZ, R57 ;  /* 0x000000ffff10a224 */ /* 0x010fc400078e0039 */
[----:B---3--:R-:W-:Y:S01]  /*505b0*/  @!P2 IMAD.MOV.U32 R17, RZ, RZ, R58 ;  /* 0x000000ffff11a224 */ /* 0x008fe200078e003a */
[----:B------:R-:W3:Y:S04]  /*505c0*/  LDL R57, [R1+0x90c] ;  /* 0x00090c0001397983 */ /* 0x000ee80000100800 */
[----:B------:R-:W4:Y:S01]  /*505d0*/  LDL R58, [R1+0x7f4] ;  /* 0x0007f400013a7983 */ /* 0x000f220000100800 */
[----:B------:R-:W-:-:S03]  /*505e0*/  PRMT R41, RZ, 0x7610, R41 ;  /* 0x00007610ff297816 */ /* 0x000fc60000000029 */
[----:B------:R0:W4:Y:S01]  /*505f0*/  @!P2 LDG.E.U8 R40, desc[UR18][R16.64] ;  /* 0x000000121028a981 */ /* 0x000122000c1e1100 */
[----:B------:R-:W-:Y:S01]  /*50600*/  PRMT R42, RZ, 0x7610, R42 ;  /* 0x00007610ff2a7816 */ /* 0x000fe2000000002a */
[----:B0-----:R-:W-:Y:S02]  /*50610*/  @!P1 IMAD.MOV.U32 R16, RZ, RZ, R65 ;  /* 0x000000ffff109224 */ /* 0x001fe400078e0041 */
[----:B------:R-:W-:Y:S01]  /*50620*/  @!P1 IMAD.MOV.U32 R17, RZ, RZ, R66 ;  /* 0x000000ffff119224 */ /* 0x000fe200078e0042 */
[----:B------:R-:W4:Y:S04]  /*50630*/  LDL R65, [R1+0x8d0] ;  /* 0x0008d00001417983 */ /* 0x000f280000100800 */
[----:B------:R-:W4:Y:S04]  /*50640*/  LDL R66, [R1+0x8cc] ;  /* 0x0008cc0001427983 */ /* 0x000f280000100800 */
[----:B------:R0:W4:Y:S01]  /*50650*/  @!P1 LDG.E.U8 R41, desc[UR18][R16.64] ;  /* 0x0000001210299981 */ /* 0x000122000c1e1100 */
[----:B------:R-:W-:Y:S01]  /*50660*/  PRMT R43, RZ, 0x7610, R43 ;  /* 0x00007610ff2b7816 */ /* 0x000fe2000000002b */
[----:B0-----:R-:W-:-:S02]  /*50670*/  @!P1 IMAD.MOV.U32 R16, RZ, RZ, R63 ;  /* 0x000000ffff109224 */ /* 0x001fc400078e003f */
[----:B------:R-:W-:Y:S01]  /*50680*/  @!P1 IMAD.MOV.U32 R17, RZ, RZ, R64 ;  /* 0x000000ffff119224 */ /* 0x000fe200078e0040 */
[----:B------:R-:W4:Y:S04]  /*50690*/  LDL R63, [R1+0x8f8] ;  /* 0x0008f800013f7983 */ /* 0x000f280000100800 */
[----:B------:R-:W4:Y:S04]  /*506a0*/  LDL R64, [R1+0x8f4] ;  /* 0x0008f40001407983 */ /* 0x000f280000100800 */
[----:B------:R2:W4:Y:S01]  /*506b0*/  @!P1 LDG.E.U8 R42, desc[UR18][R16.64] ;  /* 0x00000012102a9981 */ /* 0x000522000c1e1100 */
[----:B------:R-:W-:Y:S01]  /*506c0*/  PRMT R44, RZ, 0x7610, R44 ;  /* 0x00007610ff2c7816 */ /* 0x000fe2000000002c */
        /* <DEDUP_REMOVED lines=11> */
[----:B----4-:R-:W-:Y:S01]  /*50780*/  @!P2 IMAD.MOV.U32 R17, RZ, RZ, R58 ;  /* 0x000000ffff11a224 */ /* 0x010fe200078e003a */
[----:B------:R-:W3:Y:S04]  /*50790*/  LDL R57, [R1+0x808] ;  /* 0x0008080001397983 */ /* 0x000ee80000100800 */
[----:B------:R-:W4:Y:S01]  /*507a0*/  LDL R58, [R1+0x800] ;  /* 0x00080000013a7983 */ /* 0x000f220000100800 */
[----:B------:R-:W-:Y:S02]  /*507b0*/  PRMT R45, RZ, 0x7610, R45 ;  /* 0x00007610ff2d7816 */ /* 0x000fe4000000002d */
[----:B------:R-:W-:-:S04]  /*507c0*/  PRMT R46, RZ, 0x7610, R46 ;  /* 0x00007610ff2e7816 */ /* 0x000fc8000000002e */
[----:B------:R0:W4:Y:S01]  /*507d0*/  @!P2 LDG.E.U8 R45, desc[UR18][R16.64] ;  /* 0x00000012102da981 */ /* 0x000122000c1e1100 */
        /* <DEDUP_REMOVED lines=35> */
[----:B------:R-:W-:-:S05]  /*50a10*/  @!P2 IMAD.MOV.U32 R17, RZ, RZ, R62 ;  /* 0x000000ffff11a224 */ /* 0x000fca00078e003e */
[----:B------:R0:W2:Y:S02]  /*50a20*/  @!P2 LDG.E.U8 R54, desc[UR18][R16.64] ;  /* 0x000000121036a981 */ /* 0x0000a4000c1e1100 */
[----:B0-----:R-:W-:Y:S02]  /*50a30*/  @!P1 IMAD.MOV.U32 R16, RZ, RZ, R59 ;  /* 0x000000ffff109224 */ /* 0x001fe400078e003b */
[----:B------:R-:W-:-:S05]  /*50a40*/  @!P1 IMAD.MOV.U32 R17, RZ, RZ, R60 ;  /* 0x000000ffff119224 */ /* 0x000fca00078e003c */
[----:B------:R3:W2:Y:S02]  /*50a50*/  @!P1 LDG.E.U8 R55, desc[UR18][R16.64] ;  /* 0x0000001210379981 */ /* 0x0006a4000c1e1100 */
[----:B---3--:R-:W-:Y:S02]  /*50a60*/  @!P2 IMAD.MOV.U32 R16, RZ, RZ, R57 ;  /* 0x000000ffff10a224 */ /* 0x008fe400078e0039 */
[----:B----4-:R-:W-:-:S05]  /*50a70*/  @!P2 IMAD.MOV.U32 R17, RZ, RZ, R58 ;  /* 0x000000ffff11a224 */ /* 0x010fca00078e003a */
[----:B------:R-:W3:Y:S04]  /*50a80*/  @!P2 LDG.E.U8 R56, desc[UR18][R16.64] ;  /* 0x000000121038a981 */ /* 0x000ee8000c1e1100 */
        /* <DEDUP_REMOVED lines=36> */
[----:B------:R-:W-:Y:S01]  /*50cd0*/  ULEA UR8, UR72, UR5, 0x3 ;  /* 0x0000000548087291 */ /* 0x000fe2000f8e18ff */
[----:B------:R-:W-:-:S03]  /*50ce0*/  UMOV UR4, UR60 ;  /* 0x0000003c00047c82 */ /* 0x000fc60008000000 */
[----:B------:R-:W-:Y:S01]  /*50cf0*/  UIADD3 UR8, UPT, UPT, UR8, 0x28000, URZ ;  /* 0x0002800008087890 */ /* 0x000fe2000fffe0ff */
[----:B--2---:R0:W-:Y:S04]  /*50d00*/  STS.U8 [R13+UR5+0x27b80], R54 ;  /* 0x027b80360d007988 */ /* 0x0041e80008000005 */
[----:B------:R0:W-:Y:S04]  /*50d10*/  STS.U8 [R13+UR5+0x25f80], R55 ;  /* 0x025f80370d007988 */ /* 0x0001e80008000005 */
[----:B---3--:R0:W-:Y:S01]  /*50d20*/  STS.U8 [R13+UR5+0x27f80], R56 ;  /* 0x027f80380d007988 */ /* 0x0081e20008000005 */
[----:B------:R1:W-:Y:S06]  /*50d30*/  MEMBAR.ALL.CTA ;  /* 0x0000000000007992 */ /* 0x0003ec0000008000 */
[----:B-1----:R-:W1:Y:S02]  /*50d40*/  FENCE.VIEW.ASYNC.S ;  /* 0x00000000000073c6 */ /* 0x002e640000000000 */
[----:B-1----:R-:W-:Y:S06]  /*50d50*/  BAR.SYNC.DEFER_BLOCKING 0x0 ;  /* 0x0000000000007b1d */ /* 0x002fec0000010000 */
[----:B------:R-:W-:Y:S05]  /*50d60*/  @P0 BRA `(.L_x_9) ;  /* 0x0000000000b80947 */ /* 0x000fea0003800000 */
[----:B------:R-:W-:Y:S01]  /*50d70*/  UMOV UR62, UR10 ;  /* 0x0000000a003e7c82 */ /* 0x000fe20008000000 */
[----:B------:R-:W-:Y:S01]  /*50d80*/  UMOV UR63, 0x40004040 ;  /* 0x40004040003f7882 */ /* 0x000fe20000000000 */
[----:B------:R-:W-:Y:S01]  /*50d90*/  UMOV UR60, 0x0 ;  /* 0x00000000003c7882 */ /* 0x000fe20000000000 */
[----:B------:R-:W-:Y:S01]  /*50da0*/  UMOV UR61, 0x8108010 ;  /* 0x08108010003d7882 */ /* 0x000fe20000000000 */
[----:B------:R-:W-:Y:S01]  /*50db0*/  UMOV UR74, 0x0 ;  /* 0x00000000004a7882 */ /* 0x000fe20000000000 */
[----:B------:R-:W-:Y:S01]  /*50dc0*/  UMOV UR75, 0x8108010 ;  /* 0x08108010004b7882 */ /* 0x000fe20000000000 */
[----:B------:R-:W-:Y:S01]  /*50dd0*/  UMOV UR64, 0x0 ;  /* 0x0000000000407882 */ /* 0x000fe20000000000 */
[----:B------:R-:W-:Y:S01]  /*50de0*/  UMOV UR65, 0x8108010 ;  /* 0x0810801000417882 */ /* 0x000fe20000000000 */
[----:B------:R-:W-:Y:S01]  /*50df0*/  UTCQMMA gdesc[UR62], gdesc[UR16], tmem[UR6], tmem[UR60], idesc[UR61], UPT ;  /* 0x00ff3c103e0075ea */ /* 0x000fe2000b800306 */
[----:B------:R-:W-:Y:S01]  /*50e00*/  UMOV UR66, 0x0 ;  /* 0x0000000000427882 */ /* 0x000fe20000000000 */
[----:B------:R-:W-:Y:S01]  /*50e10*/  UMOV UR67, 0x8108010 ;  /* 0x0810801000437882 */ /* 0x000fe20000000000 */
[----:B------:R1:W-:Y:S01]  /*50e20*/  UTCQMMA gdesc[UR14], gdesc[UR12], tmem[UR6], tmem[UR74], idesc[UR75], UPT ;  /* 0x00ff4a0c0e0075ea */ /* 0x0003e2000b800306 */
[----:B------:R-:W-:Y:S01]  /*50e30*/  UMOV UR76, 0x0 ;  /* 0x00000000004c7882 */ /* 0x000fe20000000000 */
[----:B------:R-:W-:Y:S01]  /*50e40*/  UMOV UR77, 0x8108010 ;  /* 0x08108010004d7882 */ /* 0x000fe20000000000 */
[----:B------:R-:W-:Y:S01]  /*50e50*/  UTCQMMA gdesc[UR20], gdesc[UR22], tmem[UR6], tmem[UR64], idesc[UR65], UPT ;  /* 0x00ff4016140075ea */ /* 0x000fe2000b800306 */
[----:B------:R-:W-:Y:S01]  /*50e60*/  UMOV UR68, 0x0 ;  /* 0x0000000000447882 */ /* 0x000fe20000000000 */
[----:B------:R-:W-:Y:S01]  /*50e70*/  UMOV UR69, 0x8108010 ;  /* 0x0810801000457882 */ /* 0x000fe20000000000 */
[----:B------:R-:W-:-:S02]  /*50e80*/  UIADD3 UR73, UPT, UPT, UR6, 0x40, URZ ;  /* 0x0000004006497890 */ /* 0x000fc4000fffe0ff */
[----:B------:R-:W-:Y:S01]  /*50e90*/  UTCQMMA gdesc[UR24], gdesc[UR26], tmem[UR6], tmem[UR66], idesc[UR67], UPT ;  /* 0x00ff421a180075ea */ /* 0x000fe2000b800306 */
[----:B------:R-:W-:Y:S01]  /*50ea0*/  UMOV UR70, 0x0 ;  /* 0x0000000000467882 */ /* 0x000fe20000000000 */
[----:B------:R-:W-:Y:S01]  /*50eb0*/  UMOV UR71, 0x8108010 ;  /* 0x0810801000477882 */ /* 0x000fe20000000000 */
[----:B-1----:R-:W-:Y:S02]  /*50ec0*/  UIADD3 UR74, UPT, UPT, UR6, 0x40, URZ ;  /* 0x00000040064a7890 */ /* 0x002fe4000fffe0ff */
[----:B------:R1:W-:Y:S01]  /*50ed0*/  UTCQMMA gdesc[UR28], gdesc[UR30], tmem[UR6], tmem[UR76], idesc[UR77], UPT ;  /* 0x00ff4c1e1c0075ea */ /* 0x0003e2000b800306 */
[----:B------:R-:W-:Y:S02]  /*50ee0*/  UIADD3 UR75, UPT, UPT, UR6, 0x40, URZ ;  /* 0x00000040064b7890 */ /* 0x000fe4000fffe0ff */
[----:B------:R-:W-:Y:S01]  /*50ef0*/  UTCQMMA gdesc[UR32], gdesc[UR34], tmem[UR6], tmem[UR68], idesc[UR69], UPT ;  /* 0x00ff4422200075ea */ /* 0x000fe2000b800306 */
[----:B------:R-:W-:Y:S01]  /*50f00*/  UTCQMMA gdesc[UR36], gdesc[UR38], tmem[UR6], tmem[UR70], idesc[UR71], UPT ;  /* 0x00ff4626240075ea */ /* 0x000fe2000b800306 */
[----:B------:R2:W-:Y:S01]  /*50f10*/  UTCQMMA gdesc[UR40], gdesc[UR42], tmem[UR6], tmem[UR60], idesc[UR61], UPT ;  /* 0x00ff3c2a280075ea */ /* 0x0005e2000b800306 */
[----:B------:R-:W-:Y:S01]  /*50f20*/  UMOV UR62, 0x0 ;  /* 0x00000000003e7882 */ /* 0x000fe20000000000 */
[----:B------:R-:W-:-:S02]  /*50f30*/  UMOV UR63, 0x8108010 ;  /* 0x08108010003f7882 */ /* 0x000fc40000000000 */
[----:B------:R-:W-:Y:S01]  /*50f40*/  UTCQMMA gdesc[UR44], gdesc[UR16], tmem[UR73], tmem[UR62], idesc[UR63], UPT ;  /* 0x00ff3e102c0075ea */ /* 0x000fe2000b800349 */
[----:B------:R3:W-:Y:S01]  /*50f50*/  UTCQMMA gdesc[UR46], gdesc[UR12], tmem[UR74], tmem[UR64], idesc[UR65], UPT ;  /* 0x00ff400c2e0075ea */ /* 0x0007e2000b80034a */
[----:B-1----:R-:W-:Y:S01]  /*50f60*/  UIADD3 UR76, UPT, UPT, UR6, 0x40, URZ ;  /* 0x00000040064c7890 */ /* 0x002fe2000fffe0ff */
[----:B------:R1:W-:Y:S01]  /*50f70*/  UTCQMMA gdesc[UR48], gdesc[UR22], tmem[UR75], tmem[UR66], idesc[UR67], UPT ;  /* 0x00ff4216300075ea */ /* 0x0003e2000b80034b */
[----:B------:R-:W-:Y:S02]  /*50f80*/  UIADD3 UR77, UPT, UPT, UR6, 0x40, URZ ;  /* 0x00000040064d7890 */ /* 0x000fe4000fffe0ff */
[----:B--2---:R-:W-:Y:S02]  /*50f90*/  UIADD3 UR60, UPT, UPT, UR6, 0x40, URZ ;  /* 0x00000040063c7890 */ /* 0x004fe4000fffe0ff */
[----:B------:R-:W-:-:S03]  /*50fa0*/  UIADD3 UR61, UPT, UPT, UR6, 0x40, URZ ;  /* 0x00000040063d7890 */ /* 0x000fc6000fffe0ff */
[----:B------:R2:W-:Y:S01]  /*50fb0*/  UTCQMMA gdesc[UR50], gdesc[UR26], tmem[UR76], tmem[UR68], idesc[UR69], UPT ;  /* 0x00ff441a320075ea */ /* 0x0005e2000b80034c */
[----:B---3--:R-:W-:Y:S01]  /*50fc0*/  UMOV UR74, UR8 ;  /* 0x00000008004a7c82 */ /* 0x008fe20008000000 */
[----:B-1----:R-:W-:Y:S01]  /*50fd0*/  UMOV UR75, URZ ;  /* 0x000000ff004b7c82 */ /* 0x002fe20008000000 */
[----:B------:R2:W-:Y:S01]  /*50fe0*/  UTCQMMA gdesc[UR52], gdesc[UR30], tmem[UR77], tmem[UR70], idesc[UR71], UPT ;  /* 0x00ff461e340075ea */ /* 0x0005e2000b80034d */
[----:B------:R2:W-:Y:S01]  /*50ff0*/  UTCQMMA gdesc[UR54], gdesc[UR34], tmem[UR60], tmem[UR62], idesc[UR63], UPT ;  /* 0x00ff3e22360075ea */ /* 0x0005e2000b80033c */
[----:B------:R-:W-:Y:S01]  /*51000*/  UMOV UR74, UR74 ;  /* 0x0000004a004a7c82 */ /* 0x000fe20008000000 */
[----:B------:R2:W-:Y:S01]  /*51010*/  UTCQMMA gdesc[UR56], gdesc[UR38], tmem[UR61], tmem[UR64], idesc[UR65], UPT ;  /* 0x00ff4026380075ea */ /* 0x0005e2000b80033d */
[----:B------:R2:W-:Y:S01]  /*51020*/  UTCQMMA gdesc[UR58], gdesc[UR42], tmem[UR73], tmem[UR66], idesc[UR67], UPT ;  /* 0x00ff422a3a0075ea */ /* 0x0005e2000b800349 */
[----:B------:R2:W-:Y:S01]  /*51030*/  UTCBAR [UR74], URZ ;  /* 0x000000ff4a0073e9 */ /* 0x0005e200080000ff */
[----:B------:R-:W-:Y:S01]  /*51040*/  NOP ;  /* 0x0000000000007918 */ /* 0x000fe20000000000 */
.L_x_9:
[----:B------:R-:W3:Y:S04]  /*51050*/  LDL R17, [R1+0x19b4] ;  /* 0x0019b40001117983 */ /* 0x000ee80000100800 */
[----:B------:R-:W3:Y:S01]  /*51060*/  LDL.LU R16, [R1+0x19ac] ;  /* 0x0019ac0001107983 */ /* 0x000ee20000300800 */
[----:B------:R-:W-:-:S04]  /*51070*/  UIADD3 UR72, UPT, UPT, UR72, 0x1, URZ ;  /* 0x0000000148487890 */ /* 0x000fc8000fffe0ff */
[----:B------:R-:W-:-:S04]  /*51080*/  UISETP.GT.AND UP1, UPT, UR72, 0x1, UPT ;  /* 0x000000014800788c */ /* 0x000fc8000bf24270 */
[----:B--2---:R-:W-:Y:S02]  /*51090*/  USEL UR60, URZ, 0x1, !UP1 ;  /* 0x00000001ff3c7887 */ /* 0x004fe4000c800000 */
[----:B------:R-:W-:Y:S02]  /*510a0*/  USEL UR72, UR72, URZ, !UP1 ;  /* 0x000000ff48487287 */ /* 0x000fe4000c800000 */
[----:B------:R-:W-:Y:S01]  /*510b0*/  ULOP3.LUT UR60, UR4, UR60, URZ, 0x3c, !UPT ;  /* 0x0000003c043c7292 */ /* 0x000fe2000f8e3cff */
[----:B---3--:R-:W-:Y:S02]  /*510c0*/  ISETP.NE.U32.AND P1, PT, R16, R17, PT ;  /* 0x000000111000720c */ /* 0x008fe40003f25070 */
[----:B------:R-:W2:Y:S04]  /*510d0*/  LDL.LU R16, [R1+0x19b0] ;  /* 0x0019b00001107983 */ /* 0x000ea80000300800 */
[----:B--2---:R1:W-:Y:S07]  /*510e0*/  STL [R1+0x19ac], R16 ;  /* 0x0019ac1001007387 */ /* 0x0043ee0000100800 */
[----:B------:R-:W-:Y:S05]  /*510f0*/  @P1 BRA `(.L_x_10) ;  /* 0xfffffd8000b41947 */ /* 0x000fea000383ffff */
.L_x_7:
[----:B01----:R-:W0:Y:S01]  /*51100*/  LDC R16, c[0x0][0x3a0] ;  /* 0x0000e800ff107b82 */ /* 0x003e220000000800 */
[----:B------:R-:W1:Y:S01]  /*51110*/  LDCU.64 UR28, c[0x0][0x398] ;  /* 0x00007300ff1c77ac */ /* 0x000e620008000a00 */
[----:B0-----:R-:W-:-:S05]  /*51120*/  VIADD R16, R16, 0xff ;  /* 0x000000ff10107836 */ /* 0x001fca0000000000 */
[----:B------:R-:W-:-:S13]  /*51130*/  ISETP.GE.AND P0, PT, R16, 0x100, PT ;  /* 0x000001001000780c */ /* 0x000fda0003f06270 */
[----:B-1----:R-:W-:Y:S05]  /*51140*/  @!P0 BRA `(.L_x_11) ;  /* 0x0000000000108947 */ /* 0x002fea0003800000 */
[----:B------:R-:W-:-:S06]  /*51150*/  USHF.L.U32 UR4, UR4, 0x1f, URZ ;  /* 0x0000001f04047899 */ /* 0x000fcc00080006ff */
[----:B------:R-:W-:-:S04]  /*51160*/  IMAD.U32 R2, RZ, RZ, UR4 ;  /* 0x00000004ff027e24 */ /* 0x000fc8000f8e00ff */
[----:B------:R-:W0:Y:S02]  /*51170*/  SYNCS.PHASECHK.TRANS64.TRYWAIT P0, [UR8], R2 ;  /* 0x00000002ff0075a7 */ /* 0x000e240008001108 */
[----:B0-----:R-:W-:Y:S05]  /*51180*/  @!P0 BRA `(.L_x_12) ;  /* 0x0000004800e88947 */ /* 0x001fea0003800000 */
.L_x_11:
[----:B------:R-:W-:Y:S06]  /*51190*/  BAR.SYNC.DEFER_BLOCKING 0x0 ;  /* 0x0000000000007b1d */ /* 0x000fec0000010000 */
[----:B------:R-:W0:Y:S01]  /*511a0*/  LDCU UR4, c[0x0][0x3b4] ;  /* 0x00007680ff0477ac */ /* 0x000e220008000800 */
[----:B------:R-:W1:Y:S01]  /*511b0*/  LDCU.128 UR24, c[0x0][0x390] ;  /* 0x00007200ff1877ac */ /* 0x000e620008000c00 */
[C---:B-----5:R-:W-:Y:S02]  /*511c0*/  VIADD R2, R0.reuse, 0x1 ;  /* 0x0000000100027836 */ /* 0x060fe40000000000 */
[C---:B------:R-:W-:Y:S01]  /*511d0*/  VIADD R3, R0.reuse, 0x2 ;  /* 0x0000000200037836 */ /* 0x040fe20000000000 */
[----:B------:R-:W2:Y:S01]  /*511e0*/  LDCU.64 UR30, c[0x0][0x398] ;  /* 0x00007300ff1e77ac */ /* 0x000ea20008000a00 */
[----:B------:R-:W-:-:S02]  /*511f0*/  VIADD R132, R0, 0x6 ;  /* 0x0000000600847836 */ /* 0x000fc40000000000 */
[----:B------:R-:W-:Y:S01]  /*51200*/  VIADD R133, R0, 0x3f ;  /* 0x0000003f00857836 */ /* 0x000fe20000000000 */
[----:B------:R-:W3:Y:S01]  /*51210*/  LDCU.64 UR32, c[0x0][0x398] ;  /* 0x00007300ff2077ac */ /* 0x000ee20008000a00 */
[----:B------:R-:W4:Y:S01]  /*51220*/  LDCU.64 UR8, c[0x0][0x398] ;  /* 0x00007300ff0877ac */ /* 0x000f220008000a00 */
[----:B------:R-:W0:Y:S02]  /*51230*/  @!P6 SYNCS.CCTL.IV [UR5+0x28000] ;  /* 0x02800000ff00e9b1 */ /* 0x000e240008000005 */
[----:B0-----:R-:W-:Y:S06]  /*51240*/  BAR.SYNC.DEFER_BLOCKING 0x0 ;  /* 0x0000000000007b1d */ /* 0x001fec0000010000 */
[----:B------:R-:W0:Y:S01]  /*51250*/  LDCU.64 UR22, c[0x0][0x398] ;  /* 0x00007300ff1677ac */ /* 0x000e220008000a00 */
[----:B------:R-:W0:Y:S01]  /*51260*/  LDTM.x128 R4, tmem[UR7] ;  /* 0x00000007000479ee */ /* 0x000e2200083c0000 */
[----:B------:R-:W0:Y:S01]  /*51270*/  LDCU UR7, c[0x0][0x3b8] ;  /* 0x00007700ff0777ac */ /* 0x000e220008000800 */
[----:B-1----:R-:W-:-:S02]  /*51280*/  ISETP.GE.AND P4, PT, R2, UR27, PT ;  /* 0x0000001b02007c0c */ /* 0x002fc4000bf86270 */
[----:B------:R-:W-:Y:S01]  /*51290*/  ISETP.GE.AND P2, PT, R3, UR27, PT ;  /* 0x0000001b03007c0c */ /* 0x000fe2000bf46270 */
[----:B------:R-:W1:Y:S01]  /*512a0*/  LDCU.64 UR20, c[0x0][0x398] ;  /* 0x00007300ff1477ac */ /* 0x000e620008000a00 */
[----:B------:R-:W-:Y:S01]  /*512b0*/  ISETP.GE.AND P5, PT, R132, UR27, PT ;  /* 0x0000001b84007c0c */ /* 0x000fe2000bfa6270 */
[----:B------:R-:W1:Y:S01]  /*512c0*/  LDCU.64 UR16, c[0x0][0x398] ;  /* 0x00007300ff1077ac */ /* 0x000e620008000a00 */
[----:B------:R-:W1:Y:S01]  /*512d0*/  LDCU.64 UR14, c[0x0][0x398] ;  /* 0x00007300ff0e77ac */ /* 0x000e620008000a00 */
[----:B------:R-:W1:Y:S01]  /*512e0*/  @!P6 SYNCS.CCTL.IV [UR5+0x28008] ;  /* 0x02800800ff00e9b1 */ /* 0x000e620008000005 */
[----:B------:R-:W-:Y:S01]  /*512f0*/  ISETP.GE.AND P1, PT, R133, UR29, PT ;  /* 0x0000001d85007c0c */ /* 0x000fe2000bf26270 */
[----:B------:R-:W-:Y:S01]  /*51300*/  NOP ;  /* 0x0000000000007918 */ /* 0x000fe20000000000 */
[----:B------:R-:W1:Y:S01]  /*51310*/  LDCU.64 UR12, c[0x0][0x398] ;  /* 0x00007300ff0c77ac */ /* 0x000e620008000a00 */
[----:B------:R-:W1:Y:S01]  /*51320*/  LDCU.64 UR10, c[0x0][0x398] ;  /* 0x00007300ff0a77ac */ /* 0x000e620008000a00 */
[----:B0-----:R-:W-:Y:S04]  /*51330*/  STL [R1+0x19ec], R120 ;  /* 0x0019ec7801007387 */ /* 0x001fe80000100800 */
[----:B------:R-:W-:Y:S04]  /*51340*/  STL [R1+0x19e8], R121 ;  /* 0x0019e87901007387 */ /* 0x000fe80000100800 */
[----:B------:R-:W-:Y:S04]  /*51350*/  STL.64 [R1+0x19e0], R122 ;  /* 0x0019e07a01007387 */ /* 0x000fe80000100a00 */
[----:B------:R-:W-:Y:S04]  /*51360*/  STL [R1+0x19d8], R128 ;  /* 0x0019d88001007387 */ /* 0x000fe80000100800 */
[----:B------:R-:W-:Y:S04]  /*51370*/  STL.64 [R1+0x19d0], R124 ;  /* 0x0019d07c01007387 */ /* 0x000fe80000100a00 */
[----:B------:R-:W-:Y:S04]  /*51380*/  STL.64 [R1+0x19c8], R126 ;  /* 0x0019c87e01007387 */ /* 0x000fe80000100a00 */
[----:B------:R-:W-:Y:S04]  /*51390*/  STL [R1+0x19c0], R129 ;  /* 0x0019c08101007387 */ /* 0x000fe80000100800 */
[----:B------:R0:W-:Y:S04]  /*513a0*/  STL [R1+0x19bc], R130 ;  /* 0x0019bc8201007387 */ /* 0x0001e80000100800 */
[----:B0-----:R-:W2:Y:S04]  /*513b0*/  LDL.LU R130, [R1+0x1f4] ;  /* 0x0001f40001827983 */ /* 0x001ea80000300800 */
[----:B------:R0:W-:Y:S04]  /*513c0*/  STL [R1+0x19b8], R131 ;  /* 0x0019b88301007387 */ /* 0x0001e80000100800 */
[----:B0-----:R-:W3:Y:S01]  /*513d0*/  LDL.LU R131, [R1+0x200] ;  /* 0x0002000001837983 */ /* 0x001ee20000300800 */
[----:B------:R-:W-:Y:S01]  /*513e0*/  IMAD R2, R0, UR7, RZ ;  /* 0x0000000700027c24 */ /* 0x000fe2000f8e02ff */
[----:B------:R-:W-:-:S02]  /*513f0*/  F2FP.SATFINITE.E4M3.F32.PACK_AB_MERGE_C R121, R69, R68, RZ ;  /* 0x000000444579723e */ /* 0x000fc400048070ff */
[----:B------:R-:W-:Y:S01]  /*51400*/  F2FP.SATFINITE.E4M3.F32.PACK_AB_MERGE_C R120, R5, R4, RZ ;  /* 0x000000040578723e */ /* 0x000fe200048070ff */
[----:B------:R-:W-:Y:S01]  /*51410*/  VIADD R68, R2, UR7 ;  /* 0x0000000702447c36 */ /* 0x000fe20008000000 */
[----:B------:R-:W-:-:S03]  /*51420*/  SHF.R.S32.HI R3, RZ, 0x1f, R2 ;  /* 0x0000001fff037819 */ /* 0x000fc60000011402 */
        /* <DEDUP_REMOVED lines=17> */
[----:B------:R-:W-:-:S04]  /*51540*/  SHF.R.S32.HI R158, RZ, 0x1f, R157 ;  /* 0x0000001fff9e7819 */ /* 0x000fc8000001149d */
[----:B------:R-:W-:Y:S02]  /*51550*/  SHF.R.S32.HI R128, RZ, 0x1f, R129 ;  /* 0x0000001fff807819 */ /* 0x000fe40000011481 */
[----:B------:R-:W-:Y:S02]  /*51560*/  F2FP.SATFINITE.E4M3.F32.PACK_AB_MERGE_C R6, R7, R6, RZ ;  /* 0x000000060706723e */ /* 0x000fe400048070ff */
[----:B------:R-:W-:Y:S02]  /*51570*/  F2FP.SATFINITE.E4M3.F32.PACK_AB_MERGE_C R70, R71, R70, RZ ;  /* 0x000000464746723e */ /* 0x000fe400048070ff */
[----:B------:R-:W-:Y:S01]  /*51580*/  F2FP.SATFINITE.E4M3.F32.PACK_AB_MERGE_C R9, R9, R8, RZ ;  /* 0x000000080909723e */ /* 0x000fe200048070ff */
[----:B------:R-:W-:Y:S01]  /*51590*/  VIADD R7, R129, UR7 ;  /* 0x0000000781077c36 */ /* 0x000fe20008000000 */
[----:B------:R-:W-:-:S04]  /*515a0*/  F2FP.SATFINITE.E4M3.F32.PACK_AB_MERGE_C R73, R73, R72, RZ ;  /* 0x000000484949723e */ /* 0x000fc800048070ff */
[----:B------:R-:W-:Y:S02]  /*515b0*/  SHF.R.S32.HI R8, RZ, 0x1f, R7 ;  /* 0x0000001fff087819 */ /* 0x000fe40000011407 */
[----:B------:R-:W-:Y:S02]  /*515c0*/  F2FP.SATFINITE.E4M3.F32.PACK_AB_MERGE_C R11, R11, R10, RZ ;  /* 0x0000000a0b0b723e */ /* 0x000fe400048070ff */
[----:B------:R-:W-:Y:S02]  /*515d0*/  F2FP.SATFINITE.E4M3.F32.PACK_AB_MERGE_C R75, R75, R74, RZ ;  /* 0x0000004a4b4b723e */ /* 0x000fe400048070ff */
[----:B------:R-:W-:Y:S02]  /*515e0*/  F2FP.SATFINITE.E4M3.F32.PACK_AB_MERGE_C R13, R13, R12, RZ ;  /* 0x0000000c0d0d723e */ /* 0x000fe400048070ff */
[----:B------:R-:W-:Y:S01]  /*515f0*/  F2FP.SATFINITE.E4M3.F32.PACK_AB_MERGE_C R77, R77, R76, RZ ;  /* 0x0000004c4d4d723e */ /* 0x000fe200048070ff */
[C---:B------:R-:W-:Y:S02]  /*51600*/  VIADD R10, R0.reuse, 0xb ;  /* 0x0000000b000a7836 */ /* 0x040fe40000000000 */
[----:B------:R-:W-:Y:S01]  /*51610*/  VIADD R12, R0, 0xe ;  /* 0x0000000e000c7836 */ /* 0x000fe20000000000 */
[----:B------:R-:W-:-:S02]  /*51620*/  F2FP.SATFINITE.E4M3.F32.PACK_AB_MERGE_C R15, R15, R14, RZ ;  /* 0x0000000e0f0f723e */ /* 0x000fc400048070ff */
[----:B------:R-:W-:Y:S01]  /*51630*/  F2FP.SATFINITE.E4M3.F32.PACK_AB_MERGE_C R79, R79, R78, RZ ;  /* 0x0000004e4f4f723e */ /* 0x000fe200048070ff */
[C---:B--2---:R-:W-:Y:S01]  /*51640*/  IMAD R162, R130.reuse, UR4, RZ ;  /* 0x0000000482a27c24 */ /* 0x044fe2000f8e02ff */
[----:B------:R-:W-:-:S04]  /*51650*/  ISETP.GE.AND P0, PT, R130, UR26, PT ;  /* 0x0000001a82007c0c */ /* 0x000fc8000bf06270 */
[----:B------:R-:W-:Y:S02]  /*51660*/  IADD3 R161, P3, PT, R162, UR24, RZ ;  /* 0x00000018a2a17c10 */ /* 0x000fe4000ff7e0ff */
[----:B------:R-:W-:Y:S02]  /*51670*/  ISETP.LT.AND P0, PT, R0, UR31, !P0 ;  /* 0x0000001f00007c0c */ /* 0x000fe4000c701270 */
[----:B------:R-:W-:Y:S02]  /*51680*/  LEA.HI.X.SX32 R162, R162, UR25, 0x1, P3 ;  /* 0x00000019a2a27c11 */ /* 0x000fe400098f0eff */
[-C--:B------:R-:W-:Y:S01]  /*51690*/  IADD3 R164, P3, PT, R2, R161.reuse, RZ ;  /* 0x000000a102a47210 */ /* 0x080fe20007f7e0ff */
[----:B---3--:R-:W-:Y:S01]  /*516a0*/  IMAD R163, R131, UR4, RZ ;  /* 0x0000000483a37c24 */ /* 0x008fe2000f8e02ff */
[----:B------:R-:W0:Y:S03]  /*516b0*/  LDCU.64 UR4, c[0x0][0x398] ;  /* 0x00007300ff0477ac */ /* 0x000e260008000a00 */
[----:B------:R-:W-:Y:S01]  /*516c0*/  IMAD.X R165, R3, 0x1, R162, P3 ;  /* 0x0000000103a57824 */ /* 0x000fe200018e06a2 */
[----:B------:R-:W-:-:S02]  /*516d0*/  IADD3 R4, P3, PT, R68, R161, RZ ;  /* 0x000000a144047210 */ /* 0x000fc40007f7e0ff */
[----:B------:R-:W-:Y:S02]  /*516e0*/  IADD3 R160, P6, PT, R163, UR24, RZ ;  /* 0x00000018a3a07c10 */ /* 0x000fe4000ffde0ff */
[----:B------:R2:W-:Y:S01]  /*516f0*/  @P0 STG.E.U8 desc[UR18][R164.64], R120 ;  /* 0x00000078a4000986 */ /* 0x0005e2000c101112 */
[----:B------:R-:W-:Y:S01]  /*51700*/  IMAD.X R5, R69, 0x1, R162, P3 ;  /* 0x0000000145057824 */ /* 0x000fe200018e06a2 */
[----:B------:R-:W-:Y:S01]  /*51710*/  LEA.HI.X.SX32 R163, R163, UR25, 0x1, P6 ;  /* 0x00000019a3a37c11 */ /* 0x000fe2000b0f0eff */
[----:B------:R-:W3:Y:S01]  /*51720*/  LDCU.64 UR24, c[0x0][0x398] ;  /* 0x00007300ff1877ac */ /* 0x000ee20008000a00 */
[----:B------:R-:W-:Y:S02]  /*51730*/  IADD3 R2, P6, PT, R2, R160, RZ ;  /* 0x000000a002027210 */ /* 0x000fe40007fde0ff */
[----:B------:R-:W-:-:S03]  /*51740*/  IADD3 R122, P3, PT, R132, R161, RZ ;  /* 0x000000a1847a7210 */ /* 0x000fc60007f7e0ff */
[--C-:B------:R-:W-:Y:S01]  /*51750*/  IMAD.X R3, R3, 0x1, R163.reuse, P6 ;  /* 0x0000000103037824 */ /* 0x100fe200030e06a3 */
[-C--:B------:R-:W-:Y:S01]  /*51760*/  IADD3 R68, P6, PT, R68, R160.reuse, RZ ;  /* 0x000000a044447210 */ /* 0x080fe20007fde0ff */
[--C-:B------:R-:W-:Y:S01]  /*51770*/  IMAD.X R123, R134, 0x1, R162.reuse, P3 ;  /* 0x00000001867b7824 */ /* 0x100fe200018e06a2 */
[----:B------:R-:W-:Y:S01]  /*51780*/  IADD3 R126, P3, PT, R133, R161, RZ ;  /* 0x000000a1857e7210 */ /* 0x000fe20007f7e0ff */
[----:B--2---:R-:W-:Y:S01]  /*51790*/  VIADD R165, R0, 0x3 ;  /* 0x0000000300a57836 */ /* 0x004fe20000000000 */
[----:B------:R-:W-:Y:S01]  /*517a0*/  PRMT R164, R120, 0x9910, RZ ;  /* 0x0000991078a47816 */ /* 0x000fe200000000ff */
[--C-:B------:R-:W-:Y:S01]  /*517b0*/  IMAD.X R69, R69, 0x1, R163.reuse, P6 ;  /* 0x0000000145457824 */ /* 0x100fe200030e06a3 */
[-C--:B------:R-:W-:Y:S01]  /*517c0*/  IADD3 R124, P6, PT, R132, R160.reuse, RZ ;  /* 0x000000a0847c7210 */ /* 0x080fe20007fde0ff */
[----:B------:R-:W-:Y:S01]  /*517d0*/  IMAD.X R127, R135, 0x1, R162, P3 ;  /* 0x00000001877f7824 */ /* 0x000fe200018e06a2 */
[----:B------:R-:W-:Y:S01]  /*517e0*/  ISETP.GE.AND P0, PT, R165, UR27, PT ;  /* 0x0000001ba5007c0c */ /* 0x000fe2000bf06270 */
[----:B------:R-:W2:Y:S02]  /*517f0*/  LDL.LU R120, [R1+0x19ec] ;  /* 0x0019ec0001787983 */ /* 0x000ea40000300800 */
[----:B------:R-:W-:Y:S01]  /*51800*/  IMAD.X R125, R134, 0x1, R163, P6 ;  /* 0x00000001867d7824 */ /* 0x000fe200030e06a3 */
[----:B------:R-:W-:-:S02]  /*51810*/  IADD3 R132, P6, PT, R133, R160, RZ ;  /* 0x000000a085847210 */ /* 0x000fc40007fde0ff */
[----:B------:R-:W-:-:S03]  /*51820*/  IADD3 R134, P3, PT, R136, R161, RZ ;  /* 0x000000a188867210 */ /* 0x000fc60007f7e0ff */
[----:B------:R-:W-:Y:S01]  /*51830*/  IMAD.X R133, R135, 0x1, R163, P6 ;  /* 0x0000000187857824 */ /* 0x000fe200030e06a3 */
[----:B------:R-:W-:Y:S01]  /*51840*/  IADD3 R136, P6, PT, R136, R160, RZ ;  /* 0x000000a088887210 */ /* 0x000fe20007fde0ff */
[----:B------:R-:W-:Y:S01]  /*51850*/  IMAD.X R135, R137, 0x1, R162, P3 ;  /* 0x0000000189877824 */ /* 0x000fe200018e06a2 */
        /* <DEDUP_REMOVED lines=18> */
[----:B------:R-:W-:Y:S01]  /*51980*/  ISETP.GE.AND P6, PT, R131, UR26, PT ;  /* 0x0000001a83007c0c */ /* 0x000fe2000bfc6270 */
[----:B------:R-:W-:Y:S01]  /*51990*/  IMAD.X R155, R158, 0x1, R162, P3 ;  /* 0x000000019e9b7824 */ /* 0x000fe200018e06a2 */
[----:B------:R-:W-:Y:S02]  /*519a0*/  IADD3 R156, P3, PT, R157, R160, RZ ;  /* 0x000000a09d9c7210 */ /* 0x000fe40007f7e0ff */
[----:B------:R-:W-:-:S03]  /*519b0*/  ISETP.LT.AND P6, PT, R0, UR33, !P6 ;  /* 0x0000002100007c0c */ /* 0x000fc6000f7c1270 */
[----:B------:R-:W-:Y:S01]  /*519c0*/  IMAD.X R157, R158, 0x1, R163, P3 ;  /* 0x000000019e9d7824 */ /* 0x000fe200018e06a3 */
[----:B------:R-:W-:-:S05]  /*519d0*/  IADD3 R158, P3, PT, R129, R161, RZ ;  /* 0x000000a1819e7210 */ /* 0x000fca0007f7e0ff */
[----:B------:R-:W-:Y:S01]  /*519e0*/  IMAD.X R159, R128, 0x1, R162, P3 ;  /* 0x00000001809f7824 */ /* 0x000fe200018e06a2 */
[----:B----4-:R-:W-:Y:S01]  /*519f0*/  ISETP.LT.AND P3, PT, R130, UR8, !P4 ;  /* 0x0000000882007c0c */ /* 0x010fe2000e761270 */
[----:B------:R-:W4:Y:S02]  /*51a00*/  LDCU UR8, c[0x0][0x398] ;  /* 0x00007300ff0877ac */ /* 0x000f240008000800 */
[----:B------:R0:W-:Y:S01]  /*51a10*/  @P6 STG.E.U8 desc[UR18][R2.64], R121 ;  /* 0x0000007902006986 */ /* 0x0001e2000c101112 */
[----:B---3--:R-:W-:Y:S01]  /*51a20*/  ISETP.LT.AND P4, PT, R131, UR24, !P4 ;  /* 0x0000001883007c0c */ /* 0x008fe2000e781270 */
[----:B0-----:R-:W-:Y:S02]  /*51a30*/  IMAD.MOV.U32 R3, RZ, RZ, R164 ;  /* 0x000000ffff037224 */ /* 0x001fe400078e00a4 */
[----:B------:R-:W-:-:S03]  /*51a40*/  VIADD R2, R0, 0x4 ;  /* 0x0000000400027836 */ /* 0x000fc60000000000 */
[----:B------:R-:W-:Y:S02]  /*51a50*/  SHF.R.S32.HI R3, RZ, 0x8, R3 ;  /* 0x00000008ff037819 */ /* 0x000fe40000011403 */
[----:B------:R-:W-:Y:S02]  /*51a60*/  PRMT R164, R121, 0x9910, RZ ;  /* 0x0000991079a47816 */ /* 0x000fe400000000ff */
[----:B------:R-:W-:Y:S01]  /*51a70*/  ISETP.LT.AND P6, PT, R130, UR22, !P2 ;  /* 0x0000001682007c0c */ /* 0x000fe2000d7c1270 */
[----:B------:R0:W-:Y:S01]  /*51a80*/  @P3 STG.E.U8 desc[UR18][R4.64], R3 ;  /* 0x0000000304003986 */ /* 0x0001e2000c101112 */
[----:B------:R-:W-:Y:S02]  /*51a90*/  ISETP.GE.AND P3, PT, R2, UR27, PT ;  /* 0x0000001b02007c0c */ /* 0x000fe4000bf66270 */
[----:B------:R-:W-:Y:S01]  /*51aa0*/  SHF.R.S32.HI R2, RZ, 0x8, R164 ;  /* 0x00000008ff027819 */ /* 0x000fe200000114a4 */
[----:B------:R-:W2:Y:S01]  /*51ab0*/  LDL.LU R121, [R1+0x19e8] ;  /* 0x0019e80001797983 */ /* 0x000ea20000300800 */
[----:B-1----:R-:W-:-:S03]  /*51ac0*/  ISETP.LT.AND P2, PT, R131, UR20, !P2 ;  /* 0x0000001483007c0c */ /* 0x002fc6000d741270 */
[----:B------:R1:W-:Y:S01]  /*51ad0*/  @P4 STG.E.U8 desc[UR18][R68.64], R2 ;  /* 0x0000000244004986 */ /* 0x0003e2000c101112 */
[----:B0-----:R-:W-:Y:S01]  /*51ae0*/  VIADD R4, R0, 0x5 ;  /* 0x0000000500047836 */ /* 0x001fe20000000000 */
[----:B------:R-:W-:Y:S02]  /*51af0*/  PRMT R5, R6, 0x9910, RZ ;  /* 0x0000991006057816 */ /* 0x000fe400000000ff */
[----:B-1----:R-:W-:Y:S01]  /*51b00*/  IADD3 R2, P4, PT, R129, R160, RZ ;  /* 0x000000a081027210 */ /* 0x002fe20007f9e0ff */
[----:B------:R0:W-:Y:S01]  /*51b10*/  @P6 STG.E.U8 desc[UR18][R122.64], R6 ;  /* 0x000000067a006986 */ /* 0x0001e2000c101112 */
[----:B------:R-:W-:-:S03]  /*51b20*/  ISETP.GE.AND P6, PT, R4, UR27, PT ;  /* 0x0000001b04007c0c */ /* 0x000fc6000bfc6270 */
[----:B------:R-:W-:Y:S01]  /*51b30*/  IMAD.X R3, R128, 0x1, R163, P4 ;  /* 0x0000000180037824 */ /* 0x000fe200020e06a3 */
[----:B------:R-:W-:Y:S01]  /*51b40*/  ISETP.LT.AND P4, PT, R130, UR16, !P0 ;  /* 0x0000001082007c0c */ /* 0x000fe2000c781270 */
[----:B------:R-:W-:Y:S01]  /*51b50*/  IMAD.MOV.U32 R4, RZ, RZ, R5 ;  /* 0x000000ffff047224 */ /* 0x000fe200078e0005 */
[----:B------:R-:W-:Y:S01]  /*51b60*/  ISETP.LT.AND P0, PT, R131, UR14, !P0 ;  /* 0x0000000e83007c0c */ /* 0x000fe2000c701270 */
[----:B------:R-:W-:Y:S01]  /*51b70*/  @P2 STG.E.U8 desc[UR18][R124.64], R70 ;  /* 0x000000467c002986 */ /* 0x000fe2000c101112 */
[----:B------:R-:W-:Y:S02]  /*51b80*/  PRMT R5, R70, 0x9910, RZ ;  /* 0x0000991046057816 */ /* 0x000fe400000000ff */
[----:B------:R-:W-:Y:S01]  /*51b90*/  PRMT R69, R9, 0x9910, RZ ;  /* 0x0000991009457816 */ /* 0x000fe200000000ff */
[----:B0-----:R-:W-:Y:S01]  /*51ba0*/  VIADD R6, R0, 0x7 ;  /* 0x0000000700067836 */ /* 0x001fe20000000000 */
[C---:B------:R-:W-:Y:S01]  /*51bb0*/  ISETP.LT.AND P2, PT, R130.reuse, UR12, !P3 ;  /* 0x0000000c82007c0c */ /* 0x040fe2000df41270 */
[----:B------:R-:W-:Y:S01]  /*51bc0*/  VIADD R68, R7, UR7 ;  /* 0x0000000707447c36 */ /* 0x000fe20008000000 */
[----:B------:R-:W-:Y:S01]  /*51bd0*/  ISETP.LT.AND P3, PT, R131, UR10, !P3 ;  /* 0x0000000a83007c0c */ /* 0x000fe2000df61270 */
[----:B------:R-:W0:Y:S01]  /*51be0*/  LDCU UR10, c[0x0][0x398] ;  /* 0x00007300ff0a77ac */ /* 0x000e220008000800 */
[----:B------:R-:W-:Y:S01]  /*51bf0*/  SHF.R.S32.HI R4, RZ, 0x8, R4 ;  /* 0x00000008ff047819 */ /* 0x000fe20000011404 */
[----:B------:R-:W3:Y:S01]  /*51c00*/  LDL.LU.64 R122, [R1+0x19e0] ;  /* 0x0019e000017a7983 */ /* 0x000ee20000300a00 */
[----:B------:R-:W-:Y:S01]  /*51c10*/  SHF.R.S32.HI R5, RZ, 0x8, R5 ;  /* 0x00000008ff057819 */ /* 0x000fe20000011405 */
[----:B------:R-:W1:Y:S02]  /*51c20*/  LDCU UR12, c[0x0][0x398] ;  /* 0x00007300ff0c77ac */ /* 0x000e640008000800 */
[----:B------:R0:W-:Y:S01]  /*51c30*/  @P4 STG.E.U8 desc[UR18][R126.64], R4 ;  /* 0x000000047e004986 */ /* 0x0001e2000c101112 */
[----:B------:R-:W-:Y:S01]  /*51c40*/  F2FP.SATFINITE.E4M3.F32.PACK_AB_MERGE_C R17, R17, R16, RZ ;  /* 0x000000101111723e */ /* 0x000fe200048070ff */
[----:B------:R-:W1:Y:S02]  /*51c50*/  LDCU UR14, c[0x0][0x398] ;  /* 0x00007300ff0e77ac */ /* 0x000e640008000800 */
[----:B------:R4:W-:Y:S01]  /*51c60*/  @P0 STG.E.U8 desc[UR18][R132.64], R5 ;  /* 0x0000000584000986 */ /* 0x0009e2000c101112 */
[----:B------:R-:W-:Y:S01]  /*51c70*/  ISETP.LT.AND P0, PT, R130, UR4, !P6 ;  /* 0x0000000482007c0c */ /* 0x000fe2000f701270 */
[----:B------:R-:W1:Y:S02]  /*51c80*/  LDCU UR4, c[0x0][0x398] ;  /* 0x00007300ff0477ac */ /* 0x000e640008000800 */
[----:B------:R1:W-:Y:S01]  /*51c90*/  @P2 STG.E.U8 desc[UR18][R134.64], R9 ;  /* 0x0000000986002986 */ /* 0x0003e2000c101112 */
[----:B------:R-:W-:Y:S01]  /*51ca0*/  ISETP.LT.AND P6, PT, R131, UR28, !P6 ;  /* 0x0000001c83007c0c */ /* 0x000fe2000f7c1270 */
[----:B------:R-:W2:Y:S02]  /*51cb0*/  LDCU UR16, c[0x0][0x398] ;  /* 0x00007300ff1077ac */ /* 0x000ea40008000800 */
[----:B------:R-:W-:Y:S01]  /*51cc0*/  @P3 STG.E.U8 desc[UR18][R136.64], R73 ;  /* 0x0000004988003986 */ /* 0x000fe2000c101112 */
[----:B0-----:R-:W-:-:S02]  /*51cd0*/  IADD3 R4, P3, PT, R7, R161, RZ ;  /* 0x000000a107047210 */ /* 0x001fc40007f7e0ff */
[----:B----4-:R-:W-:Y:S01]  /*51ce0*/  PRMT R5, R73, 0x9910, RZ ;  /* 0x0000991049057816 */ /* 0x010fe200000000ff */
[----:B------:R-:W4:Y:S01]  /*51cf0*/  LDL.LU R128, [R1+0x19d8] ;  /* 0x0019d80001807983 */ /* 0x000f220000300800 */
[----:B------:R-:W-:Y:S01]  /*51d00*/  ISETP.GE.AND P4, PT, R6, UR27, PT ;  /* 0x0000001b06007c0c */ /* 0x000fe2000bf86270 */
[----:B------:R-:W-:Y:S02]  /*51d10*/  VIADD R6, R0, 0x8 ;  /* 0x0000000800067836 */ /* 0x000fe40000000000 */
[----:B-1----:R-:W-:Y:S01]  /*51d20*/  IMAD.MOV.U32 R9, RZ, RZ, R5 ;  /* 0x000000ffff097224 */ /* 0x002fe200078e0005 */
[----:B------:R-:W-:Y:S01]  /*51d30*/  SHF.R.S32.HI R69, RZ, 0x8, R69 ;  /* 0x00000008ff457819 */ /* 0x000fe20000011445 */
[----:B------:R-:W-:Y:S01]  /*51d40*/  IMAD.X R5, R8, 0x1, R162, P3 ;  /* 0x0000000108057824 */ /* 0x000fe200018e06a2 */
[----:B------:R-:W-:Y:S01]  /*51d50*/  ISETP.LT.AND P3, PT, R130, UR30, !P5 ;  /* 0x0000001e82007c0c */ /* 0x000fe2000ef61270 */
[----:B------:R-:W3:Y:S01]  /*51d60*/  LDL.LU.64 R124, [R1+0x19d0] ;  /* 0x0019d000017c7983 */ /* 0x000ee20000300a00 */
[----:B------:R-:W-:-:S02]  /*51d70*/  ISETP.LT.AND P5, PT, R131, UR32, !P5 ;  /* 0x0000002083007c0c */ /* 0x000fc4000efa1270 */
[----:B------:R-:W-:Y:S01]  /*51d80*/  ISETP.GE.AND P2, PT, R6, UR27, PT ;  /* 0x0000001b06007c0c */ /* 0x000fe2000bf46270 */
[----:B------:R-:W-:Y:S01]  /*51d90*/  VIADD R6, R0, 0x9 ;  /* 0x0000000900067836 */ /* 0x000fe20000000000 */
[----:B------:R-:W-:Y:S01]  /*51da0*/  SHF.R.S32.HI R9, RZ, 0x8, R9 ;  /* 0x00000008ff097819 */ /* 0x000fe20000011409 */
[----:B------:R-:W-:Y:S03]  /*51db0*/  @P0 STG.E.U8 desc[UR18][R138.64], R69 ;  /* 0x000000458a000986 */ /* 0x000fe6000c101112 */
[----:B------:R-:W-:Y:S01]  /*51dc0*/  ISETP.GE.AND P0, PT, R6, UR27, PT ;  /* 0x0000001b06007c0c */ /* 0x000fe2000bf06270 */
[----:B------:R0:W-:Y:S01]  /*51dd0*/  @P6 STG.E.U8 desc[UR18][R140.64], R9 ;  /* 0x000000098c006986 */ /* 0x0001e2000c101112 */
[----:B------:R-:W-:Y:S01]  /*51de0*/  ISETP.LT.AND P6, PT, R130, UR4, !P4 ;  /* 0x0000000482007c0c */ /* 0x000fe2000e7c1270 */
[----:B------:R-:W1:Y:S01]  /*51df0*/  LDCU UR4, c[0x0][0x398] ;  /* 0x00007300ff0477ac */ /* 0x000e620008000800 */
[----:B------:R-:W-:Y:S01]  /*51e00*/  VIADD R6, R0, 0xa ;  /* 0x0000000a00067836 */ /* 0x000fe20000000000 */
[----:B------:R0:W-:Y:S04]  /*51e10*/  @P3 STG.E.U8 desc[UR18][R142.64], R11 ;  /* 0x0000000b8e003986 */ /* 0x0001e8000c101112 */
[----:B------:R-:W-:Y:S01]  /*51e20*/  ISETP.GE.AND P3, PT, R6, UR27, PT ;  /* 0x0000001b06007c0c */ /* 0x000fe2000bf66270 */
[----:B------:R-:W-:Y:S01]  /*51e30*/  @P5 STG.E.U8 desc[UR18][R144.64], R75 ;  /* 0x0000004b90005986 */ /* 0x000fe2000c101112 */
[----:B------:R-:W-:-:S02]  /*51e40*/  IADD3 R6, P5, PT, R7, R160, RZ ;  /* 0x000000a007067210 */ /* 0x000fc40007fbe0ff */
[----:B------:R-:W-:Y:S01]  /*51e50*/  SHF.R.S32.HI R70, RZ, 0x1f, R68 ;  /* 0x0000001fff467819 */ /* 0x000fe20000011444 */
[----:B------:R-:W3:Y:S02]  /*51e60*/  LDL.LU.64 R126, [R1+0x19c8] ;  /* 0x0019c800017e7983 */ /* 0x000ee40000300a00 */
[----:B------:R-:W-:Y:S01]  /*51e70*/  IMAD.X R7, R8, 0x1, R163, P5 ;  /* 0x0000000108077824 */ /* 0x000fe200028e06a3 */
[----:B------:R-:W-:Y:S01]  /*51e80*/  IADD3 R8, P5, PT, R68, R161, RZ ;  /* 0x000000a144087210 */ /* 0x000fe20007fbe0ff */
[----:B------:R-:W4:Y:S04]  /*51e90*/  LDL.LU R129, [R1+0x19c0] ;  /* 0x0019c00001817983 */ /* 0x000f280000300800 */
[----:B0-----:R-:W-:Y:S01]  /*51ea0*/  IMAD.X R9, R70, 0x1, R162, P5 ;  /* 0x0000000146097824 */ /* 0x001fe200028e06a2 */
[----:B-1----:R-:W-:Y:S01]  /*51eb0*/  ISETP.LT.AND P5, PT, R130, UR4, !P2 ;  /* 0x0000000482007c0c */ /* 0x002fe2000d7a1270 */
[----:B------:R-:W0:Y:S01]  /*51ec0*/  LDCU UR4, c[0x0][0x398] ;  /* 0x00007300ff0477ac */ /* 0x000e220008000800 */
[----:B------:R-:W-:-:S02]  /*51ed0*/  ISETP.LT.AND P4, PT, R131, UR8, !P4 ;  /* 0x0000000883007c0c */ /* 0x000fc4000e781270 */
[----:B------:R-:W-:Y:S01]  /*51ee0*/  PRMT R69, R11, 0x9910, RZ ;  /* 0x000099100b457816 */ /* 0x000fe200000000ff */
[----:B------:R-:W1:Y:S01]  /*51ef0*/  LDCU UR8, c[0x0][0x398] ;  /* 0x00007300ff0877ac */ /* 0x000e620008000800 */
[----:B------:R-:W-:Y:S02]  /*51f00*/  PRMT R11, R75, 0x9910, RZ ;  /* 0x000099104b0b7816 */ /* 0x000fe400000000ff */
[----:B------:R-:W-:Y:S02]  /*51f10*/  SHF.R.S32.HI R69, RZ, 0x8, R69 ;  /* 0x00000008ff457819 */ /* 0x000fe40000011445 */
[----:B------:R-:W-:Y:S02]  /*51f20*/  SHF.R.S32.HI R11, RZ, 0x8, R11 ;  /* 0x00000008ff0b7819 */ /* 0x000fe4000001140b */
[----:B------:R-:W-:Y:S01]  /*51f30*/  ISETP.LT.AND P2, PT, R131, UR10, !P2 ;  /* 0x0000000a83007c0c */ /* 0x000fe2000d741270 */
[----:B------:R-:W1:Y:S01]  /*51f40*/  LDCU UR10, c[0x0][0x398] ;  /* 0x00007300ff0a77ac */ /* 0x000e620008000800 */
[----:B------:R-:W-:Y:S04]  /*51f50*/  @P6 STG.E.U8 desc[UR18][R146.64], R69 ;  /* 0x0000004592006986 */ /* 0x000fe8000c101112 */
[----:B------:R1:W-:Y:S01]  /*51f60*/  @P4 STG.E.U8 desc[UR18][R148.64], R11 ;  /* 0x0000000b94004986 */ /* 0x0003e2000c101112 */
[----:B------:R-:W-:-:S03]  /*51f70*/  ISETP.GE.AND P6, PT, R10, UR27, PT ;  /* 0x0000001b0a007c0c */ /* 0x000fc6000bfc6270 */
[----:B------:R1:W-:Y:S01]  /*51f80*/  @P5 STG.E.U8 desc[UR18][R150.64], R13 ;  /* 0x0000000d96005986 */ /* 0x0003e2000c101112 */
[----:B------:R-:W-:Y:S01]  /*51f90*/  ISETP.LT.AND P5, PT, R130, UR12, !P0 ;  /* 0x0000000c82007c0c */ /* 0x000fe2000c7a1270 */
[----:B------:R-:W-:Y:S01]  /*51fa0*/  VIADD R10, R0, 0xc ;  /* 0x0000000c000a7836 */ /* 0x000fe20000000000 */
[----:B0-----:R-:W-:Y:S01]  /*51fb0*/  ISETP.LT.AND P0, PT, R131, UR4, !P0 ;  /* 0x0000000483007c0c */ /* 0x001fe2000c701270 */
[----:B------:R-:W0:Y:S01]  /*51fc0*/  LDCU UR12, c[0x0][0x398] ;  /* 0x00007300ff0c77ac */ /* 0x000e220008000800 */
[----:B-1----:R-:W-:Y:S02]  /*51fd0*/  PRMT R11, R77, 0x9910, RZ ;  /* 0x000099104d0b7816 */ /* 0x002fe400000000ff */
[----:B------:R-:W-:Y:S01]  /*51fe0*/  PRMT R69, R13, 0x9910, RZ ;  /* 0x000099100d457816 */ /* 0x000fe200000000ff */
[----:B------:R-:W-:Y:S01]  /*51ff0*/  @P2 STG.E.U8 desc[UR18][R152.64], R77 ;  /* 0x0000004d98002986 */ /* 0x000fe2000c101112 */
[----:B------:R-:W-:Y:S01]  /*52000*/  ISETP.GE.AND P4, PT, R10, UR27, PT ;  /* 0x0000001b0a007c0c */ /* 0x000fe2000bf86270 */
[----:B------:R-:W-:Y:S01]  /*52010*/  IMAD.MOV.U32 R13, RZ, RZ, R11 ;  /* 0x000000ffff0d7224 */ /* 0x000fe200078e000b */
[----:B------:R-:W-:Y:S01]  /*52020*/  SHF.R.S32.HI R69, RZ, 0x8, R69 ;  /* 0x00000008ff457819 */ /* 0x000fe20000011445 */
[----:B------:R-:W-:Y:S01]  /*52030*/  VIADD R10, R0, 0xd ;  /* 0x0000000d000a7836 */ /* 0x000fe20000000000 */
[----:B------:R-:W1:Y:S02]  /*52040*/  LDCU UR4, c[0x0][0x398] ;  /* 0x00007300ff0477ac */ /* 0x000e640008000800 */
[----:B------:R-:W-:Y:S01]  /*52050*/  SHF.R.S32.HI R13, RZ, 0x8, R13 ;  /* 0x00000008ff0d7819 */ /* 0x000fe2000001140d */
[----:B------:R-:W-:Y:S01]  /*52060*/  @P5 STG.E.U8 desc[UR18][R154.64], R69 ;  /* 0x000000459a005986 */ /* 0x000fe2000c101112 */
[----:B------:R-:W-:Y:S01]  /*52070*/  ISETP.LT.AND P2, PT, R130, UR8, !P3 ;  /* 0x0000000882007c0c */ /* 0x000fe2000df41270 */
[----:B------:R-:W1:Y:S01]  /*52080*/  LDCU UR8, c[0x0][0x398] ;  /* 0x00007300ff0877ac */ /* 0x000e620008000800 */
[----:B------:R-:W-:Y:S01]  /*52090*/  ISETP.LT.AND P3, PT, R131, UR10, !P3 ;  /* 0x0000000a83007c0c */ /* 0x000fe2000df61270 */
[----:B------:R0:W-:Y:S01]  /*520a0*/  @P0 STG.E.U8 desc[UR18][R156.64], R13 ;  /* 0x0000000d9c000986 */ /* 0x0001e2000c101112 */
[----:B------:R-:W-:Y:S01]  /*520b0*/  ISETP.GE.AND P5, PT, R10, UR27, PT ;  /* 0x0000001b0a007c0c */ /* 0x000fe2000bfa6270 */
[----:B------:R-:W1:Y:S01]  /*520c0*/  LDCU UR10, c[0x0][0x398] ;  /* 0x00007300ff0a77ac */ /* 0x000e620008000800 */
[C---:B------:R-:W-:Y:S01]  /*520d0*/  IADD3 R10, P0, PT, R68.reuse, R160, RZ ;  /* 0x000000a0440a7210 */ /* 0x040fe20007f1e0ff */
[----:B------:R-:W-:-:S04]  /*520e0*/  VIADD R68, R68, UR7 ;  /* 0x0000000744447c36 */ /* 0x000fc80008000000 */
[----:B------:R-:W-:Y:S01]  /*520f0*/  IMAD.X R11, R70, 0x1, R163, P0 ;  /* 0x00000001460b7824 */ /* 0x000fe200000e06a3 */
[----:B------:R-:W-:Y:S02]  /*52100*/  ISETP.GE.AND P0, PT, R12, UR27, PT ;  /* 0x0000001b0c007c0c */ /* 0x000fe4000bf06270 */
[----:B------:R-:W-:Y:S01]  /*52110*/  PRMT R12, R15, 0x9910, RZ ;  /* 0x000099100f0c7816 */ /* 0x000fe200000000ff */
[----:B------:R1:W-:Y:S01]  /*52120*/  @P2 STG.E.U8 desc[UR18][R158.64], R15 ;  /* 0x0000000f9e002986 */ /* 0x0003e2000c101112 */
[----:B0-----:R-:W-:Y:S01]  /*52130*/  ISETP.LT.AND P2, PT, R130, UR12, !P6 ;  /* 0x0000000c82007c0c */ /* 0x001fe2000f741270 */
[----:B------:R-:W0:Y:S01]  /*52140*/  LDCU UR12, c[0x0][0x398] ;  /* 0x00007300ff0c77ac */ /* 0x000e220008000800 */
[----:B------:R-:W-:Y:S01]  /*52150*/  PRMT R13, R79, 0x9910, RZ ;  /* 0x000099104f0d7816 */ /* 0x000fe200000000ff */
[----:B------:R0:W-:Y:S01]  /*52160*/  @P3 STG.E.U8 desc[UR18][R2.64], R79 ;  /* 0x0000004f02003986 */ /* 0x0001e2000c101112 */
[----:B------:R-:W-:Y:S02]  /*52170*/  SHF.R.S32.HI R14, RZ, 0x1f, R68 ;  /* 0x0000001fff0e7819 */ /* 0x000fe40000011444 */
[----:B-1----:R-:W-:-:S02]  /*52180*/  SHF.R.S32.HI R15, RZ, 0x8, R12 ;  /* 0x00000008ff0f7819 */ /* 0x002fc4000001140c */
[----:B------:R-:W-:Y:S02]  /*52190*/  IADD3 R12, P3, PT, R68, R161, RZ ;  /* 0x000000a1440c7210 */ /* 0x000fe40007f7e0ff */
[----:B0-----:R-:W-:Y:S02]  /*521a0*/  SHF.R.S32.HI R3, RZ, 0x8, R13 ;  /* 0x00000008ff037819 */ /* 0x001fe4000001140d */
[C---:B------:R-:W-:Y:S01]  /*521b0*/  ISETP.LT.AND P6, PT, R131.reuse, UR4, !P6 ;  /* 0x0000000483007c0c */ /* 0x040fe2000f7c1270 */
[----:B------:R-:W-:Y:S01]  /*521c0*/  IMAD.X R13, R14, 0x1, R162, P3 ;  /* 0x000000010e0d7824 */ /* 0x000fe200018e06a2 */
[----:B------:R-:W-:Y:S01]  /*521d0*/  ISETP.LT.AND P3, PT, R130, UR8, !P4 ;  /* 0x0000000882007c0c */ /* 0x000fe2000e761270 */
[----:B------:R-:W0:Y:S01]  /*521e0*/  LDCU UR8, c[0x0][0x398] ;  /* 0x00007300ff0877ac */ /* 0x000e220008000800 */
[----:B------:R-:W-:Y:S01]  /*521f0*/  ISETP.LT.AND P4, PT, R131, UR10, !P4 ;  /* 0x0000000a83007c0c */ /* 0x000fe2000e781270 */
[----:B------:R-:W-:Y:S01]  /*52200*/  VIADD R2, R0, 0xf ;  /* 0x0000000f00027836 */ /* 0x000fe20000000000 */
[----:B------:R1:W-:Y:S01]  /*52210*/  @P2 STG.E.U8 desc[UR18][R4.64], R15 ;  /* 0x0000000f04002986 */ /* 0x0003e2000c101112 */
[----:B------:R-:W-:Y:S01]  /*52220*/  F2FP.SATFINITE.E4M3.F32.PACK_AB_MERGE_C R81, R81, R80, RZ ;  /* 0x000000505151723e */ /* 0x000fe200048070ff */
[----:B------:R-:W0:Y:S02]  /*52230*/  LDCU UR4, c[0x0][0x39c] ;  /* 0x00007380ff0477ac */ /* 0x000e240008000800 */
[----:B------:R-:W-:-:S02]  /*52240*/  ISETP.GE.AND P2, PT, R2, UR27, PT ;  /* 0x0000001b02007c0c */ /* 0x000fc4000bf46270 */
[----:B------:R-:W-:Y:S01]  /*52250*/  PRMT R2, R17, 0x9910, RZ ;  /* 0x0000991011027816 */ /* 0x000fe200000000ff */
[----:B------:R-:W0:Y:S01]  /*52260*/  LDCU UR10, c[0x0][0x398] ;  /* 0x00007300ff0a77ac */ /* 0x000e220008000800 */
[----:B------:R0:W-:Y:S01]  /*52270*/  @P6 STG.E.U8 desc[UR18][R6.64], R3 ;  /* 0x0000000306006986 */ /* 0x0001e2000c101112 */
[----:B------:R-:W-:Y:S01]  /*52280*/  ISETP.LT.AND P6, PT, R130, UR12, !P5 ;  /* 0x0000000c82007c0c */ /* 0x000fe2000efc1270 */
[----:B------:R-:W0:Y:S02]  /*52290*/  LDCU UR12, c[0x0][0x398] ;  /* 0x00007300ff0c77ac */ /* 0x000e240008000800 */
[----:B------:R0:W-:Y:S01]  /*522a0*/  @P3 STG.E.U8 desc[UR18][R8.64], R17 ;  /* 0x0000001108003986 */ /* 0x0001e2000c101112 */
[----:B-1----:R-:W-:-:S03]  /*522b0*/  VIADD R4, R0, 0x10 ;  /* 0x0000001000047836 */ /* 0x002fc60000000000 */
[----:B------:R1:W-:Y:S01]  /*522c0*/  @P4 STG.E.U8 desc[UR18][R10.64], R81 ;  /* 0x000000510a004986 */ /* 0x0003e2000c101112 */
[----:B0-----:R-:W-:Y:S02]  /*522d0*/  SHF.R.S32.HI R7, RZ, 0x8, R2 ;  /* 0x00000008ff077819 */ /* 0x001fe40000011402 */
[C---:B------:R-:W-:Y:S01]  /*522e0*/  IADD3 R2, P4, PT, R68.reuse, R160, RZ ;  /* 0x000000a044027210 */ /* 0x040fe20007f9e0ff */
[----:B------:R-:W-:Y:S01]  /*522f0*/  VIADD R68, R68, UR7 ;  /* 0x0000000744447c36 */ /* 0x000fe20008000000 */
[----:B------:R-:W-:Y:S02]  /*52300*/  PRMT R5, R81, 0x9910, RZ ;  /* 0x0000991051057816 */ /* 0x000fe400000000ff */
[----:B------:R-:W-:Y:S01]  /*52310*/  ISETP.GE.AND P3, PT, R4, UR27, PT ;  /* 0x0000001b04007c0c */ /* 0x000fe2000bf66270 */
[----:B------:R-:W-:Y:S01]  /*52320*/  IMAD.X R3, R14, 0x1, R163, P4 ;  /* 0x000000010e037824 */ /* 0x000fe200020e06a3 */
[----:B------:R-:W-:Y:S01]  /*52330*/  ISETP.LT.AND P5, PT, R131, UR8, !P5 ;  /* 0x0000000883007c0c */ /* 0x000fe2000efa1270 */
[----:B------:R-:W-:Y:S01]  /*52340*/  VIADD R6, R0, 0x11 ;  /* 0x0000001100067836 */ /* 0x000fe20000000000 */
[----:B------:R-:W-:Y:S01]  /*52350*/  SHF.R.S32.HI R8, RZ, 0x1f, R68 ;  /* 0x0000001fff087819 */ /* 0x000fe20000011444 */
[----:B------:R-:W0:Y:S01]  /*52360*/  LDCU UR8, c[0x0][0x39c] ;  /* 0x00007380ff0877ac */ /* 0x000e220008000800 */
[----:B------:R-:W-:Y:S01]  /*52370*/  IADD3 R4, P4, PT, R68, R161, RZ ;  /* 0x000000a144047210 */ /* 0x000fe20007f9e0ff */
[----:B------:R-:W-:Y:S01]  /*52380*/  IMAD.MOV.U32 R9, RZ, RZ, R5 ;  /* 0x000000ffff097224 */ /* 0x000fe200078e0005 */
[----:B------:R0:W-:Y:S01]  /*52390*/  @P6 STG.E.U8 desc[UR18][R12.64], R7 ;  /* 0x000000070c006986 */ /* 0x0001e2000c101112 */
[----:B------:R-:W-:Y:S01]  /*523a0*/  ISETP.LT.AND P6, PT, R130, UR10, !P0 ;  /* 0x0000000a82007c0c */ /* 0x000fe2000c7c1270 */
[----:B------:R-:W0:Y:S01]  /*523b0*/  LDCU UR10, c[0x0][0x398] ;  /* 0x00007300ff0a77ac */ /* 0x000e220008000800 */
[----:B------:R-:W-:Y:S01]  /*523c0*/  IMAD.X R5, R8, 0x1, R162, P4 ;  /* 0x0000000108057824 */ /* 0x000fe200020e06a2 */
[----:B------:R-:W-:Y:S01]  /*523d0*/  ISETP.GE.AND P4, PT, R6, UR4, PT ;  /* 0x0000000406007c0c */ /* 0x000fe2000bf86270 */
[----:B------:R-:W0:Y:S01]  /*523e0*/  LDCU UR4, c[0x0][0x398] ;  /* 0x00007300ff0477ac */ /* 0x000e220008000800 */
[----:B------:R-:W-:-:S02]  /*523f0*/  SHF.R.S32.HI R9, RZ, 0x8, R9 ;  /* 0x00000008ff097819 */ /* 0x000fc40000011409 */
[----:B------:R-:W-:Y:S01]  /*52400*/  ISETP.LT.AND P0, PT, R131, UR12, !P0 ;  /* 0x0000000c83007c0c */ /* 0x000fe2000c701270 */
[----:B-1----:R-:W-:Y:S01]  /*52410*/  VIADD R10, R0, 0x12 ;  /* 0x00000012000a7836 */ /* 0x002fe20000000000 */
[----:B------:R-:W-:Y:S01]  /*52420*/  F2FP.SATFINITE.E4M3.F32.PACK_AB_MERGE_C R19, R19, R18, RZ ;  /* 0x000000121313723e */ /* 0x000fe200048070ff */
[----:B------:R1:W-:Y:S01]  /*52430*/  @P5 STG.E.U8 desc[UR18][R2.64], R9 ;  /* 0x0000000902005986 */ /* 0x0003e2000c101112 */
[C---:B------:R-:W-:Y:S01]  /*52440*/  IADD3 R6, P5, PT, R68.reuse, R160, RZ ;  /* 0x000000a044067210 */ /* 0x040fe20007fbe0ff */
[----:B------:R-:W-:Y:S01]  /*52450*/  VIADD R68, R68, UR7 ;  /* 0x0000000744447c36 */ /* 0x000fe20008000000 */
[----:B------:R-:W-:Y:S01]  /*52460*/  F2FP.SATFINITE.E4M3.F32.PACK_AB_MERGE_C R83, R83, R82, RZ ;  /* 0x000000525353723e */ /* 0x000fe200048070ff */
[----:B------:R-:W0:Y:S02]  /*52470*/  LDCU UR12, c[0x0][0x398] ;  /* 0x00007300ff0c77ac */ /* 0x000e240008000800 */
[----:B0-----:R-:W-:Y:S01]  /*52480*/  IMAD.X R7, R8, 0x1, R163, P5 ;  /* 0x0000000108077824 */ /* 0x001fe200028e06a3 */
[----:B------:R-:W-:Y:S01]  /*52490*/  ISETP.GE.AND P5, PT, R10, UR8, PT ;  /* 0x000000080a007c0c */ /* 0x000fe2000bfa6270 */
[----:B------:R0:W-:Y:S01]  /*524a0*/  @P6 STG.E.U8 desc[UR18][R4.64], R19 ;  /* 0x0000001304006986 */ /* 0x0001e2000c101112 */
[----:B------:R-:W0:Y:S01]  /*524b0*/  LDCU UR8, c[0x0][0x398] ;  /* 0x00007300ff0877ac */ /* 0x000e220008000800 */
[----:B------:R-:W-:-:S02]  /*524c0*/  SHF.R.S32.HI R8, RZ, 0x1f, R68 ;  /* 0x0000001fff087819 */ /* 0x000fc40000011444 */
[----:B-1----:R-:W-:Y:S01]  /*524d0*/  IADD3 R2, P6, PT, R68, R161, RZ ;  /* 0x000000a144027210 */ /* 0x002fe20007fde0ff */
[----:B------:R1:W-:Y:S01]  /*524e0*/  @P0 STG.E.U8 desc[UR18][R6.64], R83 ;  /* 0x0000005306000986 */ /* 0x0003e2000c101112 */
[----:B------:R-:W-:Y:S01]  /*524f0*/  ISETP.LT.AND P0, PT, R130, UR4, !P2 ;  /* 0x0000000482007c0c */ /* 0x000fe2000d701270 */
[----:B------:R-:W1:Y:S01]  /*52500*/  LDCU UR4, c[0x0][0x39c] ;  /* 0x00007380ff0477ac */ /* 0x000e620008000800 */
[----:B------:R-:W-:Y:S01]  /*52510*/  ISETP.LT.AND P2, PT, R131, UR10, !P2 ;  /* 0x0000000a83007c0c */ /* 0x000fe2000d741270 */
[----:B------:R-:W-:Y:S01]  /*52520*/  IMAD.X R3, R8, 0x1, R162, P6 ;  /* 0x0000000108037824 */ /* 0x000fe200030e06a2 */
[----:B------:R-:W-:Y:S01]  /*52530*/  PRMT R9, R19, 0x9910, RZ ;  /* 0x0000991013097816 */ /* 0x000fe200000000ff */
[----:B------:R-:W1:Y:S01]  /*52540*/  LDCU UR10, c[0x0][0x398] ;  /* 0x00007300ff0a77ac */ /* 0x000e620008000800 */
[----:B0-----:R-:W-:Y:S02]  /*52550*/  IADD3 R4, P6, PT, R68, R160, RZ ;  /* 0x000000a044047210 */ /* 0x001fe40007fde0ff */
[----:B------:R-:W-:-:S02]  /*52560*/  PRMT R11, R83, 0x9910, RZ ;  /* 0x00009910530b7816 */ /* 0x000fc400000000ff */
[----:B------:R-:W-:Y:S01]  /*52570*/  SHF.R.S32.HI R9, RZ, 0x8, R9 ;  /* 0x00000008ff097819 */ /* 0x000fe20000011409 */
[----:B------:R-:W-:Y:S01]  /*52580*/  IMAD.X R5, R8, 0x1, R163, P6 ;  /* 0x0000000108057824 */ /* 0x000fe200030e06a3 */
[----:B------:R-:W-:Y:S01]  /*52590*/  SHF.R.S32.HI R11, RZ, 0x8, R11 ;  /* 0x00000008ff0b7819 */ /* 0x000fe2000001140b */
[----:B------:R-:W-:Y:S02]  /*525a0*/  VIADD R68, R68, UR7 ;  /* 0x0000000744447c36 */ /* 0x000fe40008000000 */
[----:B------:R0:W-:Y:S01]  /*525b0*/  @P0 STG.E.U8 desc[UR18][R2.64], R9 ;  /* 0x0000000902000986 */ /* 0x0001e2000c101112 */
[----:B------:R-:W-:Y:S02]  /*525c0*/  VIADD R10, R0, 0x13 ;  /* 0x00000013000a7836 */ /* 0x000fe40000000000 */
[----:B------:R-:W-:Y:S01]  /*525d0*/  SHF.R.S32.HI R8, RZ, 0x1f, R68 ;  /* 0x0000001fff087819 */ /* 0x000fe20000011444 */
[----:B------:R0:W-:Y:S01]  /*525e0*/  @P2 STG.E.U8 desc[UR18][R4.64], R11 ;  /* 0x0000000b04002986 */ /* 0x0001e2000c101112 */
[----:B------:R-:W-:Y:S01]  /*525f0*/  ISETP.LT.AND P2, PT, R130, UR8, !P3 ;  /* 0x0000000882007c0c */ /* 0x000fe2000df41270 */
[----:B------:R-:W2:Y:S01]  /*52600*/  LDCU UR8, c[0x0][0x39c] ;  /* 0x00007380ff0877ac */ /* 0x000ea20008000800 */
[----:B-1----:R-:W-:-:S02]  /*52610*/  IADD3 R6, P0, PT, R68, R161, RZ ;  /* 0x000000a144067210 */ /* 0x002fc40007f1e0ff */
[----:B------:R-:W-:Y:S01]  /*52620*/  ISETP.LT.AND P3, PT, R131, UR12, !P3 ;  /* 0x0000000c83007c0c */ /* 0x000fe2000df61270 */
[----:B------:R-:W1:Y:S01]  /*52630*/  LDCU UR12, c[0x0][0x398] ;  /* 0x00007300ff0c77ac */ /* 0x000e620008000800 */
[----:B0-----:R-:W-:Y:S01]  /*52640*/  IADD3 R2, P6, PT, R68, R160, RZ ;  /* 0x000000a044027210 */ /* 0x001fe20007fde0ff */
[----:B------:R-:W-:Y:S01]  /*52650*/  IMAD.X R7, R8, 0x1, R162, P0 ;  /* 0x0000000108077824 */ /* 0x000fe200000e06a2 */
[----:B------:R-:W-:Y:S01]  /*52660*/  ISETP.GE.AND P0, PT, R10, UR4, PT ;  /* 0x000000040a007c0c */ /* 0x000fe2000bf06270 */
[----:B------:R-:W0:Y:S01]  /*52670*/  LDCU UR4, c[0x0][0x39c] ;  /* 0x00007380ff0477ac */ /* 0x000e220008000800 */
[----:B------:R-:W-:Y:S01]  /*52680*/  F2FP.SATFINITE.E4M3.F32.PACK_AB_MERGE_C R21, R21, R20, RZ ;  /* 0x000000141515723e */ /* 0x000fe200048070ff */
[----:B------:R-:W-:Y:S01]  /*52690*/  IMAD.X R3, R8, 0x1, R163, P6 ;  /* 0x0000000108037824 */ /* 0x000fe200030e06a3 */
[----:B------:R-:W-:Y:S01]  /*526a0*/  F2FP.SATFINITE.E4M3.F32.PACK_AB_MERGE_C R85, R85, R84, RZ ;  /* 0x000000545555723e */ /* 0x000fe200048070ff */
[----:B------:R-:W-:Y:S02]  /*526b0*/  VIADD R68, R68, UR7 ;  /* 0x0000000744447c36 */ /* 0x000fe40008000000 */
[----:B------:R-:W-:Y:S04]  /*526c0*/  @P2 STG.E.U8 desc[UR18][R6.64], R21 ;  /* 0x0000001506002986 */ /* 0x000fe8000c101112 */
[----:B------:R0:W-:Y:S01]  /*526d0*/  @P3 STG.E.U8 desc[UR18][R2.64], R85 ;  /* 0x0000005502003986 */ /* 0x0001e2000c101112 */
[----:B------:R-:W-:Y:S01]  /*526e0*/  ISETP.LT.AND P3, PT, R130, UR10, !P4 ;  /* 0x0000000a82007c0c */ /* 0x000fe2000e761270 */
[----:B------:R-:W-:Y:S01]  /*526f0*/  VIADD R10, R0, 0x14 ;  /* 0x00000014000a7836 */ /* 0x000fe20000000000 */
[----:B------:R-:W-:Y:S01]  /*52700*/  ISETP.LT.AND P4, PT, R131, UR14, !P4 ;  /* 0x0000000e83007c0c */ /* 0x000fe2000e781270 */
[----:B------:R-:W1:Y:S01]  /*52710*/  LDCU UR10, c[0x0][0x398] ;  /* 0x00007300ff0a77ac */ /* 0x000e620008000800 */
[----:B------:R-:W-:-:S02]  /*52720*/  SHF.R.S32.HI R8, RZ, 0x1f, R68 ;  /* 0x0000001fff087819 */ /* 0x000fc40000011444 */
[C---:B------:R-:W-:Y:S02]  /*52730*/  IADD3 R4, P2, PT, R68.reuse, R161, RZ ;  /* 0x000000a144047210 */ /* 0x040fe40007f5e0ff */
[----:B------:R-:W-:Y:S02]  /*52740*/  PRMT R9, R21, 0x9910, RZ ;  /* 0x0000991015097816 */ /* 0x000fe400000000ff */
[----:B------:R-:W-:Y:S02]  /*52750*/  PRMT R11, R85, 0x9910, RZ ;  /* 0x00009910550b7816 */ /* 0x000fe400000000ff */
[----:B0-----:R-:W-:Y:S01]  /*52760*/  IADD3 R2, P6, PT, R68, R160, RZ ;  /* 0x000000a044027210 */ /* 0x001fe20007fde0ff */
[----:B------:R-:W-:Y:S01]  /*52770*/  IMAD.X R5, R8, 0x1, R162, P2 ;  /* 0x0000000108057824 */ /* 0x000fe200010e06a2 */
[----:B------:R-:W-:Y:S01]  /*52780*/  SHF.R.S32.HI R9, RZ, 0x8, R9 ;  /* 0x00000008ff097819 */ /* 0x000fe20000011409 */
[----:B------:R-:W-:Y:S01]  /*52790*/  VIADD R7, R0, 0x15 ;  /* 0x0000001500077836 */ /* 0x000fe20000000000 */
[----:B------:R-:W-:Y:S01]  /*527a0*/  SHF.R.S32.HI R11, RZ, 0x8, R11 ;  /* 0x00000008ff0b7819 */ /* 0x000fe2000001140b */
[----:B------:R-:W-:Y:S01]  /*527b0*/  IMAD.X R3, R8, 0x1, R163, P6 ;  /* 0x0000000108037824 */ /* 0x000fe200030e06a3 */
[----:B------:R-:W-:Y:S01]  /*527c0*/  ISETP.GE.AND P2, PT, R10, UR4, PT ;  /* 0x000000040a007c0c */ /* 0x000fe2000bf46270 */
[----:B------:R-:W-:Y:S01]  /*527d0*/  VIADD R68, R68, UR7 ;  /* 0x0000000744447c36 */ /* 0x000fe20008000000 */
[----:B------:R-:W0:Y:S01]  /*527e0*/  LDCU UR4, c[0x0][0x39c] ;  /* 0x00007380ff0477ac */ /* 0x000e220008000800 */
[----:B------:R0:W-:Y:S01]  /*527f0*/  @P3 STG.E.U8 desc[UR18][R4.64], R9 ;  /* 0x0000000904003986 */ /* 0x0001e2000c101112 */
[----:B--2---:R-:W-:-:S02]  /*52800*/  ISETP.GE.AND P3, PT, R7, UR8, PT ;  /* 0x0000000807007c0c */ /* 0x004fc4000bf66270 */
[----:B------:R-:W-:Y:S01]  /*52810*/  SHF.R.S32.HI R8, RZ, 0x1f, R68 ;  /* 0x0000001fff087819 */ /* 0x000fe20000011444 */
[----:B------:R2:W-:Y:S01]  /*52820*/  @P4 STG.E.U8 desc[UR18][R2.64], R11 ;  /* 0x0000000b02004986 */ /* 0x0005e2000c101112 */
[-C--:B------:R-:W-:Y:S01]  /*52830*/  IADD3 R6, P4, PT, R68, R161.reuse, RZ ;  /* 0x000000a144067210 */ /* 0x080fe20007f9e0ff */
[----:B------:R-:W0:Y:S01]  /*52840*/  LDCU UR8, c[0x0][0x398] ;  /* 0x00007300ff0877ac */ /* 0x000e220008000800 */
[----:B-1----:R-:W-:Y:S02]  /*52850*/  ISETP.LT.AND P6, PT, R130, UR12, !P5 ;  /* 0x0000000c82007c0c */ /* 0x002fe4000efc1270 */
[----:B------:R-:W-:Y:S01]  /*52860*/  ISETP.LT.AND P5, PT, R131, UR16, !P5 ;  /* 0x0000001083007c0c */ /* 0x000fe2000efa1270 */
[----:B------:R-:W-:Y:S01]  /*52870*/  IMAD.X R7, R8, 0x1, R162, P4 ;  /* 0x0000000108077824 */ /* 0x000fe200020e06a2 */
[----:B------:R-:W-:Y:S01]  /*52880*/  F2FP.SATFINITE.E4M3.F32.PACK_AB_MERGE_C R23, R23, R22, RZ ;  /* 0x000000161717723e */ /* 0x000fe200048070ff */
[----:B0-----:R-:W-:Y:S01]  /*52890*/  VIADD R4, R0, 0x16 ;  /* 0x0000001600047836 */ /* 0x001fe20000000000 */
[----:B------:R-:W-:Y:S01]  /*528a0*/  F2FP.SATFINITE.E4M3.F32.PACK_AB_MERGE_C R87, R87, R86, RZ ;  /* 0x000000565757723e */ /* 0x000fe200048070ff */
[----:B------:R-:W0:Y:S01]  /*528b0*/  LDCU UR12, c[0x0][0x398] ;  /* 0x00007300ff0c77ac */ /* 0x000e220008000800 */
[C---:B--2---:R-:W-:Y:S01]  /*528c0*/  IADD3 R2, P4, PT, R68.reuse, R160, RZ ;  /* 0x000000a044027210 */ /* 0x044fe20007f9e0ff */
[----:B------:R-:W-:Y:S01]  /*528d0*/  VIADD R68, R68, UR7 ;  /* 0x0000000744447c36 */ /* 0x000fe20008000000 */
[----:B------:R-:W1:Y:S03]  /*528e0*/  LDCU UR14, c[0x0][0x398] ;  /* 0x00007300ff0e77ac */ /* 0x000e660008000800 */
[----:B------:R-:W-:Y:S01]  /*528f0*/  IMAD.X R3, R8, 0x1, R163, P4 ;  /* 0x0000000108037824 */ /* 0x000fe200020e06a3 */
[----:B------:R-:W-:Y:S01]  /*52900*/  @P6 STG.E.U8 desc[UR18][R6.64], R23 ;  /* 0x0000001706006986 */ /* 0x000fe2000c101112 */
[----:B------:R-:W-:Y:S01]  /*52910*/  ISETP.GE.AND P4, PT, R4, UR4, PT ;  /* 0x0000000404007c0c */ /* 0x000fe2000bf86270 */
[----:B------:R-:W2:Y:S01]  /*52920*/  LDCU UR4, c[0x0][0x39c] ;  /* 0x00007380ff0477ac */ /* 0x000ea20008000800 */
[----:B------:R-:W-:Y:S01]  /*52930*/  SHF.R.S32.HI R8, RZ, 0x1f, R68 ;  /* 0x0000001fff087819 */ /* 0x000fe20000011444 */
[----:B------:R0:W-:Y:S01]  /*52940*/  @P5 STG.E.U8 desc[UR18][R2.64], R87 ;  /* 0x0000005702005986 */ /* 0x0001e2000c101112 */
[----:B------:R-:W-:Y:S01]  /*52950*/  IADD3 R4, P6, PT, R68, R161, RZ ;  /* 0x000000a144047210 */ /* 0x000fe20007fde0ff */
[----:B------:R-:W1:Y:S01]  /*52960*/  LDCU UR16, c[0x0][0x398] ;  /* 0x00007300ff1077ac */ /* 0x000e620008000800 */
[----:B------:R-:W-:-:S02]  /*52970*/  ISETP.LT.AND P5, PT, R130, UR10, !P0 ;  /* 0x0000000a82007c0c */ /* 0x000fc4000c7a1270 */
[----:B------:R-:W-:Y:S01]  /*52980*/  ISETP.LT.AND P0, PT, R131, UR8, !P0 ;  /* 0x0000000883007c0c */ /* 0x000fe2000c701270 */
[----:B------:R-:W-:Y:S01]  /*52990*/  IMAD.X R5, R8, 0x1, R162, P6 ;  /* 0x0000000108057824 */ /* 0x000fe200030e06a2 */
[----:B------:R-:W-:Y:S01]  /*529a0*/  PRMT R9, R23, 0x9910, RZ ;  /* 0x0000991017097816 */ /* 0x000fe200000000ff */
[----:B------:R-:W1:Y:S01]  /*529b0*/  LDCU UR10, c[0x0][0x398] ;  /* 0x00007300ff0a77ac */ /* 0x000e620008000800 */
[----:B------:R-:W-:Y:S02]  /*529c0*/  PRMT R11, R87, 0x9910, RZ ;  /* 0x00009910570b7816 */ /* 0x000fe400000000ff */
[----:B0-----:R-:W-:Y:S01]  /*529d0*/  IADD3 R2, P6, PT, R68, R160, RZ ;  /* 0x000000a044027210 */ /* 0x001fe20007fde0ff */
[----:B------:R-:W-:Y:S01]  /*529e0*/  VIADD R10, R0, 0x17 ;  /* 0x00000017000a7836 */ /* 0x000fe20000000000 */
[----:B------:R-:W-:Y:S01]  /*529f0*/  SHF.R.S32.HI R9, RZ, 0x8, R9 ;  /* 0x00000008ff097819 */ /* 0x000fe20000011409 */
[----:B------:R-:W-:Y:S01]  /*52a00*/  VIADD R68, R68, UR7 ;  /* 0x0000000744447c36 */ /* 0x000fe20008000000 */
[----:B------:R-:W-:Y:S01]  /*52a10*/  SHF.R.S32.HI R11, RZ, 0x8, R11 ;  /* 0x00000008ff0b7819 */ /* 0x000fe2000001140b */
[----:B------:R-:W-:Y:S01]  /*52a20*/  IMAD.X R3, R8, 0x1, R163, P6 ;  /* 0x0000000108037824 */ /* 0x000fe200030e06a3 */
[----:B------:R-:W-:Y:S01]  /*52a30*/  F2FP.SATFINITE.E4M3.F32.PACK_AB_MERGE_C R25, R25, R24, RZ ;  /* 0x000000181919723e */ /* 0x000fe200048070ff */
[----:B------:R0:W-:Y:S01]  /*52a40*/  @P5 STG.E.U8 desc[UR18][R4.64], R9 ;  /* 0x0000000904005986 */ /* 0x0001e2000c101112 */
[----:B------:R-:W-:Y:S01]  /*52a50*/  ISETP.LT.AND P5, PT, R130, UR12, !P2 ;  /* 0x0000000c82007c0c */ /* 0x000fe2000d7a1270 */
[----:B------:R-:W3:Y:S01]  /*52a60*/  LDCU UR8, c[0x0][0x39c] ;  /* 0x00007380ff0877ac */ /* 0x000ee20008000800 */
[----:B------:R-:W-:Y:S01]  /*52a70*/  SHF.R.S32.HI R8, RZ, 0x1f, R68 ;  /* 0x0000001fff087819 */ /* 0x000fe20000011444 */
[----:B------:R0:W-:Y:S01]  /*52a80*/  @P0 STG.E.U8 desc[UR18][R2.64], R11 ;  /* 0x0000000b02000986 */ /* 0x0001e2000c101112 */
[----:B------:R-:W-:Y:S01]  /*52a90*/  IADD3 R6, P0, PT, R68, R161, RZ ;  /* 0x000000a144067210 */ /* 0x000fe20007f1e0ff */
[----:B------:R-:W3:Y:S01]  /*52aa0*/  LDCU UR12, c[0x0][0x398] ;  /* 0x00007300ff0c77ac */ /* 0x000ee20008000800 */
[----:B-1----:R-:W-:-:S03]  /*52ab0*/  ISETP.LT.AND P2, PT, R131, UR14, !P2 ;  /* 0x0000000e83007c0c */ /* 0x002fc6000d741270 */
[----:B------:R-:W-:Y:S01]  /*52ac0*/  IMAD.X R7, R8, 0x1, R162, P0 ;  /* 0x0000000108077824 */ /* 0x000fe200000e06a2 */
[----:B--2---:R-:W-:Y:S01]  /*52ad0*/  ISETP.GE.AND P0, PT, R10, UR4, PT ;  /* 0x000000040a007c0c */ /* 0x004fe2000bf06270 */
[----:B------:R-:W1:Y:S01]  /*52ae0*/  LDCU UR4, c[0x0][0x39c] ;  /* 0x00007380ff0477ac */ /* 0x000e620008000800 */
[C---:B0-----:R-:W-:Y:S01]  /*52af0*/  IADD3 R4, P6, PT, R68.reuse, R160, RZ ;  /* 0x000000a044047210 */ /* 0x041fe20007fde0ff */
[----:B------:R-:W-:Y:S01]  /*52b00*/  VIADD R68, R68, UR7 ;  /* 0x0000000744447c36 */ /* 0x000fe20008000000 */
[----:B------:R-:W-:Y:S01]  /*52b10*/  F2FP.SATFINITE.E4M3.F32.PACK_AB_MERGE_C R89, R89, R88, RZ ;  /* 0x000000585959723e */ /* 0x000fe200048070ff */
[----:B------:R0:W-:Y:S01]  /*52b20*/  @P5 STG.E.U8 desc[UR18][R6.64], R25 ;  /* 0x0000001906005986 */ /* 0x0001e2000c101112 */
[----:B------:R-:W2:Y:S01]  /*52b30*/  LDCU UR14, c[0x0][0x398] ;  /* 0x00007300ff0e77ac */ /* 0x000ea20008000800 */
[----:B------:R-:W-:Y:S01]  /*52b40*/  IMAD.X R5, R8, 0x1, R163, P6 ;  /* 0x0000000108057824 */ /* 0x000fe200030e06a3 */
[----:B------:R-:W-:Y:S02]  /*52b50*/  ISETP.LT.AND P5, PT, R130, UR10, !P3 ;  /* 0x0000000a82007c0c */ /* 0x000fe4000dfa1270 */
[----:B------:R-:W-:-:S02]  /*52b60*/  ISETP.LT.AND P3, PT, R131, UR16, !P3 ;  /* 0x0000001083007c0c */ /* 0x000fc4000df61270 */
[----:B------:R-:W-:Y:S01]  /*52b70*/  PRMT R9, R25, 0x9910, RZ ;  /* 0x0000991019097816 */ /* 0x000fe200000000ff */
[----:B------:R1:W-:Y:S01]  /*52b80*/  @P2 STG.E.U8 desc[UR18][R4.64], R89 ;  /* 0x0000005904002986 */ /* 0x0003e2000c101112 */
[----:B------:R-:W-:Y:S01]  /*52b90*/  SHF.R.S32.HI R8, RZ, 0x1f, R68 ;  /* 0x0000001fff087819 */ /* 0x000fe20000011444 */
[----:B------:R-:W-:Y:S01]  /*52ba0*/  VIADD R10, R0, 0x18 ;  /* 0x00000018000a7836 */ /* 0x000fe20000000000 */
[----:B------:R-:W-:Y:S02]  /*52bb0*/  IADD3 R2, P2, PT, R68, R161, RZ ;  /* 0x000000a144027210 */ /* 0x000fe40007f5e0ff */
[----:B------:R-:W-:Y:S01]  /*52bc0*/  PRMT R11, R89, 0x9910, RZ ;  /* 0x00009910590b7816 */ /* 0x000fe200000000ff */
[----:B0-----:R-:W-:Y:S01]  /*52bd0*/  VIADD R7, R0, 0x19 ;  /* 0x0000001900077836 */ /* 0x001fe20000000000 */
[----:B------:R-:W-:Y:S01]  /*52be0*/  SHF.R.S32.HI R9, RZ, 0x8, R9 ;  /* 0x00000008ff097819 */ /* 0x000fe20000011409 */
[----:B------:R-:W-:Y:S01]  /*52bf0*/  IMAD.X R3, R8, 0x1, R162, P2 ;  /* 0x0000000108037824 */ /* 0x000fe200010e06a2 */
[----:B------:R-:W0:Y:S01]  /*52c00*/  LDCU UR10, c[0x0][0x398] ;  /* 0x00007300ff0a77ac */ /* 0x000e220008000800 */
[C---:B-1----:R-:W-:Y:S01]  /*52c10*/  IADD3 R4, P6, PT, R68.reuse, R160, RZ ;  /* 0x000000a044047210 */ /* 0x042fe20007fde0ff */
[----:B------:R-:W1:Y:S01]  /*52c20*/  LDCU UR16, c[0x0][0x398] ;  /* 0x00007300ff1077ac */ /* 0x000e620008000800 */
[----:B------:R-:W-:Y:S01]  /*52c30*/  SHF.R.S32.HI R11, RZ, 0x8, R11 ;  /* 0x00000008ff0b7819 */ /* 0x000fe2000001140b */
[----:B------:R-:W-:-:S02]  /*52c40*/  VIADD R68, R68, UR7 ;  /* 0x0000000744447c36 */ /* 0x000fc40008000000 */
[----:B------:R-:W-:Y:S01]  /*52c50*/  IMAD.X R5, R8, 0x1, R163, P6 ;  /* 0x0000000108057824 */ /* 0x000fe200030e06a3 */
[----:B------:R-:W-:Y:S01]  /*52c60*/  ISETP.GE.AND P2, PT, R10, UR4, PT ;  /* 0x000000040a007c0c */ /* 0x000fe2000bf46270 */
[----:B------:R-:W0:Y:S01]  /*52c70*/  LDCU UR4, c[0x0][0x39c] ;  /* 0x00007380ff0477ac */ /* 0x000e220008000800 */
[----:B------:R1:W-:Y:S01]  /*52c80*/  @P5 STG.E.U8 desc[UR18][R2.64], R9 ;  /* 0x0000000902005986 */ /* 0x0003e2000c101112 */
[----:B------:R-:W-:-:S03]  /*52c90*/  SHF.R.S32.HI R8, RZ, 0x1f, R68 ;  /* 0x0000001fff087819 */ /* 0x000fc60000011444 */
[----:B------:R4:W-:Y:S01]  /*52ca0*/  @P3 STG.E.U8 desc[UR18][R4.64], R11 ;  /* 0x0000000b04003986 */ /* 0x0009e2000c101112 */
[----:B---3--:R-:W-:Y:S01]  /*52cb0*/  ISETP.GE.AND P3, PT, R7, UR8, PT ;  /* 0x0000000807007c0c */ /* 0x008fe2000bf66270 */
[----:B------:R-:W3:Y:S01]  /*52cc0*/  LDCU UR8, c[0x0][0x398] ;  /* 0x00007300ff0877ac */ /* 0x000ee20008000800 */
[-C--:B------:R-:W-:Y:S02]  /*52cd0*/  IADD3 R6, P5, PT, R68, R161.reuse, RZ ;  /* 0x000000a144067210 */ /* 0x080fe40007fbe0ff */
[----:B------:R-:W-:Y:S01]  /*52ce0*/  ISETP.LT.AND P6, PT, R130, UR12, !P4 ;  /* 0x0000000c82007c0c */ /* 0x000fe2000e7c1270 */
[----:B------:R-:W3:Y:S01]  /*52cf0*/  LDCU UR12, c[0x0][0x398] ;  /* 0x00007300ff0c77ac */ /* 0x000ee20008000800 */
[----:B--2---:R-:W-:Y:S01]  /*52d00*/  ISETP.LT.AND P4, PT, R131, UR14, !P4 ;  /* 0x0000000e83007c0c */ /* 0x004fe2000e781270 */
[----:B------:R-:W-:Y:S01]  /*52d10*/  IMAD.X R7, R8, 0x1, R162, P5 ;  /* 0x0000000108077824 */ /* 0x000fe200028e06a2 */
[C---:B-1----:R-:W-:Y:S01]  /*52d20*/  IADD3 R2, P5, PT, R68.reuse, R160, RZ ;  /* 0x000000a044027210 */ /* 0x042fe20007fbe0ff */
[----:B------:R-:W-:Y:S01]  /*52d30*/  VIADD R68, R68, UR7 ;  /* 0x0000000744447c36 */ /* 0x000fe20008000000 */
[----:B------:R-:W-:Y:S01]  /*52d40*/  F2FP.SATFINITE.E4M3.F32.PACK_AB_MERGE_C R27, R27, R26, RZ ;  /* 0x0000001a1b1b723e */ /* 0x000fe200048070ff */
[----:B----4-:R-:W-:Y:S01]  /*52d50*/  VIADD R4, R0, 0x1a ;  /* 0x0000001a00047836 */ /* 0x010fe20000000000 */
[----:B------:R-:W-:Y:S01]  /*52d60*/  F2FP.SATFINITE.E4M3.F32.PACK_AB_MERGE_C R91, R91, R90, RZ ;  /* 0x0000005a5b5b723e */ /* 0x000fe200048070ff */
[----:B------:R-:W-:Y:S01]  /*52d70*/  IMAD.X R3, R8, 0x1, R163, P5 ;  /* 0x0000000108037824 */ /* 0x000fe200028e06a3 */
[----:B------:R-:W-:Y:S01]  /*52d80*/  SHF.R.S32.HI R8, RZ, 0x1f, R68 ;  /* 0x0000001fff087819 */ /* 0x000fe20000011444 */
[----:B------:R-:W1:Y:S01]  /*52d90*/  LDCU UR14, c[0x0][0x398] ;  /* 0x00007300ff0e77ac */ /* 0x000e620008000800 */
[----:B0-----:R-:W-:Y:S01]  /*52da0*/  ISETP.GE.AND P5, PT, R4, UR4, PT ;  /* 0x0000000404007c0c */ /* 0x001fe2000bfa6270 */
[----:B------:R-:W-:Y:S01]  /*52db0*/  @P6 STG.E.U8 desc[UR18][R6.64], R27 ;  /* 0x0000001b06006986 */ /* 0x000fe2000c101112 */
[----:B------:R-:W-:Y:S01]  /*52dc0*/  IADD3 R4, P6, PT, R68, R161, RZ ;  /* 0x000000a144047210 */ /* 0x000fe20007fde0ff */
[----:B------:R-:W0:Y:S02]  /*52dd0*/  LDCU UR4, c[0x0][0x39c] ;  /* 0x00007380ff0477ac */ /* 0x000e240008000800 */
[----:B------:R2:W-:Y:S01]  /*52de0*/  @P4 STG.E.U8 desc[UR18][R2.64], R91 ;  /* 0x0000005b02004986 */ /* 0x0005e2000c101112 */
[----:B------:R-:W-:Y:S01]  /*52df0*/  ISETP.LT.AND P4, PT, R130, UR10, !P0 ;  /* 0x0000000a82007c0c */ /* 0x000fe2000c781270 */
[----:B------:R-:W-:Y:S01]  /*52e00*/  IMAD.X R5, R8, 0x1, R162, P6 ;  /* 0x0000000108057824 */ /* 0x000fe200030e06a2 */
[----:B---3--:R-:W-:Y:S01]  /*52e10*/  ISETP.LT.AND P0, PT, R131, UR8, !P0 ;  /* 0x0000000883007c0c */ /* 0x008fe2000c701270 */
[----:B------:R-:W3:Y:S01]  /*52e20*/  LDCU UR10, c[0x0][0x398] ;  /* 0x00007300ff0a77ac */ /* 0x000ee20008000800 */
[----:B------:R-:W-:-:S02]  /*52e30*/  PRMT R9, R27, 0x9910, RZ ;  /* 0x000099101b097816 */ /* 0x000fc400000000ff */
[----:B------:R-:W-:Y:S01]  /*52e40*/  PRMT R11, R91, 0x9910, RZ ;  /* 0x000099105b0b7816 */ /* 0x000fe200000000ff */
[----:B------:R-:W-:Y:S01]  /*52e50*/  VIADD R10, R0, 0x1b ;  /* 0x0000001b000a7836 */ /* 0x000fe20000000000 */
[C---:B--2---:R-:W-:Y:S01]  /*52e60*/  IADD3 R2, P6, PT, R68.reuse, R160, RZ ;  /* 0x000000a044027210 */ /* 0x044fe20007fde0ff */
[----:B------:R-:W2:Y:S01]  /*52e70*/  LDCU UR8, c[0x0][0x39c] ;  /* 0x00007380ff0877ac */ /* 0x000ea20008000800 */
[----:B------:R-:W-:Y:S01]  /*52e80*/  SHF.R.S32.HI R9, RZ, 0x8, R9 ;  /* 0x00000008ff097819 */ /* 0x000fe20000011409 */
[----:B------:R-:W-:Y:S01]  /*52e90*/  VIADD R68, R68, UR7 ;  /* 0x0000000744447c36 */ /* 0x000fe20008000000 */
[----:B------:R-:W-:Y:S01]  /*52ea0*/  SHF.R.S32.HI R11, RZ, 0x8, R11 ;  /* 0x00000008ff0b7819 */ /* 0x000fe2000001140b */
[----:B------:R-:W-:Y:S02]  /*52eb0*/  IMAD.X R3, R8, 0x1, R163, P6 ;  /* 0x0000000108037824 */ /* 0x000fe400030e06a3 */
[----:B------:R4:W-:Y:S01]  /*52ec0*/  @P4 STG.E.U8 desc[UR18][R4.64], R9 ;  /* 0x0000000904004986 */ /* 0x0009e2000c101112 */
[----:B------:R-:W-:Y:S01]  /*52ed0*/  ISETP.LT.AND P4, PT, R130, UR12, !P2 ;  /* 0x0000000c82007c0c */ /* 0x000fe2000d781270 */
[----:B------:R-:W2:Y:S01]  /*52ee0*/  LDCU UR12, c[0x0][0x398] ;  /* 0x00007300ff0c77ac */ /* 0x000ea20008000800 */
[----:B------:R-:W-:Y:S01]  /*52ef0*/  SHF.R.S32.HI R8, RZ, 0x1f, R68 ;  /* 0x0000001fff087819 */ /* 0x000fe20000011444 */
[----:B------:R2:W-:Y:S01]  /*52f00*/  @P0 STG.E.U8 desc[UR18][R2.64], R11 ;  /* 0x0000000b02000986 */ /* 0x0005e2000c101112 */
[----:B------:R-:W-:-:S02]  /*52f10*/  IADD3 R6, P0, PT, R68, R161, RZ ;  /* 0x000000a144067210 */ /* 0x000fc40007f1e0ff */
[----:B-1----:R-:W-:Y:S01]  /*52f20*/  ISETP.LT.AND P2, PT, R131, UR14, !P2 ;  /* 0x0000000e83007c0c */ /* 0x002fe2000d741270 */
[----:B------:R-:W1:Y:S02]  /*52f30*/  LDCU UR14, c[0x0][0x398] ;  /* 0x00007300ff0e77ac */ /* 0x000e640008000800 */
[----:B------:R-:W-:Y:S01]  /*52f40*/  IMAD.X R7, R8, 0x1, R162, P0 ;  /* 0x0000000108077824 */ /* 0x000fe200000e06a2 */
[----:B0-----:R-:W-:Y:S01]  /*52f50*/  ISETP.GE.AND P0, PT, R10, UR4, PT ;  /* 0x000000040a007c0c */ /* 0x001fe2000bf06270 */
[----:B------:R-:W0:Y:S01]  /*52f60*/  LDCU UR4, c[0x0][0x39c] ;  /* 0x00007380ff0477ac */ /* 0x000e220008000800 */
[C---:B----4-:R-:W-:Y:S02]  /*52f70*/  IADD3 R4, P6, PT, R68.reuse, R160, RZ ;  /* 0x000000a044047210 */ /* 0x050fe40007fde0ff */
[----:B------:R-:W-:Y:S01]  /*52f80*/  F2FP.SATFINITE.E4M3.F32.PACK_AB_MERGE_C R29, R29, R28, RZ ;  /* 0x0000001c1d1d723e */ /* 0x000fe200048070ff */
[----:B------:R-:W-:Y:S01]  /*52f90*/  VIADD R68, R68, UR7 ;  /* 0x0000000744447c36 */ /* 0x000fe20008000000 */
[----:B------:R-:W-:Y:S01]  /*52fa0*/  F2FP.SATFINITE.E4M3.F32.PACK_AB_MERGE_C R93, R93, R92, RZ ;  /* 0x0000005c5d5d723e */ /* 0x000fe200048070ff */
[----:B------:R-:W-:-:S02]  /*52fb0*/  IMAD.X R5, R8, 0x1, R163, P6 ;  /* 0x0000000108057824 */ /* 0x000fc400030e06a3 */
[----:B------:R-:W-:Y:S01]  /*52fc0*/  @P4 STG.E.U8 desc[UR18][R6.64], R29 ;  /* 0x0000001d06004986 */ /* 0x000fe2000c101112 */
[----:B---3--:R-:W-:Y:S01]  /*52fd0*/  ISETP.LT.AND P4, PT, R130, UR10, !P3 ;  /* 0x0000000a82007c0c */ /* 0x008fe2000df81270 */
[----:B------:R-:W-:Y:S01]  /*52fe0*/  VIADD R10, R0, 0x1c ;  /* 0x0000001c000a7836 */ /* 0x000fe20000000000 */
[----:B------:R-:W-:Y:S01]  /*52ff0*/  ISETP.LT.AND P3, PT, R131, UR16, !P3 ;  /* 0x0000001083007c0c */ /* 0x000fe2000df61270 */
[----:B------:R3:W-:Y:S01]  /*53000*/  @P2 STG.E.U8 desc[UR18][R4.64], R93 ;  /* 0x0000005d04002986 */ /* 0x0007e2000c101112 */
[----:B------:R-:W-:Y:S01]  /*53010*/  SHF.R.S32.HI R8, RZ, 0x1f, R68 ;  /* 0x0000001fff087819 */ /* 0x000fe20000011444 */
[----:B------:R-:W4:Y:S01]  /*53020*/  LDCU UR10, c[0x0][0x398] ;  /* 0x00007300ff0a77ac */ /* 0x000f220008000800 */
[----:B--2---:R-:W-:Y:S02]  /*53030*/  IADD3 R2, P2, PT, R68, R161, RZ ;  /* 0x000000a144027210 */ /* 0x004fe40007f5e0ff */
[----:B------:R-:W-:Y:S01]  /*53040*/  PRMT R9, R29, 0x9910, RZ ;  /* 0x000099101d097816 */ /* 0x000fe200000000ff */
[----:B------:R-:W2:Y:S01]  /*53050*/  LDCU UR16, c[0x0][0x398] ;  /* 0x00007300ff1077ac */ /* 0x000ea20008000800 */
[----:B------:R-:W-:Y:S01]  /*53060*/  PRMT R11, R93, 0x9910, RZ ;  /* 0x000099105d0b7816 */ /* 0x000fe200000000ff */
[----:B------:R-:W-:Y:S01]  /*53070*/  IMAD.X R3, R8, 0x1, R162, P2 ;  /* 0x0000000108037824 */ /* 0x000fe200010e06a2 */
[----:B---3--:R-:W-:-:S02]  /*53080*/  IADD3 R4, P6, PT, R68, R160, RZ ;  /* 0x000000a044047210 */ /* 0x008fc40007fde0ff */
[----:B------:R-:W-:Y:S01]  /*53090*/  SHF.R.S32.HI R9, RZ, 0x8, R9 ;  /* 0x00000008ff097819 */ /* 0x000fe20000011409 */
[----:B------:R-:W-:Y:S01]  /*530a0*/  VIADD R7, R0, 0x1d ;  /* 0x0000001d00077836 */ /* 0x000fe20000000000 */
[----:B------:R-:W-:Y:S01]  /*530b0*/  SHF.R.S32.HI R11, RZ, 0x8, R11 ;  /* 0x00000008ff0b7819 */ /* 0x000fe2000001140b */
[----:B------:R-:W-:Y:S01]  /*530c0*/  IMAD.X R5, R8, 0x1, R163, P6 ;  /* 0x0000000108057824 */ /* 0x000fe200030e06a3 */
[----:B0-----:R-:W-:Y:S01]  /*530d0*/  ISETP.GE.AND P2, PT, R10, UR4, PT ;  /* 0x000000040a007c0c */ /* 0x001fe2000bf46270 */
[----:B------:R-:W-:Y:S01]  /*530e0*/  VIADD R68, R68, UR7 ;  /* 0x0000000744447c36 */ /* 0x000fe20008000000 */
[----:B------:R-:W0:Y:S01]  /*530f0*/  LDCU UR4, c[0x0][0x39c] ;  /* 0x00007380ff0477ac */ /* 0x000e220008000800 */
[----:B------:R3:W-:Y:S01]  /*53100*/  @P4 STG.E.U8 desc[UR18][R2.64], R9 ;  /* 0x0000000902004986 */ /* 0x0007e2000c101112 */
[----:B------:R-:W-:-:S03]  /*53110*/  ISETP.LT.AND P6, PT, R130, UR12, !P5 ;  /* 0x0000000c82007c0c */ /* 0x000fc6000efc1270 */
[----:B------:R2:W-:Y:S01]  /*53120*/  @P3 STG.E.U8 desc[UR18][R4.64], R11 ;  /* 0x0000000b04003986 */ /* 0x0005e2000c101112 */
[----:B------:R-:W-:Y:S01]  /*53130*/  ISETP.GE.AND P3, PT, R7, UR8, PT ;  /* 0x0000000807007c0c */ /* 0x000fe2000bf66270 */
[----:B------:R-:W4:Y:S01]  /*53140*/  LDCU UR8, c[0x0][0x398] ;  /* 0x00007300ff0877ac */ /* 0x000f220008000800 */
[----:B------:R-:W-:Y:S02]  /*53150*/  SHF.R.S32.HI R8, RZ, 0x1f, R68 ;  /* 0x0000001fff087819 */ /* 0x000fe40000011444 */
[----:B------:R-:W-:Y:S01]  /*53160*/  IADD3 R6, P4, PT, R68, R161, RZ ;  /* 0x000000a144067210 */ /* 0x000fe20007f9e0ff */
[----:B------:R-:W4:Y:S01]  /*53170*/  LDCU UR12, c[0x0][0x398] ;  /* 0x00007300ff0c77ac */ /* 0x000f220008000800 */
[----:B-1----:R-:W-:-:S03]  /*53180*/  ISETP.LT.AND P5, PT, R131, UR14, !P5 ;  /* 0x0000000e83007c0c */ /* 0x002fc6000efa1270 */
[----:B------:R-:W-:Y:S01]  /*53190*/  IMAD.X R7, R8, 0x1, R162, P4 ;  /* 0x0000000108077824 */ /* 0x000fe200020e06a2 */
[----:B---3--:R-:W-:Y:S01]  /*531a0*/  IADD3 R2, P4, PT, R68, R160, RZ ;  /* 0x000000a044027210 */ /* 0x008fe20007f9e0ff */
[----:B--2---:R-:W-:Y:S01]  /*531b0*/  VIADD R4, R0, 0x1e ;  /* 0x0000001e00047836 */ /* 0x004fe20000000000 */
[----:B------:R-:W-:Y:S01]  /*531c0*/  F2FP.SATFINITE.E4M3.F32.PACK_AB_MERGE_C R31, R31, R30, RZ ;  /* 0x0000001e1f1f723e */ /* 0x000fe200048070ff */
[----:B------:R-:W-:Y:S01]  /*531d0*/  VIADD R68, R68, UR7 ;  /* 0x0000000744447c36 */ /* 0x000fe20008000000 */
[----:B------:R-:W-:Y:S01]  /*531e0*/  F2FP.SATFINITE.E4M3.F32.PACK_AB_MERGE_C R95, R95, R94, RZ ;  /* 0x0000005e5f5f723e */ /* 0x000fe200048070ff */
[----:B------:R-:W-:Y:S01]  /*531f0*/  IMAD.X R3, R8, 0x1, R163, P4 ;  /* 0x0000000108037824 */ /* 0x000fe200020e06a3 */
[----:B0-----:R-:W-:Y:S01]  /*53200*/  ISETP.GE.AND P4, PT, R4, UR4, PT ;  /* 0x0000000404007c0c */ /* 0x001fe2000bf86270 */
[----:B------:R-:W-:Y:S01]  /*53210*/  @P6 STG.E.U8 desc[UR18][R6.64], R31 ;  /* 0x0000001f06006986 */ /* 0x000fe2000c101112 */
[----:B------:R-:W-:Y:S01]  /*53220*/  SHF.R.S32.HI R8, RZ, 0x1f, R68 ;  /* 0x0000001fff087819 */ /* 0x000fe20000011444 */
[----:B------:R-:W0:Y:S01]  /*53230*/  LDCU UR14, c[0x0][0x398] ;  /* 0x00007300ff0e77ac */ /* 0x000e220008000800 */
[----:B------:R-:W-:Y:S01]  /*53240*/  IADD3 R4, P6, PT, R68, R161, RZ ;  /* 0x000000a144047210 */ /* 0x000fe20007fde0ff */
[----:B------:R1:W-:Y:S01]  /*53250*/  @P5 STG.E.U8 desc[UR18][R2.64], R95 ;  /* 0x0000005f02005986 */ /* 0x0003e2000c101112 */
[----:B----4-:R-:W-:Y:S01]  /*53260*/  ISETP.LT.AND P5, PT, R130, UR10, !P0 ;  /* 0x0000000a82007c0c */ /* 0x010fe2000c7a1270 */
[----:B------:R-:W2:Y:S01]  /*53270*/  LDCU UR4, c[0x0][0x39c] ;  /* 0x00007380ff0477ac */ /* 0x000ea20008000800 */
[----:B------:R-:W-:Y:S01]  /*53280*/  ISETP.LT.AND P0, PT, R131, UR8, !P0 ;  /* 0x0000000883007c0c */ /* 0x000fe2000c701270 */
[----:B------:R-:W-:Y:S01]  /*53290*/  IMAD.X R5, R8, 0x1, R162, P6 ;  /* 0x0000000108057824 */ /* 0x000fe200030e06a2 */
[----:B------:R-:W-:Y:S01]  /*532a0*/  PRMT R9, R31, 0x9910, RZ ;  /* 0x000099101f097816 */ /* 0x000fe200000000ff */
[----:B------:R-:W3:Y:S01]  /*532b0*/  LDCU UR10, c[0x0][0x398] ;  /* 0x00007300ff0a77ac */ /* 0x000ee20008000800 */
[----:B------:R-:W-:Y:S01]  /*532c0*/  PRMT R11, R95, 0x9910, RZ ;  /* 0x000099105f0b7816 */ /* 0x000fe200000000ff */
[----:B------:R-:W-:Y:S01]  /*532d0*/  VIADD R10, R0, 0x1f ;  /* 0x0000001f000a7836 */ /* 0x000fe20000000000 */
[----:B------:R-:W-:Y:S01]  /*532e0*/  F2FP.SATFINITE.E4M3.F32.PACK_AB_MERGE_C R33, R33, R32, RZ ;  /* 0x000000202121723e */ /* 0x000fe200048070ff */
[----:B------:R-:W4:Y:S01]  /*532f0*/  LDCU UR8, c[0x0][0x39c] ;  /* 0x00007380ff0877ac */ /* 0x000f220008000800 */
[----:B-1----:R-:W-:-:S02]  /*53300*/  IADD3 R2, P6, PT, R68, R160, RZ ;  /* 0x000000a044027210 */ /* 0x002fc40007fde0ff */
[----:B------:R-:W-:Y:S01]  /*53310*/  SHF.R.S32.HI R9, RZ, 0x8, R9 ;  /* 0x00000008ff097819 */ /* 0x000fe20000011409 */
[----:B------:R-:W-:Y:S01]  /*53320*/  VIADD R68, R68, UR7 ;  /* 0x0000000744447c36 */ /* 0x000fe20008000000 */
[----:B------:R-:W-:Y:S01]  /*53330*/  SHF.R.S32.HI R11, RZ, 0x8, R11 ;  /* 0x00000008ff0b7819 */ /* 0x000fe2000001140b */
[----:B------:R-:W-:Y:S02]  /*53340*/  IMAD.X R3, R8, 0x1, R163, P6 ;  /* 0x0000000108037824 */ /* 0x000fe400030e06a3 */
[----:B------:R1:W-:Y:S01]  /*53350*/  @P5 STG.E.U8 desc[UR18][R4.64], R9 ;  /* 0x0000000904005986 */ /* 0x0003e2000c101112 */
[----:B------:R-:W-:Y:S01]  /*53360*/  ISETP.LT.AND P5, PT, R130, UR12, !P2 ;  /* 0x0000000c82007c0c */ /* 0x000fe2000d7a1270 */
[----:B------:R-:W4:Y:S01]  /*53370*/  LDCU UR12, c[0x0][0x398] ;  /* 0x00007300ff0c77ac */ /* 0x000f220008000800 */
[----:B------:R-:W-:Y:S01]  /*53380*/  SHF.R.S32.HI R8, RZ, 0x1f, R68 ;  /* 0x0000001fff087819 */ /* 0x000fe20000011444 */
[----:B------:R3:W-:Y:S01]  /*53390*/  @P0 STG.E.U8 desc[UR18][R2.64], R11 ;  /* 0x0000000b02000986 */ /* 0x0007e2000c101112 */
[----:B------:R-:W-:-:S02]  /*533a0*/  IADD3 R6, P0, PT, R68, R161, RZ ;  /* 0x000000a144067210 */ /* 0x000fc40007f1e0ff */
[----:B0-----:R-:W-:Y:S01]  /*533b0*/  ISETP.LT.AND P2, PT, R131, UR14, !P2 ;  /* 0x0000000e83007c0c */ /* 0x001fe2000d741270 */
[----:B------:R-:W0:Y:S02]  /*533c0*/  LDCU UR14, c[0x0][0x398] ;  /* 0x00007300ff0e77ac */ /* 0x000e240008000800 */
[----:B------:R-:W-:Y:S01]  /*533d0*/  IMAD.X R7, R8, 0x1, R162, P0 ;  /* 0x0000000108077824 */ /* 0x000fe200000e06a2 */
[----:B--2---:R-:W-:Y:S01]  /*533e0*/  ISETP.GE.AND P0, PT, R10, UR4, PT ;  /* 0x000000040a007c0c */ /* 0x004fe2000bf06270 */
[----:B------:R-:W2:Y:S01]  /*533f0*/  LDCU UR4, c[0x0][0x39c] ;  /* 0x00007380ff0477ac */ /* 0x000ea20008000800 */
[C---:B-1----:R-:W-:Y:S01]  /*53400*/  IADD3 R4, P6, PT, R68.reuse, R160, RZ ;  /* 0x000000a044047210 */ /* 0x042fe20007fde0ff */
[----:B------:R-:W-:Y:S01]  /*53410*/  VIADD R68, R68, UR7 ;  /* 0x0000000744447c36 */ /* 0x000fe20008000000 */
[----:B------:R-:W-:Y:S01]  /*53420*/  F2FP.SATFINITE.E4M3.F32.PACK_AB_MERGE_C R97, R97, R96, RZ ;  /* 0x000000606161723e */ /* 0x000fe200048070ff */
[----:B------:R1:W-:Y:S02]  /*53430*/  @P5 STG.E.U8 desc[UR18][R6.64], R33 ;  /* 0x0000002106005986 */ /* 0x0003e4000c101112 */
[----:B------:R-:W-:Y:S01]  /*53440*/  IMAD.X R5, R8, 0x1, R163, P6 ;  /* 0x0000000108057824 */ /* 0x000fe200030e06a3 */
[----:B---3--:R-:W-:-:S02]  /*53450*/  ISETP.LT.AND P5, PT, R130, UR10, !P3 ;  /* 0x0000000a82007c0c */ /* 0x008fc4000dfa1270 */
[----:B------:R-:W-:Y:S01]  /*53460*/  PRMT R9, R33, 0x9910, RZ ;  /* 0x0000991021097816 */ /* 0x000fe200000000ff */
[----:B------:R-:W-:Y:S01]  /*53470*/  VIADD R10, R0, 0x20 ;  /* 0x00000020000a7836 */ /* 0x000fe20000000000 */
[----:B------:R-:W-:Y:S01]  /*53480*/  ISETP.LT.AND P3, PT, R131, UR16, !P3 ;  /* 0x0000001083007c0c */ /* 0x000fe2000df61270 */
[----:B------:R3:W-:Y:S01]  /*53490*/  @P2 STG.E.U8 desc[UR18][R4.64], R97 ;  /* 0x0000006104002986 */ /* 0x0007e2000c101112 */
[----:B------:R-:W-:Y:S01]  /*534a0*/  SHF.R.S32.HI R8, RZ, 0x1f, R68 ;  /* 0x0000001fff087819 */ /* 0x000fe20000011444 */
[----:B------:R-:W0:Y:S01]  /*534b0*/  LDCU UR10, c[0x0][0x398] ;  /* 0x00007300ff0a77ac */ /* 0x000e220008000800 */
[----:B------:R-:W-:Y:S02]  /*534c0*/  IADD3 R2, P2, PT, R68, R161, RZ ;  /* 0x000000a144027210 */ /* 0x000fe40007f5e0ff */
[----:B------:R-:W-:Y:S01]  /*534d0*/  PRMT R11, R97, 0x9910, RZ ;  /* 0x00009910610b7816 */ /* 0x000fe200000000ff */
[----:B-1----:R-:W-:Y:S01]  /*534e0*/  VIADD R7, R0, 0x21 ;  /* 0x0000002100077836 */ /* 0x002fe20000000000 */
[----:B------:R-:W-:Y:S01]  /*534f0*/  SHF.R.S32.HI R9, RZ, 0x8, R9 ;  /* 0x00000008ff097819 */ /* 0x000fe20000011409 */
[----:B------:R-:W-:Y:S01]  /*53500*/  IMAD.X R3, R8, 0x1, R162, P2 ;  /* 0x0000000108037824 */ /* 0x000fe200010e06a2 */
[----:B------:R-:W-:Y:S01]  /*53510*/  F2FP.SATFINITE.E4M3.F32.PACK_AB_MERGE_C R35, R35, R34, RZ ;  /* 0x000000222323723e */ /* 0x000fe200048070ff */
[----:B------:R-:W1:Y:S01]  /*53520*/  LDCU UR16, c[0x0][0x398] ;  /* 0x00007300ff1077ac */ /* 0x000e620008000800 */
[----:B---3--:R-:W-:-:S02]  /*53530*/  IADD3 R4, P6, PT, R68, R160, RZ ;  /* 0x000000a044047210 */ /* 0x008fc40007fde0ff */
[----:B------:R-:W-:Y:S01]  /*53540*/  SHF.R.S32.HI R11, RZ, 0x8, R11 ;  /* 0x00000008ff0b7819 */ /* 0x000fe2000001140b */
[----:B------:R-:W-:Y:S02]  /*53550*/  VIADD R68, R68, UR7 ;  /* 0x0000000744447c36 */ /* 0x000fe40008000000 */
[----:B------:R-:W-:Y:S01]  /*53560*/  IMAD.X R5, R8, 0x1, R163, P6 ;  /* 0x0000000108057824 */ /* 0x000fe200030e06a3 */
[----:B--2---:R-:W-:Y:S01]  /*53570*/  ISETP.GE.AND P2, PT, R10, UR4, PT ;  /* 0x000000040a007c0c */ /* 0x004fe2000bf46270 */
[----:B------:R-:W2:Y:S01]  /*53580*/  LDCU UR4, c[0x0][0x39c] ;  /* 0x00007380ff0477ac */ /* 0x000ea20008000800 */
[----:B------:R3:W-:Y:S01]  /*53590*/  @P5 STG.E.U8 desc[UR18][R2.64], R9 ;  /* 0x0000000902005986 */ /* 0x0007e2000c101112 */
[----:B------:R-:W-:-:S03]  /*535a0*/  SHF.R.S32.HI R8, RZ, 0x1f, R68 ;  /* 0x0000001fff087819 */ /* 0x000fc60000011444 */
[----:B------:R1:W-:Y:S01]  /*535b0*/  @P3 STG.E.U8 desc[UR18][R4.64], R11 ;  /* 0x0000000b04003986 */ /* 0x0003e2000c101112 */
[----:B----4-:R-:W-:Y:S01]  /*535c0*/  ISETP.GE.AND P3, PT, R7, UR8, PT ;  /* 0x0000000807007c0c */ /* 0x010fe2000bf66270 */
[----:B------:R-:W4:Y:S01]  /*535d0*/  LDCU UR8, c[0x0][0x398] ;  /* 0x00007300ff0877ac */ /* 0x000f220008000800 */
[----:B------:R-:W-:Y:S02]  /*535e0*/  IADD3 R6, P5, PT, R68, R161, RZ ;  /* 0x000000a144067210 */ /* 0x000fe40007fbe0ff */
[----:B------:R-:W-:Y:S01]  /*535f0*/  ISETP.LT.AND P6, PT, R130, UR12, !P4 ;  /* 0x0000000c82007c0c */ /* 0x000fe2000e7c1270 */
[----:B------:R-:W4:Y:S01]  /*53600*/  LDCU UR12, c[0x0][0x398] ;  /* 0x00007300ff0c77ac */ /* 0x000f220008000800 */
[----:B0-----:R-:W-:Y:S01]  /*53610*/  ISETP.LT.AND P4, PT, R131, UR14, !P4 ;  /* 0x0000000e83007c0c */ /* 0x001fe2000e781270 */
[----:B------:R-:W-:Y:S01]  /*53620*/  IMAD.X R7, R8, 0x1, R162, P5 ;  /* 0x0000000108077824 */ /* 0x000fe200028e06a2 */
[C---:B---3--:R-:W-:Y:S01]  /*53630*/  IADD3 R2, P5, PT, R68.reuse, R160, RZ ;  /* 0x000000a044027210 */ /* 0x048fe20007fbe0ff */
[----:B------:R-:W-:Y:S01]  /*53640*/  VIADD R68, R68, UR7 ;  /* 0x0000000744447c36 */ /* 0x000fe20008000000 */
[----:B------:R-:W-:Y:S01]  /*53650*/  F2FP.SATFINITE.E4M3.F32.PACK_AB_MERGE_C R99, R99, R98, RZ ;  /* 0x000000626363723e */ /* 0x000fe200048070ff */
[----:B-1----:R-:W-:Y:S01]  /*53660*/  VIADD R4, R0, 0x22 ;  /* 0x0000002200047836 */ /* 0x002fe20000000000 */
[----:B------:R-:W0:Y:S01]  /*53670*/  LDCU UR14, c[0x0][0x398] ;  /* 0x00007300ff0e77ac */ /* 0x000e220008000800 */
[----:B------:R-:W-:Y:S01]  /*53680*/  IMAD.X R3, R8, 0x1, R163, P5 ;  /* 0x0000000108037824 */ /* 0x000fe200028e06a3 */
[----:B------:R-:W-:-:S02]  /*53690*/  SHF.R.S32.HI R8, RZ, 0x1f, R68 ;  /* 0x0000001fff087819 */ /* 0x000fc40000011444 */
[----:B--2---:R-:W-:Y:S01]  /*536a0*/  ISETP.GE.AND P5, PT, R4, UR4, PT ;  /* 0x0000000404007c0c */ /* 0x004fe2000bfa6270 */
[----:B------:R-:W-:Y:S01]  /*536b0*/  @P6 STG.E.U8 desc[UR18][R6.64], R35 ;  /* 0x0000002306006986 */ /* 0x000fe2000c101112 */
[----:B------:R-:W-:Y:S01]  /*536c0*/  IADD3 R4, P6, PT, R68, R161, RZ ;  /* 0x000000a144047210 */ /* 0x000fe20007fde0ff */
[----:B------:R-:W1:Y:S02]  /*536d0*/  LDCU UR4, c[0x0][0x39c] ;  /* 0x00007380ff0477ac */ /* 0x000e640008000800 */
[----:B------:R2:W-:Y:S01]  /*536e0*/  @P4 STG.E.U8 desc[UR18][R2.64], R99 ;  /* 0x0000006302004986 */ /* 0x0005e2000c101112 */
[----:B------:R-:W-:Y:S01]  /*536f0*/  ISETP.LT.AND P4, PT, R130, UR10, !P0 ;  /* 0x0000000a82007c0c */ /* 0x000fe2000c781270 */
[----:B------:R-:W-:Y:S01]  /*53700*/  IMAD.X R5, R8, 0x1, R162, P6 ;  /* 0x0000000108057824 */ /* 0x000fe200030e06a2 */
[----:B----4-:R-:W-:Y:S01]  /*53710*/  ISETP.LT.AND P0, PT, R131, UR8, !P0 ;  /* 0x0000000883007c0c */ /* 0x010fe2000c701270 */
        /* <DEDUP_REMOVED lines=16> */
[----:B0-----:R-:W-:Y:S01]  /*53820*/  ISETP.LT.AND P2, PT, R131, UR14, !P2 ;  /* 0x0000000e83007c0c */ /* 0x001fe2000d741270 */
[----:B------:R-:W0:Y:S02]  /*53830*/  LDCU UR14, c[0x0][0x398] ;  /* 0x00007300ff0e77ac */ /* 0x000e240008000800 */
[----:B------:R-:W-:Y:S01]  /*53840*/  IMAD.X R7, R8, 0x1, R162, P0 ;  /* 0x0000000108077824 */ /* 0x000fe200000e06a2 */
[----:B-1----:R-:W-:Y:S01]  /*53850*/  ISETP.GE.AND P0, PT, R10, UR4, PT ;  /* 0x000000040a007c0c */ /* 0x002fe2000bf06270 */
[----:B------:R-:W1:Y:S01]  /*53860*/  LDCU UR4, c[0x0][0x39c] ;  /* 0x00007380ff0477ac */ /* 0x000e620008000800 */
        /* <DEDUP_REMOVED lines=22> */
[----:B-1----:R-:W-:Y:S01]  /*539d0*/  ISETP.GE.AND P2, PT, R10, UR4, PT ;  /* 0x000000040a007c0c */ /* 0x002fe2000bf46270 */
[----:B------:R-:W-:Y:S01]  /*539e0*/  VIADD R68, R68, UR7 ;  /* 0x0000000744447c36 */ /* 0x000fe20008000000 */
[----:B------:R-:W1:Y:S01]  /*539f0*/  LDCU UR4, c[0x0][0x39c] ;  /* 0x00007380ff0477ac */ /* 0x000e620008000800 */
        /* <DEDUP_REMOVED lines=8> */
[----:B0-----:R-:W-:-:S03]  /*53a80*/  ISETP.LT.AND P5, PT, R131, UR14, !P5 ;  /* 0x0000000e83007c0c */ /* 0x001fc6000efa1270 */
[----:B------:R-:W-:Y:S01]  /*53a90*/  IMAD.X R7, R8, 0x1, R162, P4 ;  /* 0x0000000108077824 */ /* 0x000fe200020e06a2 */
[----:B---3--:R-:W-:Y:S01]  /*53aa0*/  IADD3 R2, P4, PT, R68, R160, RZ ;  /* 0x000000a044027210 */ /* 0x008fe20007f9e0ff */
[----:B--2---:R-:W-:Y:S01]  /*53ab0*/  VIADD R4, R0, 0x26 ;  /* 0x0000002600047836 */ /* 0x004fe20000000000 */
[----:B------:R-:W-:Y:S01]  /*53ac0*/  F2FP.SATFINITE.E4M3.F32.PACK_AB_MERGE_C R39, R39, R38, RZ ;  /* 0x000000262727723e */ /* 0x000fe200048070ff */
[----:B------:R-:W-:Y:S01]  /*53ad0*/  VIADD R68, R68, UR7 ;  /* 0x0000000744447c36 */ /* 0x000fe20008000000 */
[----:B------:R-:W-:Y:S01]  /*53ae0*/  F2FP.SATFINITE.E4M3.F32.PACK_AB_MERGE_C R103, R103, R102, RZ ;  /* 0x000000666767723e */ /* 0x000fe200048070ff */
[----:B------:R-:W-:Y:S01]  /*53af0*/  IMAD.X R3, R8, 0x1, R163, P4 ;  /* 0x0000000108037824 */ /* 0x000fe200020e06a3 */
[----:B-1----:R-:W-:Y:S01]  /*53b00*/  ISETP.GE.AND P4, PT, R4, UR4, PT ;  /* 0x0000000404007c0c */ /* 0x002fe2000bf86270 */
        /* <DEDUP_REMOVED lines=85> */
[----:B--2---:R-:W-:Y:S01]  /*54060*/  IADD3 R2, P6, PT, R68, R160, RZ ;  /* 0x000000a044027210 */ /* 0x004fe20007fde0ff */
[----:B------:R-:W2:Y:S01]  /*54070*/  LDCU UR8, c[0x0][0x39c] ;  /* 0x00007380ff0877ac */ /* 0x000ea20008000800 */
[----:B------:R-:W-:Y:S02]  /*54080*/  SHF.R.S32.HI R9, RZ, 0x8, R9 ;  /* 0x00000008ff097819 */ /* 0x000fe40000011409 */
[----:B------:R-:W-:Y:S01]  /*54090*/  SHF.R.S32.HI R11, RZ, 0x8, R11 ;  /* 0x00000008ff0b7819 */ /* 0x000fe2000001140b */
[----:B------:R-:W-:Y:S02]  /*540a0*/  IMAD.X R3, R8, 0x1, R163, P6 ;  /* 0x0000000108037824 */ /* 0x000fe400030e06a3 */
[----:B------:R4:W-:Y:S01]  /*540b0*/  @P4 STG.E.U8 desc[UR18][R4.64], R9 ;  /* 0x0000000904004986 */ /* 0x0009e2000c101112 */
[----:B------:R-:W-:-:S03]  /*540c0*/  VIADD R68, R68, UR7 ;  /* 0x0000000744447c36 */ /* 0x000fc60008000000 */
[----:B------:R1:W-:Y:S01]  /*540d0*/  @P0 STG.E.U8 desc[UR18][R2.64], R11 ;  /* 0x0000000b02000986 */ /* 0x0003e2000c101112 */
[----:B------:R-:W-:Y:S01]  /*540e0*/  ISETP.LT.AND P0, PT, R130, UR12, !P2 ;  /* 0x0000000c82007c0c */ /* 0x000fe2000d701270 */
[----:B------:R-:W2:Y:S01]  /*540f0*/  LDCU UR12, c[0x0][0x398] ;  /* 0x00007300ff0c77ac */ /* 0x000ea20008000800 */
[----:B0-----:R-:W-:Y:S02]  /*54100*/  ISETP.LT.AND P2, PT, R131, UR14, !P2 ;  /* 0x0000000e83007c0c */ /* 0x001fe4000d741270 */
[----:B------:R-:W-:Y:S01]  /*54110*/  SHF.R.S32.HI R8, RZ, 0x1f, R68 ;  /* 0x0000001fff087819 */ /* 0x000fe20000011444 */
[----:B------:R-:W0:Y:S01]  /*54120*/  LDCU UR14, c[0x0][0x398] ;  /* 0x00007300ff0e77ac */ /* 0x000e220008000800 */
[C---:B------:R-:W-:Y:S02]  /*54130*/  IADD3 R6, P4, PT, R68.reuse, R161, RZ ;  /* 0x000000a144067210 */ /* 0x040fe40007f9e0ff */
[----:B----4-:R-:W-:Y:S02]  /*54140*/  IADD3 R4, P6, PT, R68, R160, RZ ;  /* 0x000000a044047210 */ /* 0x010fe40007fde0ff */
[----:B------:R-:W-:Y:S01]  /*54150*/  F2FP.SATFINITE.E4M3.F32.PACK_AB_MERGE_C R45, R45, R44, RZ ;  /* 0x0000002c2d2d723e */ /* 0x000fe200048070ff */
[C---:B------:R-:W-:Y:S01]  /*54160*/  IMAD.X R7, R8.reuse, 0x1, R162, P4 ;  /* 0x0000000108077824 */ /* 0x040fe200020e06a2 */
[----:B------:R-:W-:Y:S01]  /*54170*/  F2FP.SATFINITE.E4M3.F32.PACK_AB_MERGE_C R109, R109, R108, RZ ;  /* 0x0000006c6d6d723e */ /* 0x000fe200048070ff */
[----:B------:R-:W-:Y:S01]  /*54180*/  IMAD.X R5, R8, 0x1, R163, P6 ;  /* 0x0000000108057824 */ /* 0x000fe200030e06a3 */
[----:B-1----:R-:W-:Y:S01]  /*54190*/  ISETP.GE.AND P4, PT, R10, UR4, PT ;  /* 0x000000040a007c0c */ /* 0x002fe2000bf86270 */
[----:B------:R-:W-:Y:S01]  /*541a0*/  VIADD R68, R68, UR7 ;  /* 0x0000000744447c36 */ /* 0x000fe20008000000 */
[----:B------:R-:W-:Y:S01]  /*541b0*/  @P0 STG.E.U8 desc[UR18][R6.64], R45 ;  /* 0x0000002d06000986 */ /* 0x000fe2000c101112 */
[----:B------:R-:W1:Y:S01]  /*541c0*/  LDCU UR4, c[0x0][0x39c] ;  /* 0x00007380ff0477ac */ /* 0x000e620008000800 */
[----:B------:R-:W-:-:S02]  /*541d0*/  ISETP.LT.AND P0, PT, R131, UR16, !P3 ;  /* 0x0000001083007c0c */ /* 0x000fc4000df01270 */
[----:B------:R4:W-:Y:S01]  /*541e0*/  @P2 STG.E.U8 desc[UR18][R4.64], R109 ;  /* 0x0000006d04002986 */ /* 0x0009e2000c101112 */
[----:B---3--:R-:W-:Y:S01]  /*541f0*/  ISETP.LT.AND P2, PT, R130, UR10, !P3 ;  /* 0x0000000a82007c0c */ /* 0x008fe2000df41270 */
[----:B------:R-:W-:Y:S01]  /*54200*/  VIADD R9, R0, 0x2c ;  /* 0x0000002c00097836 */ /* 0x000fe20000000000 */
[----:B------:R-:W-:Y:S01]  /*54210*/  SHF.R.S32.HI R8, RZ, 0x1f, R68 ;  /* 0x0000001fff087819 */ /* 0x000fe20000011444 */
[----:B------:R-:W3:Y:S01]  /*54220*/  LDCU UR10, c[0x0][0x398] ;  /* 0x00007300ff0a77ac */ /* 0x000ee20008000800 */
[C---:B------:R-:W-:Y:S02]  /*54230*/  IADD3 R2, P3, PT, R68.reuse, R161, RZ ;  /* 0x000000a144027210 */ /* 0x040fe40007f7e0ff */
[----:B------:R-:W-:Y:S01]  /*54240*/  PRMT R11, R45, 0x9910, RZ ;  /* 0x000099102d0b7816 */ /* 0x000fe200000000ff */
[----:B------:R-:W0:Y:S01]  /*54250*/  LDCU UR16, c[0x0][0x398] ;  /* 0x00007300ff1077ac */ /* 0x000e220008000800 */
[----:B------:R-:W-:Y:S02]  /*54260*/  PRMT R13, R109, 0x9910, RZ ;  /* 0x000099106d0d7816 */ /* 0x000fe400000000ff */
[----:B----4-:R-:W-:Y:S01]  /*54270*/  IADD3 R4, P6, PT, R68, R160, RZ ;  /* 0x000000a044047210 */ /* 0x010fe20007fde0ff */
[----:B------:R-:W-:Y:S01]  /*54280*/  IMAD.X R3, R8, 0x1, R162, P3 ;  /* 0x0000000108037824 */ /* 0x000fe200018e06a2 */
[----:B------:R-:W-:-:S02]  /*54290*/  SHF.R.S32.HI R11, RZ, 0x8, R11 ;  /* 0x00000008ff0b7819 */ /* 0x000fc4000001140b */
[----:B------:R-:W-:Y:S01]  /*542a0*/  SHF.R.S32.HI R13, RZ, 0x8, R13 ;  /* 0x00000008ff0d7819 */ /* 0x000fe2000001140d */
[----:B------:R-:W-:Y:S02]  /*542b0*/  IMAD.X R5, R8, 0x1, R163, P6 ;  /* 0x0000000108057824 */ /* 0x000fe400030e06a3 */
[----:B------:R4:W-:Y:S01]  /*542c0*/  @P2 STG.E.U8 desc[UR18][R2.64], R11 ;  /* 0x0000000b02002986 */ /* 0x0009e2000c101112 */
[----:B------:R-:W-:-:S03]  /*542d0*/  VIADD R68, R68, UR7 ;  /* 0x0000000744447c36 */ /* 0x000fc60008000000 */
[----:B------:R3:W-:Y:S01]  /*542e0*/  @P0 STG.E.U8 desc[UR18][R4.64], R13 ;  /* 0x0000000d04000986 */ /* 0x0007e2000c101112 */
[----:B--2---:R-:W-:Y:S01]  /*542f0*/  ISETP.LT.AND P0, PT, R130, UR12, !P5 ;  /* 0x0000000c82007c0c */ /* 0x004fe2000ef01270 */
[----:B------:R-:W2:Y:S01]  /*54300*/  LDCU UR12, c[0x0][0x398] ;  /* 0x00007300ff0c77ac */ /* 0x000ea20008000800 */
[----:B0-----:R-:W-:Y:S02]  /*54310*/  ISETP.LT.AND P5, PT, R131, UR14, !P5 ;  /* 0x0000000e83007c0c */ /* 0x001fe4000efa1270 */
[----:B-1----:R-:W-:Y:S01]  /*54320*/  ISETP.GE.AND P3, PT, R9, UR4, PT ;  /* 0x0000000409007c0c */ /* 0x002fe2000bf66270 */
[----:B------:R-:W0:Y:S01]  /*54330*/  LDCU UR4, c[0x0][0x39c] ;  /* 0x00007380ff0477ac */ /* 0x000e220008000800 */
[----:B------:R-:W-:Y:S02]  /*54340*/  SHF.R.S32.HI R9, RZ, 0x1f, R68 ;  /* 0x0000001fff097819 */ /* 0x000fe40000011444 */
[C---:B------:R-:W-:Y:S01]  /*54350*/  IADD3 R6, P2, PT, R68.reuse, R161, RZ ;  /* 0x000000a144067210 */ /* 0x040fe20007f5e0ff */
[----:B------:R-:W1:Y:S01]  /*54360*/  LDCU UR14, c[0x0][0x398] ;  /* 0x00007300ff0e77ac */ /* 0x000e620008000800 */
[----:B------:R-:W-:-:S02]  /*54370*/  IADD3 R8, P6, PT, R68, R160, RZ ;  /* 0x000000a044087210 */ /* 0x000fc40007fde0ff */
[----:B------:R-:W-:Y:S01]  /*54380*/  F2FP.SATFINITE.E4M3.F32.PACK_AB_MERGE_C R47, R47, R46, RZ ;  /* 0x0000002e2f2f723e */ /* 0x000fe200048070ff */
[----:B------:R-:W-:Y:S01]  /*54390*/  IMAD.X R7, R9, 0x1, R162, P2 ;  /* 0x0000000109077824 */ /* 0x000fe200010e06a2 */
[----:B------:R-:W-:Y:S01]  /*543a0*/  F2FP.SATFINITE.E4M3.F32.PACK_AB_MERGE_C R111, R111, R110, RZ ;  /* 0x0000006e6f6f723e */ /* 0x000fe200048070ff */
[----:B------:R-:W-:Y:S02]  /*543b0*/  IMAD.X R9, R9, 0x1, R163, P6 ;  /* 0x0000000109097824 */ /* 0x000fe400030e06a3 */
[----:B------:R-:W-:Y:S01]  /*543c0*/  VIADD R68, R68, UR7 ;  /* 0x0000000744447c36 */ /* 0x000fe20008000000 */
[----:B------:R-:W-:Y:S01]  /*543d0*/  @P0 STG.E.U8 desc[UR18][R6.64], R47 ;  /* 0x0000002f06000986 */ /* 0x000fe2000c101112 */
[----:B----4-:R-:W-:-:S03]  /*543e0*/  VIADD R3, R0, 0x2e ;  /* 0x0000002e00037836 */ /* 0x010fc60000000000 */
[----:B------:R4:W-:Y:S01]  /*543f0*/  @P5 STG.E.U8 desc[UR18][R8.64], R111 ;  /* 0x0000006f08005986 */ /* 0x0009e2000c101112 */
[----:B---3--:R-:W-:Y:S01]  /*54400*/  ISETP.LT.AND P5, PT, R130, UR10, !P4 ;  /* 0x0000000a82007c0c */ /* 0x008fe2000e7a1270 */
[----:B------:R-:W-:Y:S01]  /*54410*/  VIADD R10, R0, 0x2d ;  /* 0x0000002d000a7836 */ /* 0x000fe20000000000 */
[----:B------:R-:W-:Y:S01]  /*54420*/  SHF.R.S32.HI R5, RZ, 0x1f, R68 ;  /* 0x0000001fff057819 */ /* 0x000fe20000011444 */
[----:B------:R-:W3:Y:S01]  /*54430*/  LDCU UR10, c[0x0][0x398] ;  /* 0x00007300ff0a77ac */ /* 0x000ee20008000800 */
[----:B------:R-:W-:Y:S02]  /*54440*/  IADD3 R2, P6, PT, R68, R161, RZ ;  /* 0x000000a144027210 */ /* 0x000fe40007fde0ff */
[----:B------:R-:W-:Y:S02]  /*54450*/  PRMT R4, R47, 0x9910, RZ ;  /* 0x000099102f047816 */ /* 0x000fe400000000ff */
[----:B0-----:R-:W-:Y:S01]  /*54460*/  ISETP.GE.AND P0, PT, R3, UR4, PT ;  /* 0x0000000403007c0c */ /* 0x001fe2000bf06270 */
[----:B------:R-:W-:Y:S01]  /*54470*/  IMAD.X R3, R5, 0x1, R162, P6 ;  /* 0x0000000105037824 */ /* 0x000fe200030e06a2 */
[----:B------:R-:W0:Y:S01]  /*54480*/  LDCU UR4, c[0x0][0x39c] ;  /* 0x00007380ff0477ac */ /* 0x000e220008000800 */
[----:B----4-:R-:W-:-:S02]  /*54490*/  SHF.R.S32.HI R9, RZ, 0x8, R4 ;  /* 0x00000008ff097819 */ /* 0x010fc40000011404 */
[----:B--2---:R-:W-:Y:S01]  /*544a0*/  ISETP.LT.AND P4, PT, R131, UR12, !P4 ;  /* 0x0000000c83007c0c */ /* 0x004fe2000e781270 */
[----:B------:R-:W2:Y:S01]  /*544b0*/  LDCU UR12, c[0x0][0x398] ;  /* 0x00007300ff0c77ac */ /* 0x000ea20008000800 */
[C---:B------:R-:W-:Y:S01]  /*544c0*/  IADD3 R4, P6, PT, R68.reuse, R160, RZ ;  /* 0x000000a044047210 */ /* 0x040fe20007fde0ff */
[----:B------:R-:W-:Y:S01]  /*544d0*/  VIADD R68, R68, UR7 ;  /* 0x0000000744447c36 */ /* 0x000fe20008000000 */
[----:B------:R-:W-:Y:S01]  /*544e0*/  ISETP.GE.AND P2, PT, R10, UR8, PT ;  /* 0x000000080a007c0c */ /* 0x000fe2000bf46270 */
[----:B------:R4:W-:Y:S01]  /*544f0*/  @P5 STG.E.U8 desc[UR18][R2.64], R9 ;  /* 0x0000000902005986 */ /* 0x0009e2000c101112 */
[----:B------:R-:W0:Y:S01]  /*54500*/  LDCU UR8, c[0x0][0x39c] ;  /* 0x00007380ff0877ac */ /* 0x000e220008000800 */
[----:B-1----:R-:W-:Y:S01]  /*54510*/  ISETP.LT.AND P5, PT, R130, UR14, !P3 ;  /* 0x0000000e82007c0c */ /* 0x002fe2000dfa1270 */
[----:B------:R-:W-:Y:S01]  /*54520*/  IMAD.X R5, R5, 0x1, R163, P6 ;  /* 0x0000000105057824 */ /* 0x000fe200030e06a3 */
[----:B------:R-:W-:Y:S01]  /*54530*/  PRMT R11, R111, 0x9910, RZ ;  /* 0x000099106f0b7816 */ /* 0x000fe200000000ff */
[----:B------:R-:W1:Y:S01]  /*54540*/  LDCU UR14, c[0x0][0x398] ;  /* 0x00007300ff0e77ac */ /* 0x000e620008000800 */
[----:B------:R-:W-:-:S02]  /*54550*/  SHF.R.S32.HI R8, RZ, 0x1f, R68 ;  /* 0x0000001fff087819 */ /* 0x000fc40000011444 */
[----:B------:R-:W-:Y:S02]  /*54560*/  IADD3 R6, P6, PT, R68, R161, RZ ;  /* 0x000000a144067210 */ /* 0x000fe40007fde0ff */
[----:B------:R-:W-:Y:S02]  /*54570*/  SHF.R.S32.HI R11, RZ, 0x8, R11 ;  /* 0x00000008ff0b7819 */ /* 0x000fe4000001140b */
[----:B------:R-:W-:Y:S01]  /*54580*/  F2FP.SATFINITE.E4M3.F32.PACK_AB_MERGE_C R49, R49, R48, RZ ;  /* 0x000000303131723e */ /* 0x000fe200048070ff */
[----:B----4-:R-:W-:Y:S02]  /*54590*/  VIADD R2, R0, 0x2f ;  /* 0x0000002f00027836 */ /* 0x010fe40000000000 */
[----:B------:R-:W-:Y:S01]  /*545a0*/  IMAD.X R7, R8, 0x1, R162, P6 ;  /* 0x0000000108077824 */ /* 0x000fe200030e06a2 */
[----:B------:R-:W-:Y:S01]  /*545b0*/  @P4 STG.E.U8 desc[UR18][R4.64], R11 ;  /* 0x0000000b04004986 */ /* 0x000fe2000c101112 */
[----:B------:R-:W-:Y:S01]  /*545c0*/  ISETP.LT.AND P4, PT, R131, UR16, !P3 ;  /* 0x0000001083007c0c */ /* 0x000fe2000df81270 */
[----:B------:R-:W-:Y:S01]  /*545d0*/  VIADD R3, R0, 0x30 ;  /* 0x0000003000037836 */ /* 0x000fe20000000000 */
[----:B0-----:R-:W-:Y:S01]  /*545e0*/  ISETP.GE.AND P6, PT, R2, UR4, PT ;  /* 0x0000000402007c0c */ /* 0x001fe2000bfc6270 */
[----:B------:R0:W-:Y:S01]  /*545f0*/  @P5 STG.E.U8 desc[UR18][R6.64], R49 ;  /* 0x0000003106005986 */ /* 0x0001e2000c101112 */
[----:B------:R-:W-:-:S02]  /*54600*/  IADD3 R2, P5, PT, R68, R160, RZ ;  /* 0x000000a044027210 */ /* 0x000fc40007fbe0ff */
[----:B------:R-:W-:Y:S01]  /*54610*/  ISETP.GE.AND P3, PT, R3, UR8, PT ;  /* 0x0000000803007c0c */ /* 0x000fe2000bf66270 */
[----:B------:R-:W-:Y:S01]  /*54620*/  VIADD R68, R68, UR7 ;  /* 0x0000000744447c36 */ /* 0x000fe20008000000 */
[----:B------:R-:W-:Y:S01]  /*54630*/  F2FP.SATFINITE.E4M3.F32.PACK_AB_MERGE_C R113, R113, R112, RZ ;  /* 0x000000707171723e */ /* 0x000fe200048070ff */
[----:B------:R-:W-:Y:S01]  /*54640*/  IMAD.X R3, R8, 0x1, R163, P5 ;  /* 0x0000000108037824 */ /* 0x000fe200028e06a3 */
[----:B---3--:R-:W-:Y:S01]  /*54650*/  ISETP.LT.AND P5, PT, R130, UR10, !P2 ;  /* 0x0000000a82007c0c */ /* 0x008fe2000d7a1270 */
[----:B------:R-:W3:Y:S03]  /*54660*/  LDCU UR8, c[0x0][0x398] ;  /* 0x00007300ff0877ac */ /* 0x000ee60008000800 */
[----:B------:R4:W-:Y:S01]  /*54670*/  @P4 STG.E.U8 desc[UR18][R2.64], R113 ;  /* 0x0000007102004986 */ /* 0x0009e2000c101112 */
[----:B0-----:R-:W-:Y:S01]  /*54680*/  SHF.R.S32.HI R6, RZ, 0x1f, R68 ;  /* 0x0000001fff067819 */ /* 0x001fe20000011444 */
[----:B------:R-:W0:Y:S01]  /*54690*/  LDCU UR4, c[0x0][0x39c] ;  /* 0x00007380ff0477ac */ /* 0x000e220008000800 */
[----:B------:R-:W-:-:S02]  /*546a0*/  IADD3 R4, P4, PT, R68, R161, RZ ;  /* 0x000000a144047210 */ /* 0x000fc40007f9e0ff */
[----:B------:R-:W-:Y:S01]  /*546b0*/  PRMT R9, R49, 0x9910, RZ ;  /* 0x0000991031097816 */ /* 0x000fe200000000ff */
[----:B------:R-:W0:Y:S02]  /*546c0*/  LDCU UR10, c[0x0][0x398] ;  /* 0x00007300ff0a77ac */ /* 0x000e240008000800 */
[----:B------:R-:W-:Y:S01]  /*546d0*/  IMAD.X R5, R6, 0x1, R162, P4 ;  /* 0x0000000106057824 */ /* 0x000fe200020e06a2 */
[----:B------:R-:W-:Y:S02]  /*546e0*/  SHF.R.S32.HI R9, RZ, 0x8, R9 ;  /* 0x00000008ff097819 */ /* 0x000fe40000011409 */
[C---:B----4-:R-:W-:Y:S01]  /*546f0*/  IADD3 R2, P4, PT, R68.reuse, R160, RZ ;  /* 0x000000a044027210 */ /* 0x050fe20007f9e0ff */
[----:B------:R-:W-:Y:S01]  /*54700*/  VIADD R68, R68, UR7 ;  /* 0x0000000744447c36 */ /* 0x000fe20008000000 */
[----:B--2---:R-:W-:Y:S01]  /*54710*/  ISETP.LT.AND P2, PT, R131, UR12, !P2 ;  /* 0x0000000c83007c0c */ /* 0x004fe2000d741270 */
[----:B------:R2:W-:Y:S01]  /*54720*/  @P5 STG.E.U8 desc[UR18][R4.64], R9 ;  /* 0x0000000904005986 */ /* 0x0005e2000c101112 */
[----:B------:R-:W-:Y:S01]  /*54730*/  PRMT R11, R113, 0x9910, RZ ;  /* 0x00009910710b7816 */ /* 0x000fe200000000ff */
[----:B------:R-:W-:Y:S01]  /*54740*/  IMAD.X R3, R6, 0x1, R163, P4 ;  /* 0x0000000106037824 */ /* 0x000fe200020e06a3 */
[----:B------:R-:W-:Y:S01]  /*54750*/  SHF.R.S32.HI R8, RZ, 0x1f, R68 ;  /* 0x0000001fff087819 */ /* 0x000fe20000011444 */
[----:B------:R-:W4:Y:S01]  /*54760*/  LDCU UR12, c[0x0][0x398] ;  /* 0x00007300ff0c77ac */ /* 0x000f220008000800 */
[----:B------:R-:W-:-:S02]  /*54770*/  IADD3 R6, P4, PT, R68, R161, RZ ;  /* 0x000000a144067210 */ /* 0x000fc40007f9e0ff */
[----:B---3--:R-:W-:Y:S01]  /*54780*/  ISETP.LT.AND P5, PT, R130, UR8, !P0 ;  /* 0x0000000882007c0c */ /* 0x008fe2000c7a1270 */
[----:B------:R-:W3:Y:S01]  /*54790*/  LDCU UR8, c[0x0][0x398] ;  /* 0x00007300ff0877ac */ /* 0x000ee20008000800 */
[----:B--2---:R-:W-:Y:S02]  /*547a0*/  VIADD R4, R0, 0x31 ;  /* 0x0000003100047836 */ /* 0x004fe40000000000 */
[----:B------:R-:W-:Y:S01]  /*547b0*/  IMAD.X R7, R8, 0x1, R162, P4 ;  /* 0x0000000108077824 */ /* 0x000fe200020e06a2 */
[----:B------:R-:W-:Y:S02]  /*547c0*/  SHF.R.S32.HI R11, RZ, 0x8, R11 ;  /* 0x00000008ff0b7819 */ /* 0x000fe4000001140b */
[----:B0-----:R-:W-:Y:S01]  /*547d0*/  ISETP.GE.AND P4, PT, R4, UR4, PT ;  /* 0x0000000404007c0c */ /* 0x001fe2000bf86270 */
[----:B------:R-:W0:Y:S02]  /*547e0*/  LDCU UR4, c[0x0][0x39c] ;  /* 0x00007380ff0477ac */ /* 0x000e240008000800 */
[----:B------:R2:W-:Y:S01]  /*547f0*/  @P2 STG.E.U8 desc[UR18][R2.64], R11 ;  /* 0x0000000b02002986 */ /* 0x0005e2000c101112 */
[C---:B------:R-:W-:Y:S01]  /*54800*/  IADD3 R4, P2, PT, R68.reuse, R160, RZ ;  /* 0x000000a044047210 */ /* 0x040fe20007f5e0ff */
[----:B------:R-:W-:Y:S01]  /*54810*/  VIADD R68, R68, UR7 ;  /* 0x0000000744447c36 */ /* 0x000fe20008000000 */
[----:B------:R-:W-:-:S02]  /*54820*/  F2FP.SATFINITE.E4M3.F32.PACK_AB_MERGE_C R51, R51, R50, RZ ;  /* 0x000000323333723e */ /* 0x000fc400048070ff */
[----:B------:R-:W-:Y:S01]  /*54830*/  ISETP.LT.AND P0, PT, R131, UR10, !P0 ;  /* 0x0000000a83007c0c */ /* 0x000fe2000c701270 */
[----:B------:R-:W-:Y:S01]  /*54840*/  IMAD.X R5, R8, 0x1, R163, P2 ;  /* 0x0000000108057824 */ /* 0x000fe200010e06a3 */
[----:B------:R-:W-:Y:S01]  /*54850*/  SHF.R.S32.HI R8, RZ, 0x1f, R68 ;  /* 0x0000001fff087819 */ /* 0x000fe20000011444 */
[----:B------:R0:W-:Y:S01]  /*54860*/  @P5 STG.E.U8 desc[UR18][R6.64], R51 ;  /* 0x0000003306005986 */ /* 0x0001e2000c101112 */
[----:B------:R-:W-:Y:S01]  /*54870*/  F2FP.SATFINITE.E4M3.F32.PACK_AB_MERGE_C R115, R115, R114, RZ ;  /* 0x000000727373723e */ /* 0x000fe200048070ff */
[----:B------:R-:W1:Y:S01]  /*54880*/  LDCU UR10, c[0x0][0x398] ;  /* 0x00007300ff0a77ac */ /* 0x000e620008000800 */
[----:B--2---:R-:W-:Y:S02]  /*54890*/  IADD3 R2, P2, PT, R68, R161, RZ ;  /* 0x000000a144027210 */ /* 0x004fe40007f5e0ff */
[----:B----4-:R-:W-:Y:S01]  /*548a0*/  ISETP.LT.AND P5, PT, R130, UR12, !P6 ;  /* 0x0000000c82007c0c */ /* 0x010fe2000f7a1270 */
[C---:B------:R-:W-:Y:S02]  /*548b0*/  VIADD R10, R0.reuse, 0x33 ;  /* 0x00000033000a7836 */ /* 0x040fe40000000000 */
[----:B0-----:R-:W-:-:S02]  /*548c0*/  VIADD R6, R0, 0x32 ;  /* 0x0000003200067836 */ /* 0x001fc40000000000 */
[----:B------:R-:W-:Y:S01]  /*548d0*/  IMAD.X R3, R8, 0x1, R162, P2 ;  /* 0x0000000108037824 */ /* 0x000fe200010e06a2 */
[----:B------:R-:W-:Y:S01]  /*548e0*/  PRMT R9, R51, 0x9910, RZ ;  /* 0x0000991033097816 */ /* 0x000fe200000000ff */
[----:B------:R0:W-:Y:S01]  /*548f0*/  @P0 STG.E.U8 desc[UR18][R4.64], R115 ;  /* 0x0000007304000986 */ /* 0x0001e2000c101112 */
[----:B------:R-:W-:Y:S01]  /*54900*/  ISETP.GE.AND P2, PT, R6, UR4, PT ;  /* 0x0000000406007c0c */ /* 0x000fe2000bf46270 */
[----:B------:R-:W2:Y:S01]  /*54910*/  LDCU UR4, c[0x0][0x39c] ;  /* 0x00007380ff0477ac */ /* 0x000ea20008000800 */
[----:B------:R-:W-:Y:S02]  /*54920*/  SHF.R.S32.HI R9, RZ, 0x8, R9 ;  /* 0x00000008ff097819 */ /* 0x000fe40000011409 */
[C---:B------:R-:W-:Y:S01]  /*54930*/  IADD3 R6, P0, PT, R68.reuse, R160, RZ ;  /* 0x000000a044067210 */ /* 0x040fe20007f1e0ff */
[----:B------:R-:W-:Y:S01]  /*54940*/  VIADD R68, R68, UR7 ;  /* 0x0000000744447c36 */ /* 0x000fe20008000000 */
[----:B---3--:R-:W-:Y:S01]  /*54950*/  ISETP.LT.AND P6, PT, R131, UR8, !P6 ;  /* 0x0000000883007c0c */ /* 0x008fe2000f7c1270 */
[----:B------:R3:W-:Y:S01]  /*54960*/  @P5 STG.E.U8 desc[UR18][R2.64], R9 ;  /* 0x0000000902005986 */ /* 0x0007e2000c101112 */
[----:B------:R-:W-:Y:S01]  /*54970*/  PRMT R11, R115, 0x9910, RZ ;  /* 0x00009910730b7816 */ /* 0x000fe200000000ff */
[----:B------:R-:W-:Y:S01]  /*54980*/  IMAD.X R7, R8, 0x1, R163, P0 ;  /* 0x0000000108077824 */ /* 0x000fe200000e06a3 */
[----:B------:R-:W4:Y:S01]  /*54990*/  LDCU UR8, c[0x0][0x398] ;  /* 0x00007300ff0877ac */ /* 0x000f220008000800 */
[----:B0-----:R-:W-:-:S02]  /*549a0*/  SHF.R.S32.HI R5, RZ, 0x1f, R68 ;  /* 0x0000001fff057819 */ /* 0x001fc40000011444 */
[----:B------:R-:W-:Y:S01]  /*549b0*/  F2FP.SATFINITE.E4M3.F32.PACK_AB_MERGE_C R53, R53, R52, RZ ;  /* 0x000000343535723e */ /* 0x000fe200048070ff */
[----:B------:R-:W0:Y:S01]  /*549c0*/  LDCU UR12, c[0x0][0x398] ;  /* 0x00007300ff0c77ac */ /* 0x000e220008000800 */
[----:B---3--:R-:W-:Y:S02]  /*549d0*/  IADD3 R2, P0, PT, R68, R161, RZ ;  /* 0x000000a144027210 */ /* 0x008fe40007f1e0ff */
[----:B------:R-:W-:-:S03]  /*549e0*/  SHF.R.S32.HI R11, RZ, 0x8, R11 ;  /* 0x00000008ff0b7819 */ /* 0x000fc6000001140b */
[----:B------:R-:W-:Y:S01]  /*549f0*/  IMAD.X R3, R5, 0x1, R162, P0 ;  /* 0x0000000105037824 */ /* 0x000fe200000e06a2 */
[----:B--2---:R-:W-:Y:S01]  /*54a00*/  ISETP.GE.AND P0, PT, R10, UR4, PT ;  /* 0x000000040a007c0c */ /* 0x004fe2000bf06270 */
[----:B------:R-:W2:Y:S01]  /*54a10*/  LDCU UR4, c[0x0][0x39c] ;  /* 0x00007380ff0477ac */ /* 0x000ea20008000800 */
[----:B-1----:R-:W-:Y:S02]  /*54a20*/  ISETP.LT.AND P5, PT, R130, UR14, !P3 ;  /* 0x0000000e82007c0c */ /* 0x002fe4000dfa1270 */
[----:B------:R-:W-:Y:S01]  /*54a30*/  ISETP.LT.AND P3, PT, R131, UR10, !P3 ;  /* 0x0000000a83007c0c */ /* 0x000fe2000df61270 */
[----:B------:R-:W1:Y:S01]  /*54a40*/  LDCU UR10, c[0x0][0x398] ;  /* 0x00007300ff0a77ac */ /* 0x000e620008000800 */
[----:B------:R3:W-:Y:S01]  /*54a50*/  @P6 STG.E.U8 desc[UR18][R6.64], R11 ;  /* 0x0000000b06006986 */ /* 0x0007e2000c101112 */
[----:B------:R-:W-:Y:S02]  /*54a60*/  IADD3 R4, P6, PT, R68, R160, RZ ;  /* 0x000000a044047210 */ /* 0x000fe40007fde0ff */
[----:B------:R-:W-:-:S03]  /*54a70*/  F2FP.SATFINITE.E4M3.F32.PACK_AB_MERGE_C R117, R117, R116, RZ ;  /* 0x000000747575723e */ /* 0x000fc600048070ff */
[----:B------:R-:W-:Y:S02]  /*54a80*/  IMAD.X R5, R5, 0x1, R163, P6 ;  /* 0x0000000105057824 */ /* 0x000fe400030e06a3 */
[----:B------:R-:W-:Y:S01]  /*54a90*/  VIADD R68, R68, UR7 ;  /* 0x0000000744447c36 */ /* 0x000fe20008000000 */
[----:B------:R0:W-:Y:S01]  /*54aa0*/  @P5 STG.E.U8 desc[UR18][R2.64], R53 ;  /* 0x0000003502005986 */ /* 0x0001e2000c101112 */
[----:B---3--:R-:W-:-:S03]  /*54ab0*/  VIADD R7, R0, 0x34 ;  /* 0x0000003400077836 */ /* 0x008fc60000000000 */
[----:B------:R3:W-:Y:S01]  /*54ac0*/  @P3 STG.E.U8 desc[UR18][R4.64], R117 ;  /* 0x0000007504003986 */ /* 0x0007e2000c101112 */
[----:B----4-:R-:W-:Y:S01]  /*54ad0*/  ISETP.LT.AND P5, PT, R130, UR8, !P4 ;  /* 0x0000000882007c0c */ /* 0x010fe2000e7a1270 */
[----:B------:R-:W4:Y:S01]  /*54ae0*/  LDCU UR8, c[0x0][0x39c] ;  /* 0x00007380ff0877ac */ /* 0x000f220008000800 */
[----:B--2---:R-:W-:Y:S01]  /*54af0*/  ISETP.GE.AND P3, PT, R7, UR4, PT ;  /* 0x0000000407007c0c */ /* 0x004fe2000bf66270 */
[----:B------:R-:W2:Y:S01]  /*54b00*/  LDCU UR4, c[0x0][0x398] ;  /* 0x00007300ff0477ac */ /* 0x000ea20008000800 */
[----:B------:R-:W-:Y:S02]  /*54b10*/  SHF.R.S32.HI R8, RZ, 0x1f, R68 ;  /* 0x0000001fff087819 */ /* 0x000fe40000011444 */
[----:B------:R-:W-:Y:S02]  /*54b20*/  IADD3 R6, P6, PT, R68, R161, RZ ;  /* 0x000000a144067210 */ /* 0x000fe40007fde0ff */
[----:B-1----:R-:W-:Y:S01]  /*54b30*/  ISETP.LT.AND P4, PT, R131, UR10, !P4 ;  /* 0x0000000a83007c0c */ /* 0x002fe2000e781270 */
[----:B------:R-:W1:Y:S01]  /*54b40*/  LDCU UR10, c[0x0][0x398] ;  /* 0x00007300ff0a77ac */ /* 0x000e620008000800 */
[----:B------:R-:W-:Y:S01]  /*54b50*/  PRMT R9, R53, 0x9910, RZ ;  /* 0x0000991035097816 */ /* 0x000fe200000000ff */
[----:B------:R-:W-:Y:S01]  /*54b60*/  IMAD.X R7, R8, 0x1, R162, P6 ;  /* 0x0000000108077824 */ /* 0x000fe200030e06a2 */
[----:B0-----:R-:W-:-:S02]  /*54b70*/  IADD3 R2, P6, PT, R68, R160, RZ ;  /* 0x000000a044027210 */ /* 0x001fc40007fde0ff */
[----:B------:R-:W-:Y:S01]  /*54b80*/  PRMT R11, R117, 0x9910, RZ ;  /* 0x00009910750b7816 */ /* 0x000fe200000000ff */
[----:B------:R-:W-:Y:S01]  /*54b90*/  VIADD R68, R68, UR7 ;  /* 0x0000000744447c36 */ /* 0x000fe20008000000 */
[----:B------:R-:W-:Y:S01]  /*54ba0*/  SHF.R.S32.HI R9, RZ, 0x8, R9 ;  /* 0x00000008ff097819 */ /* 0x000fe20000011409 */
[----:B------:R-:W-:Y:S01]  /*54bb0*/  IMAD.X R3, R8, 0x1, R163, P6 ;  /* 0x0000000108037824 */ /* 0x000fe200030e06a3 */
[----:B------:R-:W-:Y:S01]  /*54bc0*/  SHF.R.S32.HI R11, RZ, 0x8, R11 ;  /* 0x00000008ff0b7819 */ /* 0x000fe2000001140b */
[----:B---3--:R-:W-:Y:S01]  /*54bd0*/  VIADD R5, R0, 0x35 ;  /* 0x0000003500057836 */ /* 0x008fe20000000000 */
[----:B------:R-:W-:Y:S01]  /*54be0*/  SHF.R.S32.HI R8, RZ, 0x1f, R68 ;  /* 0x0000001fff087819 */ /* 0x000fe20000011444 */
[----:B------:R0:W-:Y:S01]  /*54bf0*/  @P5 STG.E.U8 desc[UR18][R6.64], R9 ;  /* 0x0000000906005986 */ /* 0x0001e2000c101112 */
[----:B------:R-:W-:Y:S02]  /*54c00*/  IADD3 R4, P6, PT, R68, R161, RZ ;  /* 0x000000a144047210 */ /* 0x000fe40007fde0ff */
[----:B------:R-:W-:Y:S01]  /*54c10*/  ISETP.LT.AND P5, PT, R130, UR12, !P2 ;  /* 0x0000000c82007c0c */ /* 0x000fe2000d7a1270 */
[----:B------:R3:W-:Y:S01]  /*54c20*/  @P4 STG.E.U8 desc[UR18][R2.64], R11 ;  /* 0x0000000b02004986 */ /* 0x0007e2000c101112 */
[----:B----4-:R-:W-:Y:S01]  /*54c30*/  ISETP.GE.AND P4, PT, R5, UR8, PT ;  /* 0x0000000805007c0c */ /* 0x010fe2000bf86270 */
[----:B------:R-:W4:Y:S01]  /*54c40*/  LDCU UR8, c[0x0][0x398] ;  /* 0x00007300ff0877ac */ /* 0x000f220008000800 */
[----:B--2---:R-:W-:Y:S01]  /*54c50*/  ISETP.LT.AND P2, PT, R131, UR4, !P2 ;  /* 0x0000000483007c0c */ /* 0x004fe2000d741270 */
[----:B------:R-:W-:Y:S01]  /*54c60*/  IMAD.X R5, R8, 0x1, R162, P6 ;  /* 0x0000000108057824 */ /* 0x000fe200030e06a2 */
[----:B------:R-:W-:Y:S01]  /*54c70*/  F2FP.SATFINITE.E4M3.F32.PACK_AB_MERGE_C R55, R55, R54, RZ ;  /* 0x000000363737723e */ /* 0x000fe200048070ff */
[----:B------:R-:W2:Y:S01]  /*54c80*/  LDCU UR4, c[0x0][0x398] ;  /* 0x00007300ff0477ac */ /* 0x000ea20008000800 */
[----:B0-----:R-:W-:-:S02]  /*54c90*/  IADD3 R6, P6, PT, R68, R160, RZ ;  /* 0x000000a044067210 */ /* 0x001fc40007fde0ff */
[----:B------:R-:W-:Y:S01]  /*54ca0*/  F2FP.SATFINITE.E4M3.F32.PACK_AB_MERGE_C R119, R119, R118, RZ ;  /* 0x000000767777723e */ /* 0x000fe200048070ff */
[----:B------:R-:W-:Y:S01]  /*54cb0*/  VIADD R68, R68, UR7 ;  /* 0x0000000744447c36 */ /* 0x000fe20008000000 */
[----:B------:R-:W-:Y:S01]  /*54cc0*/  F2FP.SATFINITE.E4M3.F32.PACK_AB_MERGE_C R57, R57, R56, RZ ;  /* 0x000000383939723e */ /* 0x000fe200048070ff */
[----:B------:R-:W-:Y:S01]  /*54cd0*/  IMAD.X R7, R8, 0x1, R163, P6 ;  /* 0x0000000108077824 */ /* 0x000fe200030e06a3 */
[----:B------:R-:W-:Y:S01]  /*54ce0*/  F2FP.SATFINITE.E4M3.F32.PACK_AB_MERGE_C R121, R121, R120, RZ ;  /* 0x000000787979723e */ /* 0x000fe200048070ff */
[----:B---3--:R-:W-:Y:S01]  /*54cf0*/  VIADD R3, R0, 0x36 ;  /* 0x0000003600037836 */ /* 0x008fe20000000000 */
[----:B------:R0:W-:Y:S01]  /*54d00*/  @P5 STG.E.U8 desc[UR18][R4.64], R55 ;  /* 0x0000003704005986 */ /* 0x0001e2000c101112 */
[----:B-1----:R-:W-:Y:S01]  /*54d10*/  ISETP.LT.AND P5, PT, R130, UR10, !P0 ;  /* 0x0000000a82007c0c */ /* 0x002fe2000c7a1270 */
[----:B------:R-:W1:Y:S02]  /*54d20*/  LDCU UR10, c[0x0][0x398] ;  /* 0x00007300ff0a77ac */ /* 0x000e640008000800 */
[----:B------:R3:W-:Y:S01]  /*54d30*/  @P2 STG.E.U8 desc[UR18][R6.64], R119 ;  /* 0x0000007706002986 */ /* 0x0007e2000c101112 */
[----:B------:R-:W-:Y:S01]  /*54d40*/  ISETP.GE.AND P2, PT, R3, UR9, PT ;  /* 0x0000000903007c0c */ /* 0x000fe2000bf46270 */
[----:B------:R-:W0:Y:S01]  /*54d50*/  LDCU UR9, c[0x0][0x398] ;  /* 0x00007300ff0977ac */ /* 0x000e220008000800 */
[----:B------:R-:W-:-:S02]  /*54d60*/  SHF.R.S32.HI R8, RZ, 0x1f, R68 ;  /* 0x0000001fff087819 */ /* 0x000fc40000011444 */
[----:B------:R-:W-:Y:S02]  /*54d70*/  IADD3 R2, P6, PT, R68, R161, RZ ;  /* 0x000000a144027210 */ /* 0x000fe40007fde0ff */
[----:B------:R-:W-:Y:S02]  /*54d80*/  F2FP.SATFINITE.E4M3.F32.PACK_AB_MERGE_C R59, R59, R58, RZ ;  /* 0x0000003a3b3b723e */ /* 0x000fe400048070ff */
[----:B------:R-:W-:Y:S02]  /*54d90*/  F2FP.SATFINITE.E4M3.F32.PACK_AB_MERGE_C R123, R123, R122, RZ ;  /* 0x0000007a7b7b723e */ /* 0x000fe400048070ff */
[----:B------:R-:W-:Y:S02]  /*54da0*/  F2FP.SATFINITE.E4M3.F32.PACK_AB_MERGE_C R61, R61, R60, RZ ;  /* 0x0000003c3d3d723e */ /* 0x000fe400048070ff */
[----:B------:R-:W-:Y:S02]  /*54db0*/  F2FP.SATFINITE.E4M3.F32.PACK_AB_MERGE_C R125, R125, R124, RZ ;  /* 0x0000007c7d7d723e */ /* 0x000fe400048070ff */
[----:B------:R-:W-:Y:S01]  /*54dc0*/  F2FP.SATFINITE.E4M3.F32.PACK_AB_MERGE_C R63, R63, R62, RZ ;  /* 0x0000003e3f3f723e */ /* 0x000fe200048070ff */
[----:B------:R-:W-:Y:S01]  /*54dd0*/  VIADD R10, R0, 0x3d ;  /* 0x0000003d000a7836 */ /* 0x000fe20000000000 */
[----:B------:R-:W-:Y:S01]  /*54de0*/  PRMT R9, R55, 0x9910, RZ ;  /* 0x0000991037097816 */ /* 0x000fe200000000ff */
[----:B------:R-:W-:Y:S01]  /*54df0*/  IMAD.X R3, R8, 0x1, R162, P6 ;  /* 0x0000000108037824 */ /* 0x000fe200030e06a2 */
[----:B----4-:R-:W-:Y:S01]  /*54e00*/  ISETP.LT.AND P0, PT, R131, UR8, !P0 ;  /* 0x0000000883007c0c */ /* 0x010fe2000c701270 */
[----:B------:R-:W4:Y:S01]  /*54e10*/  LDCU UR8, c[0x0][0x398] ;  /* 0x00007300ff0877ac */ /* 0x000f220008000800 */
[----:B------:R-:W-:-:S02]  /*54e20*/  SHF.R.S32.HI R9, RZ, 0x8, R9 ;  /* 0x00000008ff097819 */ /* 0x000fc40000011409 */
[CC--:B0-----:R-:W-:Y:S01]  /*54e30*/  IADD3 R4, P6, PT, R68.reuse, R160.reuse, RZ ;  /* 0x000000a044047210 */ /* 0x0c1fe20007fde0ff */
[----:B------:R-:W-:Y:S01]  /*54e40*/  VIADD R68, R68, UR7 ;  /* 0x0000000744447c36 */ /* 0x000fe20008000000 */
[----:B------:R-:W-:Y:S01]  /*54e50*/  PRMT R11, R119, 0x9910, RZ ;  /* 0x00009910770b7816 */ /* 0x000fe200000000ff */
[----:B------:R0:W-:Y:S01]  /*54e60*/  @P5 STG.E.U8 desc[UR18][R2.64], R9 ;  /* 0x0000000902005986 */ /* 0x0001e2000c101112 */
[----:B--2---:R-:W-:Y:S01]  /*54e70*/  ISETP.LT.AND P5, PT, R130, UR4, !P3 ;  /* 0x0000000482007c0c */ /* 0x004fe2000dfa1270 */
[----:B------:R-:W-:Y:S01]  /*54e80*/  IMAD.X R5, R8, 0x1, R163, P6 ;  /* 0x0000000108057824 */ /* 0x000fe200030e06a3 */
[----:B------:R-:W-:Y:S01]  /*54e90*/  SHF.R.S32.HI R11, RZ, 0x8, R11 ;  /* 0x00000008ff0b7819 */ /* 0x000fe2000001140b */
[----:B---3--:R-:W-:Y:S01]  /*54ea0*/  VIADD R7, R0, 0x37 ;  /* 0x0000003700077836 */ /* 0x008fe20000000000 */
[----:B------:R-:W-:Y:S01]  /*54eb0*/  SHF.R.S32.HI R8, RZ, 0x1f, R68 ;  /* 0x0000001fff087819 */ /* 0x000fe20000011444 */
[----:B------:R-:W2:Y:S01]  /*54ec0*/  LDCU UR4, c[0x0][0x398] ;  /* 0x00007300ff0477ac */ /* 0x000ea20008000800 */
[----:B------:R-:W-:Y:S01]  /*54ed0*/  IADD3 R6, P6, PT, R68, R161, RZ ;  /* 0x000000a144067210 */ /* 0x000fe20007fde0ff */
[----:B------:R3:W-:Y:S01]  /*54ee0*/  @P0 STG.E.U8 desc[UR18][R4.64], R11 ;  /* 0x0000000b04000986 */ /* 0x0007e2000c101112 */
[----:B------:R-:W-:Y:S01]  /*54ef0*/  ISETP.GE.AND P0, PT, R7, UR25, PT ;  /* 0x0000001907007c0c */ /* 0x000fe2000bf06270 */
[----:B------:R-:W1:Y:S01]  /*54f00*/  LDCU UR12, c[0x0][0x398] ;  /* 0x00007300ff0c77ac */ /* 0x000e620008000800 */
[----:B------:R-:W-:Y:S01]  /*54f10*/  ISETP.LT.AND P3, PT, R131, UR9, !P3 ;  /* 0x0000000983007c0c */ /* 0x000fe2000df61270 */
[----:B------:R-:W-:Y:S01]  /*54f20*/  IMAD.X R7, R8, 0x1, R162, P6 ;  /* 0x0000000108077824 */ /* 0x000fe200030e06a2 */
[C---:B0-----:R-:W-:Y:S01]  /*54f30*/  IADD3 R2, P6, PT, R68.reuse, R160, RZ ;  /* 0x000000a044027210 */ /* 0x041fe20007fde0ff */
[----:B------:R-:W0:Y:S01]  /*54f40*/  LDCU UR9, c[0x0][0x398] ;  /* 0x00007300ff0977ac */ /* 0x000e220008000800 */
[----:B------:R-:W-:-:S02]  /*54f50*/  VIADD R68, R68, UR7 ;  /* 0x0000000744447c36 */ /* 0x000fc40008000000 */
[----:B------:R0:W-:Y:S01]  /*54f60*/  @P5 STG.E.U8 desc[UR18][R6.64], R57 ;  /* 0x0000003906005986 */ /* 0x0001e2000c101112 */
[----:B----4-:R-:W-:Y:S01]  /*54f70*/  ISETP.LT.AND P5, PT, R130, UR8, !P4 ;  /* 0x0000000882007c0c */ /* 0x010fe2000e7a1270 */
[----:B------:R-:W-:Y:S01]  /*54f80*/  IMAD.X R3, R8, 0x1, R163, P6 ;  /* 0x0000000108037824 */ /* 0x000fe200030e06a3 */
[----:B------:R-:W-:Y:S01]  /*54f90*/  SHF.R.S32.HI R8, RZ, 0x1f, R68 ;  /* 0x0000001fff087819 */ /* 0x000fe20000011444 */
[----:B---3--:R-:W-:Y:S01]  /*54fa0*/  VIADD R5, R0, 0x38 ;  /* 0x0000003800057836 */ /* 0x008fe20000000000 */
[----:B------:R-:W-:Y:S01]  /*54fb0*/  IADD3 R4, P6, PT, R68, R161, RZ ;  /* 0x000000a144047210 */ /* 0x000fe20007fde0ff */
[----:B------:R-:W3:Y:S01]  /*54fc0*/  LDCU UR8, c[0x0][0x398] ;  /* 0x00007300ff0877ac */ /* 0x000ee20008000800 */
[----:B------:R-:W-:Y:S01]  /*54fd0*/  PRMT R9, R57, 0x9910, RZ ;  /* 0x0000991039097816 */ /* 0x000fe200000000ff */
[----:B------:R4:W-:Y:S01]  /*54fe0*/  @P3 STG.E.U8 desc[UR18][R2.64], R121 ;  /* 0x0000007902003986 */ /* 0x0009e2000c101112 */
[----:B------:R-:W-:Y:S01]  /*54ff0*/  ISETP.GE.AND P3, PT, R5, UR23, PT ;  /* 0x0000001705007c0c */ /* 0x000fe2000bf66270 */
[----:B------:R-:W-:Y:S01]  /*55000*/  IMAD.X R5, R8, 0x1, R162, P6 ;  /* 0x0000000108057824 */ /* 0x000fe200030e06a2 */
[----:B--2---:R-:W-:Y:S01]  /*55010*/  ISETP.LT.AND P4, PT, R131, UR4, !P4 ;  /* 0x0000000483007c0c */ /* 0x004fe2000e781270 */
[----:B------:R-:W2:Y:S01]  /*55020*/  LDCU UR4, c[0x0][0x398] ;  /* 0x00007300ff0477ac */ /* 0x000ea20008000800 */
[----:B------:R-:W-:-:S02]  /*55030*/  SHF.R.S32.HI R9, RZ, 0x8, R9 ;  /* 0x00000008ff097819 */ /* 0x000fc40000011409 */
[C---:B0-----:R-:W-:Y:S01]  /*55040*/  IADD3 R6, P6, PT, R68.reuse, R160, RZ ;  /* 0x000000a044067210 */ /* 0x041fe20007fde0ff */
[----:B------:R-:W-:Y:S01]  /*55050*/  VIADD R68, R68, UR7 ;  /* 0x0000000744447c36 */ /* 0x000fe20008000000 */
[----:B------:R-:W-:Y:S01]  /*55060*/  PRMT R11, R121, 0x9910, RZ ;  /* 0x00009910790b7816 */ /* 0x000fe200000000ff */
[----:B------:R0:W-:Y:S01]  /*55070*/  @P5 STG.E.U8 desc[UR18][R4.64], R9 ;  /* 0x0000000904005986 */ /* 0x0001e2000c101112 */
[----:B------:R-:W-:Y:S01]  /*55080*/  ISETP.LT.AND P5, PT, R130, UR9, !P2 ;  /* 0x0000000982007c0c */ /* 0x000fe2000d7a1270 */
[----:B------:R-:W-:Y:S01]  /*55090*/  IMAD.X R7, R8, 0x1, R163, P6 ;  /* 0x0000000108077824 */ /* 0x000fe200030e06a3 */
[----:B------:R-:W-:Y:S01]  /*550a0*/  SHF.R.S32.HI R11, RZ, 0x8, R11 ;  /* 0x00000008ff0b7819 */ /* 0x000fe2000001140b */
[----:B----4-:R-:W-:Y:S01]  /*550b0*/  VIADD R3, R0, 0x39 ;  /* 0x0000003900037836 */ /* 0x010fe20000000000 */
[----:B------:R-:W-:Y:S01]  /*550c0*/  SHF.R.S32.HI R8, RZ, 0x1f, R68 ;  /* 0x0000001fff087819 */ /* 0x000fe20000011444 */
[----:B------:R-:W4:Y:S01]  /*550d0*/  LDCU UR9, c[0x0][0x398] ;  /* 0x00007300ff0977ac */ /* 0x000f220008000800 */
[----:B------:R-:W-:Y:S01]  /*550e0*/  IADD3 R2, P6, PT, R68, R161, RZ ;  /* 0x000000a144027210 */ /* 0x000fe20007fde0ff */
[----:B------:R1:W-:Y:S01]  /*550f0*/  @P4 STG.E.U8 desc[UR18][R6.64], R11 ;  /* 0x0000000b06004986 */ /* 0x0003e2000c101112 */
[----:B------:R-:W-:-:S02]  /*55100*/  ISETP.GE.AND P4, PT, R3, UR21, PT ;  /* 0x0000001503007c0c */ /* 0x000fc4000bf86270 */
[----:B---3--:R-:W-:Y:S01]  /*55110*/  ISETP.LT.AND P2, PT, R131, UR8, !P2 ;  /* 0x0000000883007c0c */ /* 0x008fe2000d741270 */
[----:B------:R-:W-:Y:S01]  /*55120*/  IMAD.X R3, R8, 0x1, R162, P6 ;  /* 0x0000000108037824 */ /* 0x000fe200030e06a2 */
[----:B------:R-:W3:Y:S01]  /*55130*/  LDCU UR8, c[0x0][0x398] ;  /* 0x00007300ff0877ac */ /* 0x000ee20008000800 */
[C---:B0-----:R-:W-:Y:S01]  /*55140*/  IADD3 R4, P6, PT, R68.reuse, R160, RZ ;  /* 0x000000a044047210 */ /* 0x041fe20007fde0ff */
[----:B------:R-:W-:Y:S02]  /*55150*/  VIADD R68, R68, UR7 ;  /* 0x0000000744447c36 */ /* 0x000fe40008000000 */
[----:B------:R0:W-:Y:S01]  /*55160*/  @P5 STG.E.U8 desc[UR18][R2.64], R59 ;  /* 0x0000003b02005986 */ /* 0x0001e2000c101112 */
[----:B--2---:R-:W-:Y:S01]  /*55170*/  ISETP.LT.AND P5, PT, R130, UR4, !P0 ;  /* 0x0000000482007c0c */ /* 0x004fe2000c7a1270 */
[----:B------:R-:W-:Y:S01]  /*55180*/  IMAD.X R5, R8, 0x1, R163, P6 ;  /* 0x0000000108057824 */ /* 0x000fe200030e06a3 */
[----:B------:R-:W-:Y:S01]  /*55190*/  SHF.R.S32.HI R8, RZ, 0x1f, R68 ;  /* 0x0000001fff087819 */ /* 0x000fe20000011444 */
[----:B-1----:R-:W-:Y:S01]  /*551a0*/  VIADD R7, R0, 0x3a ;  /* 0x0000003a00077836 */ /* 0x002fe20000000000 */
[----:B------:R-:W-:Y:S01]  /*551b0*/  IADD3 R6, P6, PT, R68, R161, RZ ;  /* 0x000000a144067210 */ /* 0x000fe20007fde0ff */
[----:B------:R-:W1:Y:S01]  /*551c0*/  LDCU UR4, c[0x0][0x398] ;  /* 0x00007300ff0477ac */ /* 0x000e620008000800 */
[----:B------:R-:W-:Y:S01]  /*551d0*/  PRMT R9, R59, 0x9910, RZ ;  /* 0x000099103b097816 */ /* 0x000fe200000000ff */
[----:B------:R2:W-:Y:S01]  /*551e0*/  @P2 STG.E.U8 desc[UR18][R4.64], R123 ;  /* 0x0000007b04002986 */ /* 0x0005e2000c101112 */
[----:B------:R-:W-:Y:S01]  /*551f0*/  ISETP.GE.AND P2, PT, R7, UR17, PT ;  /* 0x0000001107007c0c */ /* 0x000fe2000bf46270 */
[----:B------:R-:W-:Y:S01]  /*55200*/  IMAD.X R7, R8, 0x1, R162, P6 ;  /* 0x0000000108077824 */ /* 0x000fe200030e06a2 */
[----:B------:R-:W-:-:S02]  /*55210*/  SHF.R.S32.HI R9, RZ, 0x8, R9 ;  /* 0x00000008ff097819 */ /* 0x000fc40000011409 */
[----:B----4-:R-:W-:Y:S01]  /*55220*/  ISETP.LT.AND P0, PT, R131, UR9, !P0 ;  /* 0x0000000983007c0c */ /* 0x010fe2000c701270 */
[----:B------:R-:W4:Y:S01]  /*55230*/  LDCU UR9, c[0x0][0x398] ;  /* 0x00007300ff0977ac */ /* 0x000f220008000800 */
[C---:B0-----:R-:W-:Y:S01]  /*55240*/  IADD3 R2, P6, PT, R68.reuse, R160, RZ ;  /* 0x000000a044027210 */ /* 0x041fe20007fde0ff */
[----:B------:R-:W-:Y:S01]  /*55250*/  VIADD R68, R68, UR7 ;  /* 0x0000000744447c36 */ /* 0x000fe20008000000 */
[----:B------:R0:W-:Y:S01]  /*55260*/  @P5 STG.E.U8 desc[UR18][R6.64], R9 ;  /* 0x0000000906005986 */ /* 0x0001e2000c101112 */
[----:B------:R-:W-:Y:S02]  /*55270*/  PRMT R11, R123, 0x9910, RZ ;  /* 0x000099107b0b7816 */ /* 0x000fe400000000ff */
[----:B---3--:R-:W-:Y:S01]  /*55280*/  ISETP.LT.AND P5, PT, R130, UR8, !P3 ;  /* 0x0000000882007c0c */ /* 0x008fe2000dfa1270 */
[----:B------:R-:W-:Y:S01]  /*55290*/  IMAD.X R3, R8, 0x1, R163, P6 ;  /* 0x0000000108037824 */ /* 0x000fe200030e06a3 */
[----:B------:R-:W-:Y:S01]  /*552a0*/  SHF.R.S32.HI R8, RZ, 0x1f, R68 ;  /* 0x0000001fff087819 */ /* 0x000fe20000011444 */
[----:B------:R-:W3:Y:S01]  /*552b0*/  LDCU UR8, c[0x0][0x398] ;  /* 0x00007300ff0877ac */ /* 0x000ee20008000800 */
[----:B--2---:R-:W-:-:S02]  /*552c0*/  IADD3 R4, P6, PT, R68, R161, RZ ;  /* 0x000000a144047210 */ /* 0x004fc40007fde0ff */
[----:B------:R-:W-:Y:S01]  /*552d0*/  SHF.R.S32.HI R11, RZ, 0x8, R11 ;  /* 0x00000008ff0b7819 */ /* 0x000fe2000001140b */
[----:B0-----:R-:W-:Y:S02]  /*552e0*/  VIADD R6, R0, 0x3b ;  /* 0x0000003b00067836 */ /* 0x001fe40000000000 */
[----:B------:R-:W-:Y:S02]  /*552f0*/  IMAD.X R5, R8, 0x1, R162, P6 ;  /* 0x0000000108057824 */ /* 0x000fe400030e06a2 */
[----:B------:R0:W-:Y:S01]  /*55300*/  @P0 STG.E.U8 desc[UR18][R2.64], R11 ;  /* 0x0000000b02000986 */ /* 0x0001e2000c101112 */
[----:B-1----:R-:W-:Y:S01]  /*55310*/  ISETP.LT.AND P3, PT, R131, UR4, !P3 ;  /* 0x0000000483007c0c */ /* 0x002fe2000df61270 */
[----:B------:R-:W1:Y:S01]  /*55320*/  LDCU UR4, c[0x0][0x398] ;  /* 0x00007300ff0477ac */ /* 0x000e620008000800 */
[----:B------:R-:W-:Y:S02]  /*55330*/  ISETP.GE.AND P0, PT, R6, UR15, PT ;  /* 0x0000000f06007c0c */ /* 0x000fe4000bf06270 */
[C---:B------:R-:W-:Y:S01]  /*55340*/  IADD3 R6, P6, PT, R68.reuse, R160, RZ ;  /* 0x000000a044067210 */ /* 0x040fe20007fde0ff */
[----:B------:R-:W-:Y:S01]  /*55350*/  VIADD R68, R68, UR7 ;  /* 0x0000000744447c36 */ /* 0x000fe20008000000 */
[----:B------:R2:W-:Y:S01]  /*55360*/  @P5 STG.E.U8 desc[UR18][R4.64], R61 ;  /* 0x0000003d04005986 */ /* 0x0005e2000c101112 */
[----:B----4-:R-:W-:Y:S01]  /*55370*/  ISETP.LT.AND P5, PT, R130, UR9, !P4 ;  /* 0x0000000982007c0c */ /* 0x010fe2000e7a1270 */
[----:B------:R-:W4:Y:S01]  /*55380*/  LDCU UR9, c[0x0][0x398] ;  /* 0x00007300ff0977ac */ /* 0x000f220008000800 */
[----:B------:R-:W-:Y:S01]  /*55390*/  IMAD.X R7, R8, 0x1, R163, P6 ;  /* 0x0000000108077824 */ /* 0x000fe200030e06a3 */
[----:B------:R-:W-:-:S02]  /*553a0*/  SHF.R.S32.HI R8, RZ, 0x1f, R68 ;  /* 0x0000001fff087819 */ /* 0x000fc40000011444 */
[----:B0-----:R-:W-:Y:S02]  /*553b0*/  IADD3 R2, P6, PT, R68, R161, RZ ;  /* 0x000000a144027210 */ /* 0x001fe40007fde0ff */
[----:B------:R-:W-:-:S03]  /*553c0*/  PRMT R9, R61, 0x9910, RZ ;  /* 0x000099103d097816 */ /* 0x000fc600000000ff */
[----:B------:R-:W-:Y:S01]  /*553d0*/  IMAD.X R3, R8, 0x1, R162, P6 ;  /* 0x0000000108037824 */ /* 0x000fe200030e06a2 */
[----:B------:R-:W-:Y:S01]  /*553e0*/  SHF.R.S32.HI R9, RZ, 0x8, R9 ;  /* 0x00000008ff097819 */ /* 0x000fe20000011409 */
[----:B--2---:R-:W-:Y:S01]  /*553f0*/  VIADD R4, R0, 0x3c ;  /* 0x0000003c00047836 */ /* 0x004fe20000000000 */
[----:B---3--:R-:W-:Y:S01]  /*55400*/  ISETP.LT.AND P4, PT, R131, UR8, !P4 ;  /* 0x0000000883007c0c */ /* 0x008fe2000e781270 */
[----:B------:R0:W-:Y:S01]  /*55410*/  @P3 STG.E.U8 desc[UR18][R6.64], R125 ;  /* 0x0000007d06003986 */ /* 0x0001e2000c101112 */
[----:B------:R-:W2:Y:S02]  /*55420*/  LDCU UR8, c[0x0][0x398] ;  /* 0x00007300ff0877ac */ /* 0x000ea40008000800 */
[----:B------:R-:W-:Y:S01]  /*55430*/  ISETP.GE.AND P3, PT, R4, UR13, PT ;  /* 0x0000000d04007c0c */ /* 0x000fe2000bf66270 */
[----:B------:R3:W-:Y:S01]  /*55440*/  @P5 STG.E.U8 desc[UR18][R2.64], R9 ;  /* 0x0000000902005986 */ /* 0x0007e2000c101112 */
[C---:B------:R-:W-:Y:S01]  /*55450*/  IADD3 R4, P6, PT, R68.reuse, R160, RZ ;  /* 0x000000a044047210 */ /* 0x040fe20007fde0ff */
[----:B------:R-:W-:Y:S01]  /*55460*/  VIADD R68, R68, UR7 ;  /* 0x0000000744447c36 */ /* 0x000fe20008000000 */
[----:B------:R-:W-:-:S02]  /*55470*/  PRMT R11, R125, 0x9910, RZ ;  /* 0x000099107d0b7816 */ /* 0x000fc400000000ff */
[----:B------:R-:W-:Y:S01]  /*55480*/  ISETP.LT.AND P5, PT, R130, UR10, !P2 ;  /* 0x0000000a82007c0c */ /* 0x000fe2000d7a1270 */
[----:B------:R-:W-:Y:S01]  /*55490*/  IMAD.X R5, R8, 0x1, R163, P6 ;  /* 0x0000000108057824 */ /* 0x000fe200030e06a3 */
[----:B-1----:R-:W-:Y:S01]  /*554a0*/  ISETP.LT.AND P2, PT, R131, UR4, !P2 ;  /* 0x0000000483007c0c */ /* 0x002fe2000d741270 */
[----:B------:R-:W1:Y:S01]  /*554b0*/  LDCU UR4, c[0x0][0x398] ;  /* 0x00007300ff0477ac */ /* 0x000e620008000800 */
[----:B------:R-:W-:Y:S02]  /*554c0*/  SHF.R.S32.HI R11, RZ, 0x8, R11 ;  /* 0x00000008ff0b7819 */ /* 0x000fe4000001140b */
[----:B0-----:R-:W-:Y:S01]  /*554d0*/  SHF.R.S32.HI R7, RZ, 0x1f, R68 ;  /* 0x0000001fff077819 */ /* 0x001fe20000011444 */
[----:B------:R-:W0:Y:S01]  /*554e0*/  LDCU UR10, c[0x0][0x398] ;  /* 0x00007300ff0a77ac */ /* 0x000e220008000800 */
[C---:B---3--:R-:W-:Y:S01]  /*554f0*/  IADD3 R2, P6, PT, R68.reuse, R161, RZ ;  /* 0x000000a144027210 */ /* 0x048fe20007fde0ff */
[----:B------:R3:W-:Y:S01]  /*55500*/  @P4 STG.E.U8 desc[UR18][R4.64], R11 ;  /* 0x0000000b04004986 */ /* 0x0007e2000c101112 */
[C---:B------:R-:W-:Y:S01]  /*55510*/  IADD3 R6, P4, PT, R68.reuse, R160, RZ ;  /* 0x000000a044067210 */ /* 0x040fe20007f9e0ff */
[----:B------:R-:W-:-:S02]  /*55520*/  VIADD R68, R68, UR7 ;  /* 0x0000000744447c36 */ /* 0x000fc40008000000 */
[----:B------:R-:W-:Y:S01]  /*55530*/  IMAD.X R3, R7, 0x1, R162, P6 ;  /* 0x0000000107037824 */ /* 0x000fe200030e06a2 */
[----:B------:R-:W-:Y:S01]  /*55540*/  F2FP.SATFINITE.E4M3.F32.PACK_AB_MERGE_C R127, R127, R126, RZ ;  /* 0x0000007e7f7f723e */ /* 0x000fe200048070ff */
[----:B------:R-:W-:Y:S01]  /*55550*/  IMAD.X R7, R7, 0x1, R163, P4 ;  /* 0x0000000107077824 */ /* 0x000fe200020e06a3 */
[----:B--2---:R-:W-:Y:S01]  /*55560*/  ISETP.LT.AND P4, PT, R130, UR8, !P0 ;  /* 0x0000000882007c0c */ /* 0x004fe2000c781270 */
[----:B------:R-:W2:Y:S01]  /*55570*/  LDCU UR8, c[0x0][0x398] ;  /* 0x00007300ff0877ac */ /* 0x000ea20008000800 */
[----:B------:R0:W-:Y:S01]  /*55580*/  @P5 STG.E.U8 desc[UR18][R2.64], R63 ;  /* 0x0000003f02005986 */ /* 0x0001e2000c101112 */
[----:B---3--:R-:W-:Y:S01]  /*55590*/  VIADD R5, R0, 0x3e ;  /* 0x0000003e00057836 */ /* 0x008fe20000000000 */
[----:B------:R-:W-:Y:S02]  /*555a0*/  SHF.R.S32.HI R0, RZ, 0x1f, R68 ;  /* 0x0000001fff007819 */ /* 0x000fe40000011444 */
[----:B------:R-:W-:Y:S01]  /*555b0*/  IADD3 R4, P5, PT, R68, R161, RZ ;  /* 0x000000a144047210 */ /* 0x000fe20007fbe0ff */
[----:B------:R3:W-:Y:S01]  /*555c0*/  @P2 STG.E.U8 desc[UR18][R6.64], R127 ;  /* 0x0000007f06002986 */ /* 0x0007e2000c101112 */
[----:B------:R-:W-:-:S02]  /*555d0*/  PRMT R9, R63, 0x9910, RZ ;  /* 0x000099103f097816 */ /* 0x000fc400000000ff */
[----:B-1----:R-:W-:Y:S01]  /*555e0*/  ISETP.LT.AND P0, PT, R131, UR4, !P0 ;  /* 0x0000000483007c0c */ /* 0x002fe2000c701270 */
[----:B------:R-:W1:Y:S01]  /*555f0*/  LDCU UR4, c[0x0][0x398] ;  /* 0x00007300ff0477ac */ /* 0x000e620008000800 */
[----:B------:R-:W-:Y:S01]  /*55600*/  ISETP.GE.AND P2, PT, R5, UR5, PT ;  /* 0x0000000505007c0c */ /* 0x000fe2000bf46270 */
[----:B------:R-:W-:Y:S01]  /*55610*/  IMAD.X R5, R0, 0x1, R162, P5 ;  /* 0x0000000100057824 */ /* 0x000fe200028e06a2 */
[CC--:B0-----:R-:W-:Y:S02]  /*55620*/  IADD3 R2, P5, PT, R68.reuse, R160.reuse, RZ ;  /* 0x000000a044027210 */ /* 0x0c1fe40007fbe0ff */
[----:B------:R-:W-:Y:S02]  /*55630*/  SHF.R.S32.HI R9, RZ, 0x8, R9 ;  /* 0x00000008ff097819 */ /* 0x000fe40000011409 */
[----:B------:R-:W-:Y:S01]  /*55640*/  PRMT R11, R127, 0x9910, RZ ;  /* 0x000099107f0b7816 */ /* 0x000fe200000000ff */
[----:B------:R-:W-:Y:S01]  /*55650*/  VIADD R68, R68, UR7 ;  /* 0x0000000744447c36 */ /* 0x000fe20008000000 */
[----:B------:R-:W-:Y:S01]  /*55660*/  ISETP.GE.AND P6, PT, R10, UR11, PT ;  /* 0x0000000b0a007c0c */ /* 0x000fe2000bfc6270 */
[----:B------:R-:W-:Y:S01]  /*55670*/  IMAD.X R3, R0, 0x1, R163, P5 ;  /* 0x0000000100037824 */ /* 0x000fe200028e06a3 */
[----:B------:R-:W-:Y:S01]  /*55680*/  SHF.R.S32.HI R11, RZ, 0x8, R11 ;  /* 0x00000008ff0b7819 */ /* 0x000fe2000001140b */
[----:B------:R0:W-:Y:S01]  /*55690*/  @P4 STG.E.U8 desc[UR18][R4.64], R9 ;  /* 0x0000000904004986 */ /* 0x0001e2000c101112 */
[----:B----4-:R-:W-:Y:S01]  /*556a0*/  ISETP.LT.AND P4, PT, R130, UR9, !P3 ;  /* 0x0000000982007c0c */ /* 0x010fe2000df81270 */
[----:B------:R-:W4:Y:S01]  /*556b0*/  LDCU UR11, c[0x0][0x398] ;  /* 0x00007300ff0b77ac */ /* 0x000f220008000800 */
[----:B------:R-:W-:Y:S01]  /*556c0*/  ISETP.LT.AND P3, PT, R131, UR10, !P3 ;  /* 0x0000000a83007c0c */ /* 0x000fe2000df61270 */
[----:B------:R1:W-:Y:S01]  /*556d0*/  @P0 STG.E.U8 desc[UR18][R2.64], R11 ;  /* 0x0000000b02000986 */ /* 0x0003e2000c101112 */
[----:B------:R-:W-:Y:S01]  /*556e0*/  SHF.R.S32.HI R0, RZ, 0x1f, R68 ;  /* 0x0000001fff007819 */ /* 0x000fe20000011444 */
[----:B------:R-:W1:Y:S01]  /*556f0*/  LDCU UR5, c[0x0][0x398] ;  /* 0x00007300ff0577ac */ /* 0x000e620008000800 */
[C---:B---3--:R-:W-:Y:S01]  /*55700*/  IADD3 R6, P5, PT, R68.reuse, R161, RZ ;  /* 0x000000a144067210 */ /* 0x048fe20007fbe0ff */
[----:B------:R-:W3:Y:S01]  /*55710*/  LDCU UR9, c[0x0][0x398] ;  /* 0x00007300ff0977ac */ /* 0x000ee20008000800 */
[----:B0-----:R-:W-:-:S03]  /*55720*/  IADD3 R4, P0, PT, R68, R160, RZ ;  /* 0x000000a044047210 */ /* 0x001fc60007f1e0ff */
[----:B------:R-:W-:Y:S01]  /*55730*/  IMAD.X R7, R0, 0x1, R162, P5 ;  /* 0x0000000100077824 */ /* 0x000fe200028e06a2 */
[----:B------:R-:W-:Y:S01]  /*55740*/  F2FP.SATFINITE.E4M3.F32.PACK_AB_MERGE_C R65, R65, R64, RZ ;  /* 0x000000404141723e */ /* 0x000fe200048070ff */
[----:B------:R-:W-:Y:S01]  /*55750*/  VIADD R68, R68, UR7 ;  /* 0x0000000744447c36 */ /* 0x000fe20008000000 */
[----:B------:R-:W-:Y:S01]  /*55760*/  F2FP.SATFINITE.E4M3.F32.PACK_AB_MERGE_C R129, R129, R128, RZ ;  /* 0x000000808181723e */ /* 0x000fe200048070ff */
[----:B------:R-:W-:Y:S02]  /*55770*/  IMAD.X R5, R0, 0x1, R163, P0 ;  /* 0x0000000100057824 */ /* 0x000fe400000e06a3 */
[----:B------:R0:W-:Y:S01]  /*55780*/  @P4 STG.E.U8 desc[UR18][R6.64], R65 ;  /* 0x0000004106004986 */ /* 0x0001e2000c101112 */
[----:B------:R-:W-:-:S03]  /*55790*/  SHF.R.S32.HI R0, RZ, 0x1f, R68 ;  /* 0x0000001fff007819 */ /* 0x000fc60000011444 */
[----:B------:R0:W-:Y:S01]  /*557a0*/  @P3 STG.E.U8 desc[UR18][R4.64], R129 ;  /* 0x0000008104003986 */ /* 0x0001e2000c101112 */
[----:B-1----:R-:W-:Y:S02]  /*557b0*/  IADD3 R2, P3, PT, R68, R161, RZ ;  /* 0x000000a144027210 */ /* 0x002fe40007f7e0ff */
[C---:B----4-:R-:W-:Y:S02]  /*557c0*/  ISETP.LT.AND P0, PT, R130.reuse, UR11, !P1 ;  /* 0x0000000b82007c0c */ /* 0x050fe4000cf01270 */
[----:B------:R-:W-:Y:S01]  /*557d0*/  ISETP.LT.AND P5, PT, R130, UR4, !P6 ;  /* 0x0000000482007c0c */ /* 0x000fe2000f7a1270 */
[----:B------:R-:W-:Y:S01]  /*557e0*/  IMAD.X R3, R0, 0x1, R162, P3 ;  /* 0x0000000100037824 */ /* 0x000fe200018e06a2 */
[----:B--2---:R-:W-:Y:S02]  /*557f0*/  ISETP.LT.AND P3, PT, R130, UR8, !P2 ;  /* 0x0000000882007c0c */ /* 0x004fe4000d761270 */
[----:B------:R-:W2:Y:S01]  /*55800*/  LDL.LU R130, [R1+0x19bc] ;  /* 0x0019bc0001827983 */ /* 0x000ea20000300800 */
[----:B------:R-:W-:-:S02]  /*55810*/  ISETP.LT.AND P1, PT, R131, UR12, !P1 ;  /* 0x0000000c83007c0c */ /* 0x000fc4000cf21270 */
[C---:B------:R-:W-:Y:S02]  /*55820*/  ISETP.LT.AND P6, PT, R131.reuse, UR5, !P6 ;  /* 0x0000000583007c0c */ /* 0x040fe4000f7c1270 */
[----:B---3--:R-:W-:Y:S02]  /*55830*/  ISETP.LT.AND P2, PT, R131, UR9, !P2 ;  /* 0x0000000983007c0c */ /* 0x008fe4000d741270 */
[----:B------:R-:W2:Y:S01]  /*55840*/  LDL.LU R131, [R1+0x19b8] ;  /* 0x0019b80001837983 */ /* 0x000ea20000300800 */
[C---:B------:R-:W-:Y:S01]  /*55850*/  IADD3 R8, P4, PT, R68.reuse, R160, RZ ;  /* 0x000000a044087210 */ /* 0x040fe20007f9e0ff */
[----:B------:R-:W-:-:S04]  /*55860*/  VIADD R68, R68, UR7 ;  /* 0x0000000744447c36 */ /* 0x000fc80008000000 */
[----:B------:R-:W-:Y:S01]  /*55870*/  IMAD.X R9, R0, 0x1, R163, P4 ;  /* 0x0000000100097824 */ /* 0x000fe200020e06a3 */
[----:B------:R-:W-:Y:S02]  /*55880*/  SHF.R.S32.HI R0, RZ, 0x1f, R68 ;  /* 0x0000001fff007819 */ /* 0x000fe40000011444 */
[----:B0-----:R-:W-:-:S05]  /*55890*/  IADD3 R6, P4, PT, R68, R161, RZ ;  /* 0x000000a144067210 */ /* 0x001fca0007f9e0ff */
[----:B------:R-:W-:Y:S01]  /*558a0*/  IMAD.X R7, R0, 0x1, R162, P4 ;  /* 0x0000000100077824 */ /* 0x000fe200020e06a2 */
[C---:B------:R-:W-:Y:S01]  /*558b0*/  IADD3 R4, P4, PT, R68.reuse, R160, RZ ;  /* 0x000000a044047210 */ /* 0x040fe20007f9e0ff */
[----:B------:R-:W-:Y:S01]  /*558c0*/  VIADD R68, R68, UR7 ;  /* 0x0000000744447c36 */ /* 0x000fe20008000000 */
[----:B------:R-:W-:-:S03]  /*558d0*/  PRMT R13, R65, 0x9910, RZ ;  /* 0x00009910410d7816 */ /* 0x000fc600000000ff */
[----:B------:R-:W-:Y:S01]  /*558e0*/  IMAD.X R5, R0, 0x1, R163, P4 ;  /* 0x0000000100057824 */ /* 0x000fe200020e06a3 */
[----:B------:R-:W-:Y:S02]  /*558f0*/  IADD3 R10, P4, PT, R68, R161, RZ ;  /* 0x000000a1440a7210 */ /* 0x000fe40007f9e0ff */
[----:B------:R-:W-:Y:S02]  /*55900*/  SHF.R.S32.HI R0, RZ, 0x1f, R68 ;  /* 0x0000001fff007819 */ /* 0x000fe40000011444 */
[----:B------:R-:W-:Y:S02]  /*55910*/  F2FP.SATFINITE.E4M3.F32.PACK_AB_MERGE_C R67, R67, R66, RZ ;  /* 0x000000424343723e */ /* 0x000fe400048070ff */
[----:B------:R-:W-:Y:S01]  /*55920*/  PRMT R15, R129, 0x9910, RZ ;  /* 0x00009910810f7816 */ /* 0x000fe200000000ff */
[----:B------:R-:W-:Y:S01]  /*55930*/  IMAD.X R11, R0, 0x1, R162, P4 ;  /* 0x00000001000b7824 */ /* 0x000fe200020e06a2 */
[----:B------:R-:W-:Y:S02]  /*55940*/  IADD3 R160, P4, PT, R68, R160, RZ ;  /* 0x000000a044a07210 */ /* 0x000fe40007f9e0ff */
[----:B------:R-:W-:-:S02]  /*55950*/  SHF.R.S32.HI R13, RZ, 0x8, R13 ;  /* 0x00000008ff0d7819 */ /* 0x000fc4000001140d */
[----:B------:R-:W-:Y:S02]  /*55960*/  PRMT R17, R67, 0x9910, RZ ;  /* 0x0000991043117816 */ /* 0x000fe400000000ff */
[----:B------:R-:W-:Y:S01]  /*55970*/  SHF.R.S32.HI R15, RZ, 0x8, R15 ;  /* 0x00000008ff0f7819 */ /* 0x000fe2000001140f */
[----:B------:R-:W-:Y:S01]  /*55980*/  IMAD.X R161, R0, 0x1, R163, P4 ;  /* 0x0000000100a17824 */ /* 0x000fe200020e06a3 */
[----:B------:R-:W-:Y:S01]  /*55990*/  SHF.R.S32.HI R17, RZ, 0x8, R17 ;  /* 0x00000008ff117819 */ /* 0x000fe20000011411 */
[----:B------:R0:W-:Y:S04]  /*559a0*/  @P5 STG.E.U8 desc[UR18][R2.64], R13 ;  /* 0x0000000d02005986 */ /* 0x0001e8000c101112 */
[----:B------:R0:W-:Y:S04]  /*559b0*/  @P6 STG.E.U8 desc[UR18][R8.64], R15 ;  /* 0x0000000f08006986 */ /* 0x0001e8000c101112 */
[----:B------:R0:W-:Y:S01]  /*559c0*/  @P3 STG.E.U8 desc[UR18][R6.64], R67 ;  /* 0x0000004306003986 */ /* 0x0001e2000c101112 */
[----:B--2---:R-:W-:-:S04]  /*559d0*/  F2FP.SATFINITE.E4M3.F32.PACK_AB_MERGE_C R131, R131, R130, RZ ;  /* 0x000000828383723e */ /* 0x004fc800048070ff */
[----:B------:R-:W-:Y:S01]  /*559e0*/  PRMT R19, R131, 0x9910, RZ ;  /* 0x0000991083137816 */ /* 0x000fe200000000ff */
[----:B------:R0:W-:Y:S03]  /*559f0*/  @P2 STG.E.U8 desc[UR18][R4.64], R131 ;  /* 0x0000008304002986 */ /* 0x0001e6000c101112 */
[----:B------:R-:W-:Y:S01]  /*55a00*/  SHF.R.S32.HI R19, RZ, 0x8, R19 ;  /* 0x00000008ff137819 */ /* 0x000fe20000011413 */
[----:B------:R0:W-:Y:S04]  /*55a10*/  @P0 STG.E.U8 desc[UR18][R10.64], R17 ;  /* 0x000000110a000986 */ /* 0x0001e8000c101112 */
[----:B------:R0:W-:Y:S01]  /*55a20*/  @P1 STG.E.U8 desc[UR18][R160.64], R19 ;  /* 0x00000013a0001986 */ /* 0x0001e2000c101112 */
[----:B------:R-:W-:Y:S06]  /*55a30*/  BAR.SYNC.DEFER_BLOCKING 0x0 ;  /* 0x0000000000007b1d */ /* 0x000fec0000010000 */
[----:B------:R-:W-:Y:S05]  /*55a40*/  BRA.U UP0, `(.L_x_13) ;  /* 0x0000000100a07547 */ /* 0x000fea000b800000 */
[----:B------:R-:W1:Y:S01]  /*55a50*/  S2UR UR5, SR_CgaCtaId ;  /* 0x00000000000579c3 */ /* 0x000e620000008800 */
[----:B------:R-:W-:Y:S01]  /*55a60*/  NOP ;  /* 0x0000000000007918 */ /* 0x000fe20000000000 */
[----:B------:R-:W-:Y:S01]  /*55a70*/  UMOV UR4, 0x50 ;  /* 0x0000005000047882 */ /* 0x000fe20000000000 */
[----:B------:R-:W-:Y:S02]  /*55a80*/  IMAD.U32 R0, RZ, RZ, UR6 ;  /* 0x00000006ff007e24 */ /* 0x000fe4000f8e00ff */
[----:B0-----:R-:W-:Y:S02]  /*55a90*/  IMAD.MOV.U32 R3, RZ, RZ, 0xf ;  /* 0x0000000fff037424 */ /* 0x001fe400078e00ff */
[----:B------:R-:W-:Y:S01]  /*55aa0*/  IMAD.MOV.U32 R7, RZ, RZ, 0x1 ;  /* 0x00000001ff077424 */ /* 0x000fe200078e00ff */
[----:B------:R-:W-:-:S04]  /*55ab0*/  LOP3.LUT R0, R0, 0xffff, RZ, 0xc0, !PT ;  /* 0x0000ffff00007812 */ /* 0x000fc800078ec0ff */
[----:B------:R-:W-:-:S05]  /*55ac0*/  SHF.R.U32.HI R0, RZ, 0x5, R0 ;  /* 0x00000005ff007819 */ /* 0x000fca0000011600 */
[----:B------:R-:W-:Y:S01]  /*55ad0*/  VIADD R2, R0, 0x10 ;  /* 0x0000001000027836 */ /* 0x000fe20000000000 */
[----:B------:R-:W-:Y:S01]  /*55ae0*/  SHF.L.U32 R0, R3, R0, RZ ;  /* 0x0000000003007219 */ /* 0x000fe200000006ff */
[----:B-1----:R-:W-:-:S03]  /*55af0*/  ULEA UR7, UR5, UR4, 0x18 ;  /* 0x0000000405077291 */ /* 0x002fc6000f8ec0ff */
[----:B------:R-:W-:-:S04]  /*55b00*/  SHF.L.U32 R3, R7, R2, RZ ;  /* 0x0000000207037219 */ /* 0x000fc800000006ff */
[----:B------:R-:W-:Y:S02]  /*55b10*/  LOP3.LUT R0, R3, R0, RZ, 0xfc, !PT ;  /* 0x0000000003007212 */ /* 0x000fe400078efcff */
[----:B------:R-:W0:Y:S02]  /*55b20*/  LDS R5, [UR7] ;  /* 0x00000007ff057984 */ /* 0x000e240008000800 */
[C---:B------:R-:W-:Y:S02]  /*55b30*/  LOP3.LUT R2, R0.reuse, 0xffff, RZ, 0xc0, !PT ;  /* 0x0000ffff00027812 */ /* 0x040fe400078ec0ff */
[----:B0-----:R-:W-:-:S04]  /*55b40*/  LOP3.LUT R3, R0, 0xffff, R5, 0x80, !PT ;  /* 0x0000ffff00037812 */ /* 0x001fc800078e8005 */
[----:B------:R-:W-:-:S13]  /*55b50*/  ISETP.NE.AND P0, PT, R3, R2, PT ;  /* 0x000000020300720c */ /* 0x000fda0003f05270 */
[----:B------:R-:W-:Y:S05]  /*55b60*/  @P0 BRA `(.L_x_14) ;  /* 0x0000000000500947 */ /* 0x000fea0003800000 */
[----:B------:R-:W-:Y:S02]  /*55b70*/  SHF.R.U32.HI R5, RZ, 0x10, R5 ;  /* 0x00000010ff057819 */ /* 0x000fe40000011605 */
[----:B------:R-:W-:-:S04]  /*55b80*/  SHF.R.U32.HI R2, RZ, 0x10, R0 ;  /* 0x00000010ff027819 */ /* 0x000fc80000011600 */
[----:B------:R-:W-:-:S04]  /*55b90*/  LOP3.LUT R5, R5, R2, RZ, 0xc0, !PT ;  /* 0x0000000205057212 */ /* 0x000fc800078ec0ff */
[----:B------:R-:W-:-:S13]  /*55ba0*/  ISETP.NE.AND P0, PT, R5, R2, PT ;  /* 0x000000020500720c */ /* 0x000fda0003f05270 */
[----:B------:R-:W-:Y:S05]  /*55bb0*/  @P0 BRA `(.L_x_15) ;  /* 0x0000000000300947 */ /* 0x000fea0003800000 */
[----:B------:R-:W-:Y:S01]  /*55bc0*/  R2UR UR4, R0 ;  /* 0x00000000000472ca */ /* 0x000fe200000e0000 */
[----:B------:R-:W-:Y:S01]  /*55bd0*/  VOTEU.ANY UR5, UPT, PT ;  /* 0x0000000000057886 */ /* 0x000fe200038e0100 */
[----:B------:R-:W0:Y:S01]  /*55be0*/  S2R R0, SR_LANEID ;  /* 0x0000000000007919 */ /* 0x000e220000000000 */
[----:B------:R-:W-:-:S10]  /*55bf0*/  UFLO.U32 UR5, UR5 ;  /* 0x00000005000572bd */ /* 0x000fd400080e0000 */
[----:B------:R-:W-:-:S06]  /*55c00*/  ULOP3.LUT UR4, URZ, UR4, URZ, 0x33, !UPT ;  /* 0x00000004ff047292 */ /* 0x000fcc000f8e33ff */
[----:B------:R-:W-:-:S04]  /*55c10*/  IMAD.U32 R2, RZ, RZ, UR4 ;  /* 0x00000004ff027e24 */ /* 0x000fc8000f8e00ff */
[----:B------:R-:W1:Y:S02]  /*55c20*/  REDUX UR6, R2 ;  /* 0x00000000020673c4 */ /* 0x000e640000000000 */
[----:B------:R2:W-:Y:S01]  /*55c30*/  UTCATOMSWS.AND URZ, UR4 ;  /* 0x0000000400ff79e3 */ /* 0x0005e20008000000 */
[----:B0-----:R-:W-:Y:S01]  /*55c40*/  ISETP.EQ.U32.AND P0, PT, R0, UR5, PT ;  /* 0x0000000500007c0c */ /* 0x001fe2000bf02070 */
[----:B-1----:R-:W-:-:S12]  /*55c50*/  IMAD.U32 R0, RZ, RZ, UR6 ;  /* 0x00000006ff007e24 */ /* 0x002fd8000f8e00ff */
[----:B------:R2:W-:Y:S01]  /*55c60*/  @P0 ATOMS.AND RZ, [UR7], R0 ;  /* 0x00000000ffff098c */ /* 0x0005e2000a800007 */
[----:B------:R-:W-:Y:S05]  /*55c70*/  BRA `(.L_x_13) ;  /* 0x0000000000147947 */ /* 0x000fea0003800000 */
.L_x_15:
[----:B------:R-:W-:-:S07]  /*55c80*/  MOV R2, 0x55ca0 ;  /* 0x00055ca000027802 */ /* 0x000fce0000000f00 */
[----:B------:R-:W-:Y:S05]  /*55c90*/  CALL.REL.NOINC `($__internal_0_$__cuda_sm10x_tcgen05_guardrail_trap_col_being_dealloced_not_returned_by_alloc) ;  /* 0x0000000000307944 */ /* 0x000fea0003c00000 */
[----:B------:R-:W-:Y:S05]  /*55ca0*/  BRA `(.L_x_13) ;  /* 0x0000000000087947 */ /* 0x000fea0003800000 */
.L_x_14:
[----:B------:R-:W-:-:S07]  /*55cb0*/  MOV R2, 0x55cd0 ;  /* 0x00055cd000027802 */ /* 0x000fce0000000f00 */
[----:B------:R-:W-:Y:S05]  /*55cc0*/  CALL.REL.NOINC `($__internal_2_$__cuda_sm10x_tcgen05_guardrail_trap_unallocated_columns_being_dealloced) ;  /* 0x00000000003c7944 */ /* 0x000fea0003c00000 */
.L_x_13:
[----:B------:R-:W-:Y:S01]  /*55cd0*/  NOP ;  /* 0x0000000000007918 */ /* 0x000fe20000000000 */
[----:B--2---:R-:W-:Y:S05]  /*55ce0*/  EXIT ;  /* 0x000000000000794d */ /* 0x004fea0003800000 */
.L_x_8:
[----:B--2---:R-:W-:-:S04]  /*55cf0*/  IMAD.U32 R17, RZ, RZ, UR4 ;  /* 0x00000004ff117e24 */ /* 0x004fc8000f8e00ff */
[----:B------:R-:W0:Y:S02]  /*55d00*/  SYNCS.PHASECHK.TRANS64.TRYWAIT P1, [UR8], R17 ;  /* 0x00000011ff0075a7 */ /* 0x000e240008021108 */
[----:B0-----:R-:W-:Y:S05]  /*55d10*/  @!P1 BRA `(.L_x_8) ;  /* 0xfffffffc00f49947 */ /* 0x001fea000383ffff */
[----:B------:R-:W-:Y:S05]  /*55d20*/  BRA `(.L_x_16) ;  /* 0xfffffe2400d07947 */ /* 0x000fea000383ffff */
.L_x_12:
[----:B------:R-:W0:Y:S02]  /*55d30*/  SYNCS.PHASECHK.TRANS64.TRYWAIT P0, [UR8], R2 ;  /* 0x00000002ff0075a7 */ /* 0x000e240008001108 */
[----:B0-----:R-:W-:Y:S05]  /*55d40*/  @!P0 BRA `(.L_x_12) ;  /* 0xfffffffc00f88947 */ /* 0x001fea000383ffff */
[----:B------:R-:W-:Y:S05]  /*55d50*/  BRA `(.L_x_11) ;  /* 0xffffffb4000c7947 */ /* 0x000fea000383ffff */
        .weak           $__internal_0_$__cuda_sm10x_tcgen05_guardrail_trap_col_being_dealloced_not_returned_by_alloc
        .type           $__internal_0_$__cuda_sm10x_tcgen05_guardrail_trap_col_being_dealloced_not_returned_by_alloc,@function
        .size           $__internal_0_$__cuda_sm10x_tcgen05_guardrail_trap_col_being_dealloced_not_returned_by_alloc,($__internal_1_$__cuda_sm10x_tcgen05_guardrail_trap_phase_invalid_during_alloc - $__internal_0_$__cuda_sm10x_tcgen05_guardrail_trap_col_being_dealloced_not_returned_by_alloc)
$__internal_0_$__cuda_sm10x_tcgen05_guardrail_trap_col_being_dealloced_not_returned_by_alloc:
[----:B------:R-:W-:Y:S05]  /*55d60*/  BPT.TRAP 0x1 ;  /* 0x000000040000795c */ /* 0x000fea0000300000 */
[----:B------:R-:W-:-:S04]  /*55d70*/  IMAD.MOV.U32 R3, RZ, RZ, 0x0 ;  /* 0x00000000ff037424 */ /* 0x000fc800078e00ff */
[----:B------:R-:W-:Y:S05]  /*55d80*/  RET.REL.NODEC R2 `(matmul_kernel) ;  /* 0xfffffaa0029c7950 */ /* 0x000fea0003c3ffff */
        .weak           $__internal_1_$__cuda_sm10x_tcgen05_guardrail_trap_phase_invalid_during_alloc
        .type           $__internal_1_$__cuda_sm10x_tcgen05_guardrail_trap_phase_invalid_during_alloc,@function
        .size           $__internal_1_$__cuda_sm10x_tcgen05_guardrail_trap_phase_invalid_during_alloc,($__internal_2_$__cuda_sm10x_tcgen05_guardrail_trap_unallocated_columns_being_dealloced - $__internal_1_$__cuda_sm10x_tcgen05_guardrail_trap_phase_invalid_during_alloc)
$__internal_1_$__cuda_sm10x_tcgen05_guardrail_trap_phase_invalid_during_alloc:
[----:B------:R-:W-:Y:S05]  /*55d90*/  BPT.TRAP 0x1 ;  /* 0x000000040000795c */ /* 0x000fea0000300000 */
[----:B------:R-:W-:-:S04]  /*55da0*/  IMAD.MOV.U32 R5, RZ, RZ, 0x0 ;  /* 0x00000000ff057424 */ /* 0x000fc800078e00ff */
[----:B------:R-:W-:Y:S05]  /*55db0*/  RET.REL.NODEC R4 `(matmul_kernel) ;  /* 0xfffffaa004907950 */ /* 0x000fea0003c3ffff */
        .weak           $__internal_2_$__cuda_sm10x_tcgen05_guardrail_trap_unallocated_columns_being_dealloced
        .type           $__internal_2_$__cuda_sm10x_tcgen05_guardrail_trap_unallocated_columns_being_dealloced,@function
        .size           $__internal_2_$__cuda_sm10x_tcgen05_guardrail_trap_unallocated_columns_being_dealloced,(.L_x_20 - $__internal_2_$__cuda_sm10x_tcgen05_guardrail_trap_unallocated_columns_being_dealloced)
$__internal_2_$__cuda_sm10x_tcgen05_guardrail_trap_unallocated_columns_being_dealloced:
[----:B------:R-:W-:Y:S05]  /*55dc0*/  BPT.TRAP 0x1 ;  /* 0x000000040000795c */ /* 0x000fea0000300000 */
[----:B------:R-:W-:-:S04]  /*55dd0*/  IMAD.MOV.U32 R3, RZ, RZ, 0x0 ;  /* 0x00000000ff037424 */ /* 0x000fc800078e00ff */
[----:B------:R-:W-:Y:S05]  /*55de0*/  RET.REL.NODEC R2 `(matmul_kernel) ;  /* 0xfffffaa002847950 */ /* 0x000fea0003c3ffff */
.L_x_17:
[----:B------:R-:W-:-:S00]  /*55df0*/  BRA `(.L_x_17) ;  /* 0xfffffffc00fc7947 */ /* 0x000fc0000383ffff */
[----:B------:R-:W-:-:S00]  /*55e00*/  NOP ;  /* 0x0000000000007918 */ /* 0x000fc00000000000 */
[----:B------:R-:W-:-:S00]  /*55e10*/  NOP ;  /* 0x0000000000007918 */ /* 0x000fc00000000000 */
[----:B------:R-:W-:-:S00]  /*55e20*/  NOP ;  /* 0x0000000000007918 */ /* 0x000fc00000000000 */
[----:B------:R-:W-:-:S00]  /*55e30*/  NOP ;  /* 0x0000000000007918 */ /* 0x000fc00000000000 */
[----:B------:R-:W-:-:S00]  /*55e40*/  NOP ;  /* 0x0000000000007918 */ /* 0x000fc00000000000 */
[----:B------:R-:W-:-:S00]  /*55e50*/  NOP ;  /* 0x0000000000007918 */ /* 0x000fc00000000000 */
[----:B------:R-:W-:-:S00]  /*55e60*/  NOP ;  /* 0x0000000000007918 */ /* 0x000fc00000000000 */
[----:B------:R-:W-:-:S00]  /*55e70*/  NOP ;  /* 0x0000000000007918 */ /* 0x000fc00000000000 */
.L_x_20:


//--------------------- .nv.shared.matmul_kernel  --------------------------
	.section	.nv.shared.matmul_kernel,"aw",@nobits
	.sectionflags	@""
	.align	16
	.zero		1024


//--------------------- .nv.shared.reserved.0     --------------------------
	.section	.nv.shared.reserved.0,"aw",@nobits
	.align	8
	.weak		__nv_reservedSMEM_offset_0_alias
	.size		__nv_reservedSMEM_offset_0_alias, 0, 64
	.other		__nv_reservedSMEM_offset_0_alias,@"STO_CUDA_RESERVED_SHARED STV_DEFAULT"
__nv_reservedSMEM_offset_0_alias:
	.zero		0
.nv.shared.reserved.0:
	.zero		64
	.weak		__nv_reservedSMEM_allocation_phase
	.type		__nv_reservedSMEM_allocation_phase,@object
	.size		__nv_reservedSMEM_allocation_phase,(.L_0 - __nv_reservedSMEM_allocation_phase)
__nv_reservedSMEM_allocation_phase:
	.zero		1
.L_0:
	.zero		7
	.weak		__nv_reservedSMEM_devtool_atexit_pc
	.type		__nv_reservedSMEM_devtool_atexit_pc,@object
	.size		__nv_reservedSMEM_devtool_atexit_pc,(__nv_reservedSMEM_allocation_mask - __nv_reservedSMEM_devtool_atexit_pc)
__nv_reservedSMEM_devtool_atexit_pc:
	.zero		8
	.weak		__nv_reservedSMEM_allocation_mask
	.type		__nv_reservedSMEM_allocation_mask,@object
	.size		__nv_reservedSMEM_allocation_mask,(.L_2 - __nv_reservedSMEM_allocation_mask)
__nv_reservedSMEM_allocation_mask:
	.zero		4
.L_2:


//--------------------- .nv.constant0.matmul_kernel --------------------------
	.section	.nv.constant0.matmul_kernel,"a",@progbits
	.sectionflags	@""
	.align	4
.nv.constant0.matmul_kernel:
	.zero		976


//--------------------- SYMBOLS --------------------------

	.type		.nv.reservedSmem.offset0,@object
	.size		.nv.reservedSmem.offset0,0x4
	.type		.nv.reservedSmem.cap,@object
	.size		.nv.reservedSmem.cap,0x4
